	.target	sm_80

	.elftype	@"ET_EXEC"


//--------------------- .note.nv.tkinfo           --------------------------
	.section	.note.nv.tkinfo,"",@"SHT_NOTE"
	.sectionflags	@"SHF_NOTE_NV_TKINFO"
	.tkinfo
        /*0018*/ 	.word	0x00000002
        /*0030*/ 	.string	""
        /*0030*/ 	.string	"ptxas"
        /*0030*/ 	.string	"Cuda compilation tools, release 13.0, V13.0.88"
        /*0030*/ 	.string	"Build cuda_13.0.r13.0/compiler.36424714_0"
        /*0030*/ 	.string	"-v  -suppress-debug-info  -lineinfo  -arch sm_80 "



//--------------------- .note.nv.cuinfo           --------------------------
	.section	.note.nv.cuinfo,"",@"SHT_NOTE"
	.sectionflags	@"SHF_NOTE_NV_CUINFO"
        /*0018*/ 	.short	0x0002
        /*001a*/ 	.short	0x0050
        /*001c*/ 	.short	0x0082
	.zero		2


//--------------------- .nv.info                  --------------------------
	.section	.nv.info,"",@"SHT_CUDA_INFO"
	.align	4


	//----- nvinfo : EIATTR_REGCOUNT
	.align		4
        /*0000*/ 	.byte	0x04, 0x2f
        /*0002*/ 	.short	(.L_1 - .L_0)
	.align		4
.L_0:
        /*0004*/ 	.word	index@(matmul_kernel)
        /*0008*/ 	.word	0x00000020


	//----- nvinfo : EIATTR_FRAME_SIZE
	.align		4
.L_1:
        /*000c*/ 	.byte	0x04, 0x11
        /*000e*/ 	.short	(.L_3 - .L_2)
	.align		4
.L_2:
        /*0010*/ 	.word	index@(matmul_kernel)
        /*0014*/ 	.word	0x00004cc0


	//----- nvinfo : EIATTR_MIN_STACK_SIZE
	.align		4
.L_3:
        /*0018*/ 	.byte	0x04, 0x12
        /*001a*/ 	.short	(.L_5 - .L_4)
	.align		4
.L_4:
        /*001c*/ 	.word	index@(matmul_kernel)
        /*0020*/ 	.word	0x00004cc0
.L_5:


//--------------------- .nv.info.matmul_kernel    --------------------------
	.section	.nv.info.matmul_kernel,"",@"SHT_CUDA_INFO"
	.sectionflags	@""
	.align	4


	//----- nvinfo : EIATTR_CUDA_API_VERSION
	.align		4
        /*0000*/ 	.byte	0x04, 0x37
        /*0002*/ 	.short	(.L_7 - .L_6)
.L_6:
        /*0004*/ 	.word	0x00000082


	//----- nvinfo : EIATTR_SW2861232_WAR
	.align		4
.L_7:
        /*0008*/ 	.byte	0x01, 0x35
	.zero		2


	//----- nvinfo : EIATTR_PARAM_CBANK
	.align		4
        /*000c*/ 	.byte	0x04, 0x0a
        /*000e*/ 	.short	(.L_9 - .L_8)
	.align		4
.L_8:
        /*0010*/ 	.word	index@(.nv.constant0.matmul_kernel)
        /*0014*/ 	.short	0x0160
        /*0016*/ 	.short	0x0050


	//----- nvinfo : EIATTR_CBANK_PARAM_SIZE
	.align		4
.L_9:
        /*0018*/ 	.byte	0x03, 0x19
        /*001a*/ 	.short	0x0050


	//----- nvinfo : EIATTR_KPARAM_INFO
	.align		4
        /*001c*/ 	.byte	0x04, 0x17
        /*001e*/ 	.short	(.L_11 - .L_10)
.L_10:
        /*0020*/ 	.word	0x00000000
        /*0024*/ 	.short	0x000d
        /*0026*/ 	.short	0x0048
        /*0028*/ 	.byte	0x00, 0xf4, 0x21, 0x00


	//----- nvinfo : EIATTR_KPARAM_INFO
	.align		4
.L_11:
        /*002c*/ 	.byte	0x04, 0x17
        /*002e*/ 	.short	(.L_13 - .L_12)
.L_12:
        /*0030*/ 	.word	0x00000000
        /*0034*/ 	.short	0x000c
        /*0036*/ 	.short	0x0040
        /*0038*/ 	.byte	0x00, 0xf4, 0x21, 0x00


	//----- nvinfo : EIATTR_KPARAM_INFO
	.align		4
.L_13:
        /*003c*/ 	.byte	0x04, 0x17
        /*003e*/ 	.short	(.L_15 - .L_14)
.L_14:
        /*0040*/ 	.word	0x00000000
        /*0044*/ 	.short	0x000b
        /*0046*/ 	.short	0x0038
        /*0048*/ 	.byte	0x00, 0xf0, 0x11, 0x00


	//----- nvinfo : EIATTR_KPARAM_INFO
	.align		4
.L_15:
        /*004c*/ 	.byte	0x04, 0x17
        /*004e*/ 	.short	(.L_17 - .L_16)
.L_16:
        /*0050*/ 	.word	0x00000000
        /*0054*/ 	.short	0x000a
        /*0056*/ 	.short	0x0034
        /*0058*/ 	.byte	0x00, 0xf0, 0x11, 0x00


	//----- nvinfo : EIATTR_KPARAM_INFO
	.align		4
.L_17:
        /*005c*/ 	.byte	0x04, 0x17
        /*005e*/ 	.short	(.L_19 - .L_18)
.L_18:
        /*0060*/ 	.word	0x00000000
        /*0064*/ 	.short	0x0009
        /*0066*/ 	.short	0x0030
        /*0068*/ 	.byte	0x00, 0xf0, 0x11, 0x00


	//----- nvinfo : EIATTR_KPARAM_INFO
	.align		4
.L_19:
        /*006c*/ 	.byte	0x04, 0x17
        /*006e*/ 	.short	(.L_21 - .L_20)
.L_20:
        /*0070*/ 	.word	0x00000000
        /*0074*/ 	.short	0x0008
        /*0076*/ 	.short	0x002c
        /*0078*/ 	.byte	0x00, 0xf0, 0x11, 0x00


	//----- nvinfo : EIATTR_KPARAM_INFO
	.align		4
.L_21:
        /*007c*/ 	.byte	0x04, 0x17
        /*007e*/ 	.short	(.L_23 - .L_22)
.L_22:
        /*0080*/ 	.word	0x00000000
        /*0084*/ 	.short	0x0007
        /*0086*/ 	.short	0x0028
        /*0088*/ 	.byte	0x00, 0xf0, 0x11, 0x00


	//----- nvinfo : EIATTR_KPARAM_INFO
	.align		4
.L_23:
        /*008c*/ 	.byte	0x04, 0x17
        /*008e*/ 	.short	(.L_25 - .L_24)
.L_24:
        /*0090*/ 	.word	0x00000000
        /*0094*/ 	.short	0x0006
        /*0096*/ 	.short	0x0024
        /*0098*/ 	.byte	0x00, 0xf0, 0x11, 0x00


	//----- nvinfo : EIATTR_KPARAM_INFO
	.align		4
.L_25:
        /*009c*/ 	.byte	0x04, 0x17
        /*009e*/ 	.short	(.L_27 - .L_26)
.L_26:
        /*00a0*/ 	.word	0x00000000
        /*00a4*/ 	.short	0x0005
        /*00a6*/ 	.short	0x0020
        /*00a8*/ 	.byte	0x00, 0xf0, 0x11, 0x00


	//----- nvinfo : EIATTR_KPARAM_INFO
	.align		4
.L_27:
        /*00ac*/ 	.byte	0x04, 0x17
        /*00ae*/ 	.short	(.L_29 - .L_28)
.L_28:
        /*00b0*/ 	.word	0x00000000
        /*00b4*/ 	.short	0x0004
        /*00b6*/ 	.short	0x001c
        /*00b8*/ 	.byte	0x00, 0xf0, 0x11, 0x00


	//----- nvinfo : EIATTR_KPARAM_INFO
	.align		4
.L_29:
        /*00bc*/ 	.byte	0x04, 0x17
        /*00be*/ 	.short	(.L_31 - .L_30)
.L_30:
        /*00c0*/ 	.word	0x00000000
        /*00c4*/ 	.short	0x0003
        /*00c6*/ 	.short	0x0018
        /*00c8*/ 	.byte	0x00, 0xf0, 0x11, 0x00


	//----- nvinfo : EIATTR_KPARAM_INFO
	.align		4
.L_31:
        /*00cc*/ 	.byte	0x04, 0x17
        /*00ce*/ 	.short	(.L_33 - .L_32)
.L_32:
        /*00d0*/ 	.word	0x00000000
        /*00d4*/ 	.short	0x0002
        /*00d6*/ 	.short	0x0010
        /*00d8*/ 	.byte	0x00, 0xf4, 0x21, 0x00


	//----- nvinfo : EIATTR_KPARAM_INFO
	.align		4
.L_33:
        /*00dc*/ 	.byte	0x04, 0x17
        /*00de*/ 	.short	(.L_35 - .L_34)
.L_34:
        /*00e0*/ 	.word	0x00000000
        /*00e4*/ 	.short	0x0001
        /*00e6*/ 	.short	0x0008
        /*00e8*/ 	.byte	0x00, 0xf4, 0x21, 0x00


	//----- nvinfo : EIATTR_KPARAM_INFO
	.align		4
.L_35:
        /*00ec*/ 	.byte	0x04, 0x17
        /*00ee*/ 	.short	(.L_37 - .L_36)
.L_36:
        /*00f0*/ 	.word	0x00000000
        /*00f4*/ 	.short	0x0000
        /*00f6*/ 	.short	0x0000
        /*00f8*/ 	.byte	0x00, 0xf4, 0x21, 0x00


	//----- nvinfo : EIATTR_MAXREG_COUNT
	.align		4
.L_37:
        /*00fc*/ 	.byte	0x03, 0x1b
        /*00fe*/ 	.short	0x00ff


	//----- nvinfo : EIATTR_NUM_BARRIERS
	.align		4
        /*0100*/ 	.byte	0x02, 0x4c
        /*0102*/ 	.byte	0x01
	.zero		1


	//----- nvinfo : EIATTR_ANNOTATIONS
	.align		4
        /*0104*/ 	.byte	0x04, 0x55
        /*0106*/ 	.short	(.L_39 - .L_38)


	//   ....[0]....
.L_38:
        /*0108*/ 	.word	0x00000001
        /*010c*/ 	.byte	0x00, 0x06, 0x00, 0x00, 0x01, 0x00, 0x00, 0x00, 0x70, 0x06, 0x00, 0x00, 0x01, 0x00, 0x00, 0x00
        /* <DEDUP_REMOVED lines=620> */
        /*27dc*/ 	.byte	0x80, 0xe9, 0x01, 0x00, 0x01, 0x00, 0x00, 0x00, 0x90, 0xe9, 0x01, 0x00


	//----- nvinfo : EIATTR_MERCURY_ISA_VERSION
	.align		4
.L_39:
        /*27e8*/ 	.byte	0x03, 0x5f
        /*27ea*/ 	.short	0x0000


	//----- nvinfo : EIATTR_EXIT_INSTR_OFFSETS
	.align		4
        /*27ec*/ 	.byte	0x04, 0x1c
        /*27ee*/ 	.short	(.L_41 - .L_40)


	//   ....[0]....
.L_40:
        /*27f0*/ 	.word	0x00089370


	//   ....[1]....
        /*27f4*/ 	.word	0x000893a0


	//----- nvinfo : EIATTR_REQNTID
	.align		4
.L_41:
        /*27f8*/ 	.byte	0x04, 0x10
        /*27fa*/ 	.short	(.L_43 - .L_42)
.L_42:
        /*27fc*/ 	.word	0x00000080
        /*2800*/ 	.word	0x00000001
        /*2804*/ 	.word	0x00000001
.L_43:


//--------------------- .nv.callgraph             --------------------------
	.section	.nv.callgraph,"",@"SHT_CUDA_CALLGRAPH"
	.align	4
	.sectionentsize	8
	.align		4
        /*0000*/ 	.word	0x00000000
	.align		4
        /*0004*/ 	.word	0xffffffff
	.align		4
        /*0008*/ 	.word	0x00000000
	.align		4
        /*000c*/ 	.word	0xfffffffe
	.align		4
        /*0010*/ 	.word	0x00000000
	.align		4
        /*0014*/ 	.word	0xfffffffd
	.align		4
        /*0018*/ 	.word	0x00000000
	.align		4
        /*001c*/ 	.word	0xfffffffc


//--------------------- .nv.rel.action            --------------------------
	.section	.nv.rel.action,"",@"SHT_CUDA_RELOCINFO"
	.align	8
	.sectionentsize	8
        /*0000*/ 	.byte	0x73, 0x00, 0x00, 0x00, 0x00, 0x00, 0x00, 0x00, 0x00, 0x00, 0x00, 0x11, 0x25, 0x00, 0x05, 0x36


//--------------------- .nv.constant0.matmul_kernel --------------------------
	.section	.nv.constant0.matmul_kernel,"a",@progbits
	.sectionflags	@""
	.align	4
.nv.constant0.matmul_kernel:
	.zero		432


//--------------------- .text.matmul_kernel       --------------------------
	.section	.text.matmul_kernel,"ax",@progbits
	.sectioninfo	@"SHI_REGISTERS=32"
	.align	128
        .global         matmul_kernel
        .type           matmul_kernel,@function
        .size           matmul_kernel,(.L_x_5 - matmul_kernel)
        .other          matmul_kernel,@"STO_CUDA_ENTRY STV_DEFAULT"
matmul_kernel:
.text.matmul_kernel:
[----:B------:R-:W-:-:S03]  /*0000*/  IMAD.MOV.U32 R1, RZ, RZ, c[0x0][0x28] ;  /* 0x00000a00ff017624 */ /* 0x000fc600078e00ff */
[----:B------:R-:W-:Y:S01]  /*0010*/  IMAD.MOV.U32 R0, RZ, RZ, c[0x0][0x17c] ;  /* 0x00005f00ff007624 */ /* 0x000fe200078e00ff */
[----:B------:R-:W0:Y:S01]  /*0020*/  S2R R12, SR_TID.X ;  /* 0x00000000000c7919 */ /* 0x000e220000002100 */
[----:B------:R-:W-:Y:S01]  /*0030*/  IADD3 R1, R1, -0x4cc0, RZ ;  /* 0xffffb34001017810 */ /* 0x000fe20007ffe0ff */
[----:B------:R-:W-:Y:S02]  /*0040*/  ULDC.64 UR10, c[0x0][0x118] ;  /* 0x00004600000a7ab9 */ /* 0x000fe40000000a00 */
[----:B------:R-:W-:-:S04]  /*0050*/  IADD3 R0, R0, 0x1ff, RZ ;  /* 0x000001ff00007810 */ /* 0x000fc80007ffe0ff */
[----:B------:R-:W-:-:S04]  /*0060*/  SHF.R.S32.HI R3, RZ, 0x1f, R0 ;  /* 0x0000001fff037819 */ /* 0x000fc80000011400 */
[----:B------:R-:W-:Y:S02]  /*0070*/  LEA.HI R2, R3, R0, RZ, 0x9 ;  /* 0x0000000003027211 */ /* 0x000fe400078f48ff */
[----:B------:R-:W1:Y:S02]  /*0080*/  S2R R3, SR_CTAID.X ;  /* 0x0000000000037919 */ /* 0x000e640000002500 */
[----:B------:R-:W-:-:S04]  /*0090*/  SHF.R.S32.HI R2, RZ, 0x9, R2 ;  /* 0x00000009ff027819 */ /* 0x000fc80000011402 */
[-C--:B------:R-:W-:Y:S02]  /*00a0*/  IABS R7, R2.reuse ;  /* 0x0000000200077213 */ /* 0x080fe40000000000 */
[----:B------:R-:W-:Y:S02]  /*00b0*/  IABS R10, R2 ;  /* 0x00000002000a7213 */ /* 0x000fe40000000000 */
[----:B------:R-:W2:Y:S01]  /*00c0*/  I2F.RP R0, R7 ;  /* 0x0000000700007306 */ /* 0x000ea20000209400 */
[----:B0-----:R-:W-:Y:S02]  /*00d0*/  LOP3.LUT R13, R12, 0x3f, RZ, 0xc0, !PT ;  /* 0x0000003f0c0d7812 */ /* 0x001fe400078ec0ff */
[----:B-1----:R-:W-:-:S05]  /*00e0*/  IABS R8, R3 ;  /* 0x0000000300087213 */ /* 0x002fca0000000000 */
[----:B--2---:R-:W0:Y:S02]  /*00f0*/  MUFU.RCP R0, R0 ;  /* 0x0000000000007308 */ /* 0x004e240000001000 */
[----:B0-----:R-:W-:-:S06]  /*0100*/  IADD3 R4, R0, 0xffffffe, RZ ;  /* 0x0ffffffe00047810 */ /* 0x001fcc0007ffe0ff */
[----:B------:R0:W1:Y:S02]  /*0110*/  F2I.FTZ.U32.TRUNC.NTZ R5, R4 ;  /* 0x0000000400057305 */ /* 0x000064000021f000 */
[----:B0-----:R-:W-:Y:S02]  /*0120*/  IMAD.MOV.U32 R4, RZ, RZ, RZ ;  /* 0x000000ffff047224 */ /* 0x001fe400078e00ff */
[----:B-1----:R-:W-:-:S04]  /*0130*/  IMAD.MOV R6, RZ, RZ, -R5 ;  /* 0x000000ffff067224 */ /* 0x002fc800078e0a05 */
[----:B------:R-:W-:Y:S02]  /*0140*/  IMAD R9, R6, R7, RZ ;  /* 0x0000000706097224 */ /* 0x000fe400078e02ff */
[----:B------:R-:W-:Y:S02]  /*0150*/  IMAD.MOV.U32 R6, RZ, RZ, R8 ;  /* 0x000000ffff067224 */ /* 0x000fe400078e0008 */
[----:B------:R-:W-:-:S04]  /*0160*/  IMAD.HI.U32 R5, R5, R9, R4 ;  /* 0x0000000905057227 */ /* 0x000fc800078e0004 */
[----:B------:R-:W-:Y:S02]  /*0170*/  IMAD.MOV R9, RZ, RZ, -R10 ;  /* 0x000000ffff097224 */ /* 0x000fe400078e0a0a */
[----:B------:R-:W-:-:S04]  /*0180*/  IMAD.HI.U32 R0, R5, R6, RZ ;  /* 0x0000000605007227 */ /* 0x000fc800078e00ff */
[----:B------:R-:W-:-:S05]  /*0190*/  IMAD R4, R0, R9, R6 ;  /* 0x0000000900047224 */ /* 0x000fca00078e0206 */
[----:B------:R-:W-:-:S13]  /*01a0*/  ISETP.GT.U32.AND P1, PT, R7, R4, PT ;  /* 0x000000040700720c */ /* 0x000fda0003f24070 */
[----:B------:R-:W-:Y:S01]  /*01b0*/  @!P1 IMAD.IADD R4, R4, 0x1, -R7 ;  /* 0x0000000104049824 */ /* 0x000fe200078e0a07 */
[----:B------:R-:W-:Y:S02]  /*01c0*/  @!P1 IADD3 R0, R0, 0x1, RZ ;  /* 0x0000000100009810 */ /* 0x000fe40007ffe0ff */
[----:B------:R-:W-:Y:S02]  /*01d0*/  ISETP.NE.AND P1, PT, R2, RZ, PT ;  /* 0x000000ff0200720c */ /* 0x000fe40003f25270 */
[----:B------:R-:W-:Y:S02]  /*01e0*/  ISETP.GE.U32.AND P0, PT, R4, R7, PT ;  /* 0x000000070400720c */ /* 0x000fe40003f06070 */
[----:B------:R-:W-:-:S04]  /*01f0*/  LOP3.LUT R4, R3, R2, RZ, 0x3c, !PT ;  /* 0x0000000203047212 */ /* 0x000fc800078e3cff */
[----:B------:R-:W-:Y:S01]  /*0200*/  ISETP.GE.AND P2, PT, R4, RZ, PT ;  /* 0x000000ff0400720c */ /* 0x000fe20003f46270 */
[----:B------:R-:W-:-:S05]  /*0210*/  IMAD.MOV.U32 R4, RZ, RZ, c[0x0][0x178] ;  /* 0x00005e00ff047624 */ /* 0x000fca00078e00ff */
[----:B------:R-:W-:Y:S02]  /*0220*/  IADD3 R4, R4, 0x3f, RZ ;  /* 0x0000003f04047810 */ /* 0x000fe40007ffe0ff */
[----:B------:R-:W-:Y:S02]  /*0230*/  @P0 IADD3 R0, R0, 0x1, RZ ;  /* 0x0000000100000810 */ /* 0x000fe40007ffe0ff */
[----:B------:R-:W-:-:S03]  /*0240*/  SHF.R.S32.HI R5, RZ, 0x1f, R4 ;  /* 0x0000001fff057819 */ /* 0x000fc60000011404 */
[----:B------:R-:W-:Y:S01]  /*0250*/  @!P2 IMAD.MOV R0, RZ, RZ, -R0 ;  /* 0x000000ffff00a224 */ /* 0x000fe200078e0a00 */
[----:B------:R-:W-:Y:S02]  /*0260*/  LEA.HI R5, R5, R4, RZ, 0x6 ;  /* 0x0000000405057211 */ /* 0x000fe400078f30ff */
[----:B------:R-:W-:-:S04]  /*0270*/  @!P1 LOP3.LUT R0, RZ, R2, RZ, 0x33, !PT ;  /* 0x00000002ff009212 */ /* 0x000fc800078e33ff */
[----:B------:R-:W-:Y:S01]  /*0280*/  LEA.HI.SX32 R4, R5, -R0, 0x1a ;  /* 0x8000000005047211 */ /* 0x000fe200078fd2ff */
[----:B------:R-:W-:-:S03]  /*0290*/  IMAD.MOV R8, RZ, RZ, -R0 ;  /* 0x000000ffff087224 */ /* 0x000fc600078e0a00 */
[----:B------:R-:W-:Y:S01]  /*02a0*/  IMNMX R4, R4, 0x1, PT ;  /* 0x0000000104047817 */ /* 0x000fe20003800200 */
[----:B------:R-:W-:-:S03]  /*02b0*/  IMAD R9, R2, R8, R3 ;  /* 0x0000000802097224 */ /* 0x000fc600078e0203 */
[-C--:B------:R-:W-:Y:S02]  /*02c0*/  IABS R10, R4.reuse ;  /* 0x00000004000a7213 */ /* 0x080fe40000000000 */
[----:B------:R-:W-:Y:S02]  /*02d0*/  IABS R2, R4 ;  /* 0x0000000400027213 */ /* 0x000fe40000000000 */
[----:B------:R-:W0:Y:S01]  /*02e0*/  I2F.RP R5, R10 ;  /* 0x0000000a00057306 */ /* 0x000e220000209400 */
[----:B------:R-:W-:-:S07]  /*02f0*/  IABS R8, R9 ;  /* 0x0000000900087213 */ /* 0x000fce0000000000 */
[----:B0-----:R-:W0:Y:S02]  /*0300*/  MUFU.RCP R5, R5 ;  /* 0x0000000500057308 */ /* 0x001e240000001000 */
[----:B0-----:R-:W-:Y:S01]  /*0310*/  IADD3 R6, R5, 0xffffffe, RZ ;  /* 0x0ffffffe05067810 */ /* 0x001fe20007ffe0ff */
[----:B------:R-:W-:-:S05]  /*0320*/  IMAD.MOV.U32 R5, RZ, RZ, 0x7f ;  /* 0x0000007fff057424 */ /* 0x000fca00078e00ff */
[----:B------:R0:W1:Y:S01]  /*0330*/  F2I.FTZ.U32.TRUNC.NTZ R7, R6 ;  /* 0x0000000600077305 */ /* 0x000062000021f000 */
[----:B------:R-:W-:Y:S01]  /*0340*/  IADD3 R15, R5, c[0x0][0x180], RZ ;  /* 0x00006000050f7a10 */ /* 0x000fe20007ffe0ff */
[----:B0-----:R-:W-:Y:S02]  /*0350*/  IMAD.MOV.U32 R6, RZ, RZ, RZ ;  /* 0x000000ffff067224 */ /* 0x001fe400078e00ff */
[----:B-1----:R-:W-:-:S04]  /*0360*/  IMAD.MOV R11, RZ, RZ, -R7 ;  /* 0x000000ffff0b7224 */ /* 0x002fc800078e0a07 */
[----:B------:R-:W-:-:S04]  /*0370*/  IMAD.MOV.U32 R3, RZ, RZ, R11 ;  /* 0x000000ffff037224 */ /* 0x000fc800078e000b */
[----:B------:R-:W-:-:S04]  /*0380*/  IMAD R3, R3, R10, RZ ;  /* 0x0000000a03037224 */ /* 0x000fc800078e02ff */
[----:B------:R-:W-:Y:S01]  /*0390*/  IMAD.HI.U32 R7, R7, R3, R6 ;  /* 0x0000000307077227 */ /* 0x000fe200078e0006 */
[----:B------:R-:W-:-:S03]  /*03a0*/  SHF.R.U32.HI R6, RZ, 0x6, R12 ;  /* 0x00000006ff067819 */ /* 0x000fc6000001160c */
[----:B------:R-:W-:Y:S01]  /*03b0*/  IMAD.MOV R3, RZ, RZ, -R2 ;  /* 0x000000ffff037224 */ /* 0x000fe200078e0a02 */
[----:B------:R-:W-:Y:S01]  /*03c0*/  SGXT.U32 R14, R6, 0x1 ;  /* 0x00000001060e781a */ /* 0x000fe20000000000 */
[----:B------:R-:W-:-:S03]  /*03d0*/  IMAD.HI.U32 R2, R7, R8, RZ ;  /* 0x0000000807027227 */ /* 0x000fc600078e00ff */
[----:B------:R-:W-:Y:S01]  /*03e0*/  LOP3.LUT R5, R14, 0x2, RZ, 0xfc, !PT ;  /* 0x000000020e057812 */ /* 0x000fe200078efcff */
[----:B------:R-:W-:Y:S01]  /*03f0*/  IMAD R3, R2, R3, R8 ;  /* 0x0000000302037224 */ /* 0x000fe200078e0208 */
[C---:B------:R-:W-:Y:S02]  /*0400*/  LOP3.LUT R5, R14.reuse, 0x8, RZ, 0xfc, !PT ;  /* 0x000000080e057812 */ /* 0x040fe400078efcff */
[----:B------:R-:W-:Y:S02]  /*0410*/  LOP3.LUT R5, R14, 0xe, RZ, 0xfc, !PT ;  /* 0x0000000e0e057812 */ /* 0x000fe400078efcff */
[----:B------:R-:W-:Y:S02]  /*0420*/  ISETP.GT.U32.AND P1, PT, R10, R3, PT ;  /* 0x000000030a00720c */ /* 0x000fe40003f24070 */
[C---:B------:R-:W-:Y:S02]  /*0430*/  LOP3.LUT R5, R14.reuse, 0x14, RZ, 0xfc, !PT ;  /* 0x000000140e057812 */ /* 0x040fe400078efcff */
[----:B------:R-:W-:-:S02]  /*0440*/  LOP3.LUT R5, R14, 0x1a, RZ, 0xfc, !PT ;  /* 0x0000001a0e057812 */ /* 0x000fc400078efcff */
[C---:B------:R-:W-:Y:S02]  /*0450*/  LOP3.LUT R5, R14.reuse, 0x20, RZ, 0xfc, !PT ;  /* 0x000000200e057812 */ /* 0x040fe400078efcff */
[C---:B------:R-:W-:Y:S02]  /*0460*/  LOP3.LUT R5, R14.reuse, 0x26, RZ, 0xfc, !PT ;  /* 0x000000260e057812 */ /* 0x040fe400078efcff */
[C---:B------:R-:W-:Y:S02]  /*0470*/  LOP3.LUT R5, R14.reuse, 0x2c, RZ, 0xfc, !PT ;  /* 0x0000002c0e057812 */ /* 0x040fe400078efcff */
[----:B------:R-:W-:Y:S01]  /*0480*/  LOP3.LUT R5, R14, 0x32, RZ, 0xfc, !PT ;  /* 0x000000320e057812 */ /* 0x000fe200078efcff */
[----:B------:R-:W-:Y:S01]  /*0490*/  @!P1 IMAD.IADD R3, R3, 0x1, -R10 ;  /* 0x0000000103039824 */ /* 0x000fe200078e0a0a */
[----:B------:R-:W-:Y:S02]  /*04a0*/  @!P1 IADD3 R2, R2, 0x1, RZ ;  /* 0x0000000102029810 */ /* 0x000fe40007ffe0ff */
[----:B------:R-:W-:-:S02]  /*04b0*/  ISETP.NE.AND P1, PT, R4, RZ, PT ;  /* 0x000000ff0400720c */ /* 0x000fc40003f25270 */
[----:B------:R-:W-:Y:S02]  /*04c0*/  ISETP.GE.U32.AND P0, PT, R3, R10, PT ;  /* 0x0000000a0300720c */ /* 0x000fe40003f06070 */
[----:B------:R-:W-:Y:S02]  /*04d0*/  LOP3.LUT R3, R9, R4, RZ, 0x3c, !PT ;  /* 0x0000000409037212 */ /* 0x000fe400078e3cff */
[C---:B------:R-:W-:Y:S02]  /*04e0*/  LOP3.LUT R5, R14.reuse, 0x38, RZ, 0xfc, !PT ;  /* 0x000000380e057812 */ /* 0x040fe400078efcff */
[----:B------:R-:W-:Y:S02]  /*04f0*/  ISETP.GE.AND P2, PT, R3, RZ, PT ;  /* 0x000000ff0300720c */ /* 0x000fe40003f46270 */
[C---:B------:R-:W-:Y:S02]  /*0500*/  LOP3.LUT R5, R14.reuse, 0x3e, RZ, 0xfc, !PT ;  /* 0x0000003e0e057812 */ /* 0x040fe400078efcff */
[----:B------:R-:W-:-:S02]  /*0510*/  LOP3.LUT R5, R14, 0x44, RZ, 0xfc, !PT ;  /* 0x000000440e057812 */ /* 0x000fc400078efcff */
[----:B------:R-:W-:Y:S02]  /*0520*/  LOP3.LUT R5, R14, 0x4a, RZ, 0xfc, !PT ;  /* 0x0000004a0e057812 */ /* 0x000fe400078efcff */
[----:B------:R-:W-:Y:S02]  /*0530*/  @P0 IADD3 R2, R2, 0x1, RZ ;  /* 0x0000000102020810 */ /* 0x000fe40007ffe0ff */
[----:B------:R-:W-:Y:S02]  /*0540*/  ISETP.GT.AND P0, PT, R15, 0x7f, PT ;  /* 0x0000007f0f00780c */ /* 0x000fe40003f04270 */
[C---:B------:R-:W-:Y:S01]  /*0550*/  LOP3.LUT R5, R14.reuse, 0x50, RZ, 0xfc, !PT ;  /* 0x000000500e057812 */ /* 0x040fe200078efcff */
[----:B------:R-:W-:Y:S01]  /*0560*/  @!P2 IMAD.MOV R2, RZ, RZ, -R2 ;  /* 0x000000ffff02a224 */ /* 0x000fe200078e0a02 */
[----:B------:R-:W-:Y:S02]  /*0570*/  @!P1 LOP3.LUT R2, RZ, R4, RZ, 0x33, !PT ;  /* 0x00000004ff029212 */ /* 0x000fe400078e33ff */
[----:B------:R-:W-:-:S02]  /*0580*/  LOP3.LUT R5, R14, 0x56, RZ, 0xfc, !PT ;  /* 0x000000560e057812 */ /* 0x000fc400078efcff */
[C---:B------:R-:W-:Y:S01]  /*0590*/  LOP3.LUT R5, R14.reuse, 0x5c, RZ, 0xfc, !PT ;  /* 0x0000005c0e057812 */ /* 0x040fe200078efcff */
[----:B------:R-:W-:Y:S01]  /*05a0*/  IMAD.MOV R3, RZ, RZ, -R2 ;  /* 0x000000ffff037224 */ /* 0x000fe200078e0a02 */
[----:B------:R-:W-:Y:S01]  /*05b0*/  LOP3.LUT R5, R14, 0x62, RZ, 0xfc, !PT ;  /* 0x000000620e057812 */ /* 0x000fe200078efcff */
[----:B------:R-:W-:Y:S01]  /*05c0*/  IMAD.SHL.U32 R29, R2, 0x200, RZ ;  /* 0x00000200021d7824 */ /* 0x000fe200078e00ff */
[----:B------:R-:W-:Y:S01]  /*05d0*/  LOP3.LUT R5, R14, 0x68, RZ, 0xfc, !PT ;  /* 0x000000680e057812 */ /* 0x000fe200078efcff */
[----:B------:R-:W-:Y:S01]  /*05e0*/  IMAD R3, R4, R3, R9 ;  /* 0x0000000304037224 */ /* 0x000fe200078e0209 */
[----:B------:R-:W-:Y:S02]  /*05f0*/  LOP3.LUT R4, R14, 0x4, RZ, 0xfc, !PT ;  /* 0x000000040e047812 */ /* 0x000fe400078efcff */
[----:B------:R0:W-:Y:S01]  /*0600*/  STL [R1+0x4b4], R29 ;  /* 0x0004b41d01007387 */ /* 0x0001e20000100800 */
[----:B------:R-:W-:Y:S01]  /*0610*/  IMAD.IADD R0, R0, 0x1, R3 ;  /* 0x0000000100007824 */ /* 0x000fe200078e0203 */
[----:B------:R-:W-:-:S02]  /*0620*/  LOP3.LUT R3, R14, 0x6, RZ, 0xfc, !PT ;  /* 0x000000060e037812 */ /* 0x000fc400078efcff */
[----:B------:R-:W-:Y:S01]  /*0630*/  LOP3.LUT R4, R14, 0xa, RZ, 0xfc, !PT ;  /* 0x0000000a0e047812 */ /* 0x000fe200078efcff */
[----:B------:R-:W-:Y:S01]  /*0640*/  IMAD R28, R0, 0x40, R13 ;  /* 0x00000040001c7824 */ /* 0x000fe200078e020d */
[C---:B------:R-:W-:Y:S02]  /*0650*/  LOP3.LUT R3, R14.reuse, 0xc, RZ, 0xfc, !PT ;  /* 0x0000000c0e037812 */ /* 0x040fe400078efcff */
[C---:B------:R-:W-:Y:S02]  /*0660*/  LOP3.LUT R4, R14.reuse, 0x10, RZ, 0xfc, !PT ;  /* 0x000000100e047812 */ /* 0x040fe400078efcff */
[----:B------:R0:W-:Y:S01]  /*0670*/  STL [R1+0x1bd0], R28 ;  /* 0x001bd01c01007387 */ /* 0x0001e20000100800 */
[C---:B------:R-:W-:Y:S02]  /*0680*/  LOP3.LUT R3, R14.reuse, 0x12, RZ, 0xfc, !PT ;  /* 0x000000120e037812 */ /* 0x040fe400078efcff */
[C---:B------:R-:W-:Y:S02]  /*0690*/  LOP3.LUT R4, R14.reuse, 0x16, RZ, 0xfc, !PT ;  /* 0x000000160e047812 */ /* 0x040fe400078efcff */
[----:B------:R-:W-:-:S02]  /*06a0*/  LOP3.LUT R3, R14, 0x18, RZ, 0xfc, !PT ;  /* 0x000000180e037812 */ /* 0x000fc400078efcff */
[C---:B------:R-:W-:Y:S02]  /*06b0*/  LOP3.LUT R4, R14.reuse, 0x1c, RZ, 0xfc, !PT ;  /* 0x0000001c0e047812 */ /* 0x040fe400078efcff */
[C---:B------:R-:W-:Y:S02]  /*06c0*/  LOP3.LUT R3, R14.reuse, 0x1e, RZ, 0xfc, !PT ;  /* 0x0000001e0e037812 */ /* 0x040fe400078efcff */
[C---:B------:R-:W-:Y:S02]  /*06d0*/  LOP3.LUT R4, R14.reuse, 0x22, RZ, 0xfc, !PT ;  /* 0x000000220e047812 */ /* 0x040fe400078efcff */
        /* <DEDUP_REMOVED lines=33> */
[----:B------:R-:W-:Y:S01]  /*08f0*/  LOP3.LUT R3, R14, 0x7e, RZ, 0xfc, !PT ;  /* 0x0000007e0e037812 */ /* 0x000fe200078efcff */
[----:B------:R-:W-:Y:S05]  /*0900*/  @P0 BRA `(.L_x_0) ;  /* 0x0000078000000947 */ /* 0x000fea0003800000 */
[----:B0-----:R0:W-:Y:S01]  /*0910*/  STL [R1], RZ ;  /* 0x000000ff01007387 */ /* 0x0011e20000100800 */
[----:B------:R-:W-:Y:S01]  /*0920*/  IMAD.SHL.U32 R0, R12, 0x40, RZ ;  /* 0x000000400c007824 */ /* 0x000fe200078e00ff */
[----:B------:R-:W-:Y:S01]  /*0930*/  CS2R R24, SRZ ;  /* 0x0000000000187805 */ /* 0x000fe2000001ff00 */
[----:B------:R-:W-:Y:S01]  /*0940*/  CS2R R26, SRZ ;  /* 0x00000000001a7805 */ /* 0x000fe2000001ff00 */
[----:B------:R0:W-:Y:S01]  /*0950*/  STL [R1+0x4], RZ ;  /* 0x000004ff01007387 */ /* 0x0001e20000100800 */
[----:B------:R-:W-:Y:S01]  /*0960*/  CS2R R20, SRZ ;  /* 0x0000000000147805 */ /* 0x000fe2000001ff00 */
[----:B------:R-:W-:Y:S01]  /*0970*/  LOP3.LUT R0, R0, 0x1800, RZ, 0xc0, !PT ;  /* 0x0000180000007812 */ /* 0x000fe200078ec0ff */
[----:B------:R-:W-:Y:S01]  /*0980*/  CS2R R22, SRZ ;  /* 0x0000000000167805 */ /* 0x000fe2000001ff00 */
[----:B------:R0:W-:Y:S01]  /*0990*/  STL [R1+0x8], RZ ;  /* 0x000008ff01007387 */ /* 0x0001e20000100800 */
[----:B------:R-:W-:Y:S01]  /*09a0*/  CS2R R16, SRZ ;  /* 0x0000000000107805 */ /* 0x000fe2000001ff00 */
[----:B------:R-:W-:Y:S01]  /*09b0*/  CS2R R18, SRZ ;  /* 0x0000000000127805 */ /* 0x000fe2000001ff00 */
[----:B------:R-:W-:Y:S01]  /*09c0*/  CS2R R12, SRZ ;  /* 0x00000000000c7805 */ /* 0x000fe2000001ff00 */
[----:B------:R0:W-:Y:S01]  /*09d0*/  STL [R1+0xc], RZ ;  /* 0x00000cff01007387 */ /* 0x0001e20000100800 */
[----:B------:R-:W-:Y:S01]  /*09e0*/  CS2R R14, SRZ ;  /* 0x00000000000e7805 */ /* 0x000fe2000001ff00 */
[----:B------:R-:W-:Y:S01]  /*09f0*/  CS2R R8, SRZ ;  /* 0x0000000000087805 */ /* 0x000fe2000001ff00 */
[----:B------:R-:W-:Y:S01]  /*0a00*/  CS2R R10, SRZ ;  /* 0x00000000000a7805 */ /* 0x000fe2000001ff00 */
[----:B------:R0:W-:Y:S01]  /*0a10*/  STL [R1+0x10], RZ ;  /* 0x000010ff01007387 */ /* 0x0001e20000100800 */
[----:B------:R-:W-:Y:S01]  /*0a20*/  CS2R R4, SRZ ;  /* 0x0000000000047805 */ /* 0x000fe2000001ff00 */
[----:B------:R-:W-:-:S02]  /*0a30*/  CS2R R6, SRZ ;  /* 0x0000000000067805 */ /* 0x000fc4000001ff00 */
[----:B------:R0:W-:Y:S04]  /*0a40*/  STL [R1+0x14], RZ ;  /* 0x000014ff01007387 */ /* 0x0001e80000100800 */
        /* <DEDUP_REMOVED lines=98> */
[----:B------:R0:W-:Y:S01]  /*1070*/  STL [R1+0x1bcc], R0 ;  /* 0x001bcc0001007387 */ /* 0x0001e20000100800 */
[----:B------:R-:W-:Y:S05]  /*1080*/  BRA `(.L_x_1) ;  /* 0x0007e5f000007947 */ /* 0x000fea0003800000 */
.L_x_0:
[----:B0-----:R-:W-:Y:S01]  /*1090*/  IABS R7, c[0x0][0x178] ;  /* 0x00005e0000077a13 */ /* 0x001fe20000000000 */
[----:B------:R-:W-:Y:S01]  /*10a0*/  IMAD.MOV.U32 R4, RZ, RZ, RZ ;  /* 0x000000ffff047224 */ /* 0x000fe200078e00ff */
[----:B------:R-:W-:Y:S01]  /*10b0*/  IABS R24, c[0x0][0x17c] ;  /* 0x00005f0000187a13 */ /* 0x000fe20000000000 */
[----:B------:R-:W-:Y:S01]  /*10c0*/  ULDC.64 UR6, c[0x0][0x188] ;  /* 0x0000620000067ab9 */ /* 0x000fe20000000a00 */
[----:B------:R-:W0:Y:S01]  /*10d0*/  I2F.RP R2, R7 ;  /* 0x0000000700027306 */ /* 0x000e220000209400 */
[----:B------:R-:W-:-:S07]  /*10e0*/  IABS R8, R28 ;  /* 0x0000001c00087213 */ /* 0x000fce0000000000 */
[----:B------:R-:W1:Y:S08]  /*10f0*/  I2F.RP R0, R24 ;  /* 0x0000001800007306 */ /* 0x000e700000209400 */
[----:B0-----:R-:W0:Y:S08]  /*1100*/  MUFU.RCP R2, R2 ;  /* 0x0000000200027308 */ /* 0x001e300000001000 */
[----:B-1----:R-:W1:Y:S01]  /*1110*/  MUFU.RCP R0, R0 ;  /* 0x0000000000007308 */ /* 0x002e620000001000 */
[----:B0-----:R-:W-:-:S07]  /*1120*/  IADD3 R2, R2, 0xffffffe, RZ ;  /* 0x0ffffffe02027810 */ /* 0x001fce0007ffe0ff */
[----:B------:R0:W2:Y:S01]  /*1130*/  F2I.FTZ.U32.TRUNC.NTZ R3, R2 ;  /* 0x0000000200037305 */ /* 0x0000a2000021f000 */
[----:B-1----:R-:W-:-:S07]  /*1140*/  IADD3 R0, R0, 0xffffffe, RZ ;  /* 0x0ffffffe00007810 */ /* 0x002fce0007ffe0ff */
[----:B------:R2:W1:Y:S01]  /*1150*/  F2I.FTZ.U32.TRUNC.NTZ R5, R0 ;  /* 0x0000000000057305 */ /* 0x000462000021f000 */
[----:B0-----:R-:W-:Y:S02]  /*1160*/  IMAD.MOV.U32 R2, RZ, RZ, RZ ;  /* 0x000000ffff027224 */ /* 0x001fe400078e00ff */
[----:B--2---:R-:W-:-:S04]  /*1170*/  IMAD.MOV R0, RZ, RZ, -R3 ;  /* 0x000000ffff007224 */ /* 0x004fc800078e0a03 */
[----:B------:R-:W-:Y:S02]  /*1180*/  IMAD R6, R0, R7, RZ ;  /* 0x0000000700067224 */ /* 0x000fe400078e02ff */
[----:B-1----:R-:W-:Y:S02]  /*1190*/  IMAD.MOV R0, RZ, RZ, -R5 ;  /* 0x000000ffff007224 */ /* 0x002fe400078e0a05 */
[----:B------:R-:W-:Y:S01]  /*11a0*/  IMAD.HI.U32 R6, R3, R6, R2 ;  /* 0x0000000603067227 */ /* 0x000fe200078e0002 */
[----:B------:R-:W-:-:S03]  /*11b0*/  IADD3 R3, R29, 0x1fe, RZ ;  /* 0x000001fe1d037810 */ /* 0x000fc60007ffe0ff */
[----:B------:R-:W-:Y:S01]  /*11c0*/  IMAD.MOV.U32 R2, RZ, RZ, R0 ;  /* 0x000000ffff027224 */ /* 0x000fe200078e0000 */
[----:B------:R-:W-:Y:S01]  /*11d0*/  IADD3 R0, R29, 0x1ff, RZ ;  /* 0x000001ff1d007810 */ /* 0x000fe20007ffe0ff */
[----:B------:R-:W-:Y:S01]  /*11e0*/  IMAD.HI.U32 R6, R6, R8, RZ ;  /* 0x0000000806067227 */ /* 0x000fe200078e00ff */
[----:B------:R-:W-:Y:S02]  /*11f0*/  ISETP.GE.AND P5, PT, R3, RZ, PT ;  /* 0x000000ff0300720c */ /* 0x000fe40003fa6270 */
[----:B------:R-:W-:Y:S01]  /*1200*/  IABS R9, R0 ;  /* 0x0000000000097213 */ /* 0x000fe20000000000 */
[----:B------:R-:W-:Y:S01]  /*1210*/  IMAD R2, R2, R24, RZ ;  /* 0x0000001802027224 */ /* 0x000fe200078e02ff */
[----:B------:R-:W-:Y:S01]  /*1220*/  ISETP.GE.AND P4, PT, R0, RZ, PT ;  /* 0x000000ff0000720c */ /* 0x000fe20003f86270 */
[----:B------:R-:W-:Y:S02]  /*1230*/  IMAD.MOV R6, RZ, RZ, -R6 ;  /* 0x000000ffff067224 */ /* 0x000fe400078e0a06 */
[----:B------:R-:W-:Y:S01]  /*1240*/  IMAD.HI.U32 R2, R5, R2, R4 ;  /* 0x0000000205027227 */ /* 0x000fe200078e0004 */
[----:B------:R-:W-:-:S03]  /*1250*/  IABS R4, R3 ;  /* 0x0000000300047213 */ /* 0x000fc60000000000 */
[----:B------:R-:W-:Y:S02]  /*1260*/  IMAD R8, R7, R6, R8 ;  /* 0x0000000607087224 */ /* 0x000fe400078e0208 */
[----:B------:R-:W-:-:S03]  /*1270*/  IMAD.HI.U32 R11, R2, R9, RZ ;  /* 0x00000009020b7227 */ /* 0x000fc600078e00ff */
[----:B------:R-:W-:Y:S01]  /*1280*/  ISETP.GT.U32.AND P0, PT, R7, R8, PT ;  /* 0x000000080700720c */ /* 0x000fe20003f04070 */
[----:B------:R-:W-:Y:S02]  /*1290*/  IMAD.MOV R11, RZ, RZ, -R11 ;  /* 0x000000ffff0b7224 */ /* 0x000fe400078e0a0b */
[----:B------:R-:W-:Y:S01]  /*12a0*/  IMAD.MOV.U32 R6, RZ, RZ, R4 ;  /* 0x000000ffff067224 */ /* 0x000fe200078e0004 */
[C---:B------:R-:W-:Y:S01]  /*12b0*/  IADD3 R4, R29.reuse, 0x1fd, RZ ;  /* 0x000001fd1d047810 */ /* 0x040fe20007ffe0ff */
[----:B------:R-:W-:Y:S02]  /*12c0*/  IMAD R9, R24, R11, R9 ;  /* 0x0000000b18097224 */ /* 0x000fe400078e0209 */
[----:B------:R-:W-:Y:S01]  /*12d0*/  IMAD.HI.U32 R10, R2, R6, RZ ;  /* 0x00000006020a7227 */ /* 0x000fe200078e00ff */
[----:B------:R-:W-:Y:S02]  /*12e0*/  IABS R5, R4 ;  /* 0x0000000400057213 */ /* 0x000fe40000000000 */
[----:B------:R-:W-:Y:S01]  /*12f0*/  ISETP.GT.U32.AND P6, PT, R24, R9, PT ;  /* 0x000000091800720c */ /* 0x000fe20003fc4070 */
[----:B------:R-:W-:Y:S01]  /*1300*/  IMAD.MOV R10, RZ, RZ, -R10 ;  /* 0x000000ffff0a7224 */ /* 0x000fe200078e0a0a */
[----:B------:R-:W-:Y:S01]  /*1310*/  ISETP.GE.AND P2, PT, R4, RZ, PT ;  /* 0x000000ff0400720c */ /* 0x000fe20003f46270 */
[----:B------:R-:W-:Y:S01]  /*1320*/  @!P0 IMAD.IADD R8, R8, 0x1, -R7 ;  /* 0x0000000108088824 */ /* 0x000fe200078e0a07 */
[C---:B------:R-:W-:Y:S01]  /*1330*/  IADD3 R4, R29.reuse, 0x1fb, RZ ;  /* 0x000001fb1d047810 */ /* 0x040fe20007ffe0ff */
[----:B------:R-:W-:Y:S01]  /*1340*/  IMAD R6, R24, R10, R6 ;  /* 0x0000000a18067224 */ /* 0x000fe200078e0206 */
[----:B------:R-:W-:Y:S01]  /*1350*/  IADD3 R10, R29, 0x1fc, RZ ;  /* 0x000001fc1d0a7810 */ /* 0x000fe20007ffe0ff */
[----:B------:R-:W-:Y:S01]  /*1360*/  IMAD.HI.U32 R11, R2, R5, RZ ;  /* 0x00000005020b7227 */ /* 0x000fe200078e00ff */
[----:B------:R-:W-:-:S02]  /*1370*/  ISETP.GT.U32.AND P0, PT, R7, R8, PT ;  /* 0x000000080700720c */ /* 0x000fc40003f04070 */
[C---:B------:R-:W-:Y:S01]  /*1380*/  ISETP.GT.U32.AND P3, PT, R24.reuse, R6, PT ;  /* 0x000000061800720c */ /* 0x040fe20003f64070 */
[----:B------:R-:W-:Y:S01]  /*1390*/  IMAD.MOV R11, RZ, RZ, -R11 ;  /* 0x000000ffff0b7224 */ /* 0x000fe200078e0a0b */
[----:B------:R-:W-:Y:S01]  /*13a0*/  IABS R17, R10 ;  /* 0x0000000a00117213 */ /* 0x000fe20000000000 */
[--C-:B------:R-:W-:Y:S01]  /*13b0*/  @!P6 IMAD.IADD R9, R9, 0x1, -R24.reuse ;  /* 0x000000010909e824 */ /* 0x100fe200078e0a18 */
[----:B------:R-:W-:Y:S01]  /*13c0*/  IABS R16, R4 ;  /* 0x0000000400107213 */ /* 0x000fe20000000000 */
[----:B------:R-:W-:Y:S01]  /*13d0*/  IMAD R0, R24, R11, R5 ;  /* 0x0000000b18007224 */ /* 0x000fe200078e0205 */
[----:B------:R-:W-:Y:S01]  /*13e0*/  ISETP.GE.AND P1, PT, R10, RZ, PT ;  /* 0x000000ff0a00720c */ /* 0x000fe20003f26270 */
[----:B------:R-:W-:Y:S01]  /*13f0*/  IMAD.HI.U32 R3, R2, R17, RZ ;  /* 0x0000001102037227 */ /* 0x000fe200078e00ff */
[----:B------:R-:W-:Y:S02]  /*1400*/  ISETP.GT.U32.AND P6, PT, R24, R9, PT ;  /* 0x000000091800720c */ /* 0x000fe40003fc4070 */
[C---:B------:R-:W-:Y:S01]  /*1410*/  IADD3 R11, R29.reuse, 0x1f4, RZ ;  /* 0x000001f41d0b7810 */ /* 0x040fe20007ffe0ff */
[----:B------:R-:W-:Y:S01]  /*1420*/  @!P0 IMAD.IADD R8, R8, 0x1, -R7 ;  /* 0x0000000108088824 */ /* 0x000fe200078e0a07 */
[----:B------:R-:W-:Y:S01]  /*1430*/  ISETP.GT.U32.AND P0, PT, R24, R0, PT ;  /* 0x000000001800720c */ /* 0x000fe20003f04070 */
[----:B------:R-:W-:Y:S01]  /*1440*/  IMAD.MOV R3, RZ, RZ, -R3 ;  /* 0x000000ffff037224 */ /* 0x000fe200078e0a03 */
[C---:B------:R-:W-:Y:S01]  /*1450*/  IADD3 R7, R29.reuse, 0x1f9, RZ ;  /* 0x000001f91d077810 */ /* 0x040fe20007ffe0ff */
[----:B------:R-:W-:Y:S01]  /*1460*/  @!P3 IMAD.IADD R6, R6, 0x1, -R24 ;  /* 0x000000010606b824 */ /* 0x000fe200078e0a18 */
[----:B------:R-:W-:Y:S01]  /*1470*/  ISETP.GE.AND P3, PT, R4, RZ, PT ;  /* 0x000000ff0400720c */ /* 0x000fe20003f66270 */
[----:B------:R-:W-:Y:S01]  /*1480*/  IMAD R17, R24, R3, R17 ;  /* 0x0000000318117224 */ /* 0x000fe200078e0211 */
[----:B------:R-:W-:Y:S01]  /*1490*/  IADD3 R4, R29, 0x1fa, RZ ;  /* 0x000001fa1d047810 */ /* 0x000fe20007ffe0ff */
[----:B------:R-:W-:Y:S01]  /*14a0*/  IMAD.HI.U32 R5, R2, R16, RZ ;  /* 0x0000001002057227 */ /* 0x000fe200078e00ff */
[----:B------:R-:W-:-:S02]  /*14b0*/  IABS R15, R7 ;  /* 0x00000007000f7213 */ /* 0x000fc40000000000 */
[----:B------:R-:W-:Y:S01]  /*14c0*/  IABS R12, R4 ;  /* 0x00000004000c7213 */ /* 0x000fe20000000000 */
[--C-:B------:R-:W-:Y:S01]  /*14d0*/  @!P6 IMAD.IADD R9, R9, 0x1, -R24.reuse ;  /* 0x000000010909e824 */ /* 0x100fe200078e0a18 */
[----:B------:R-:W-:Y:S01]  /*14e0*/  ISETP.GT.U32.AND P6, PT, R24, R6, PT ;  /* 0x000000061800720c */ /* 0x000fe20003fc4070 */
[----:B------:R-:W-:Y:S01]  /*14f0*/  @!P0 IMAD.IADD R0, R0, 0x1, -R24 ;  /* 0x0000000100008824 */ /* 0x000fe200078e0a18 */
[----:B------:R-:W-:Y:S01]  /*1500*/  IADD3 R3, R29, 0x1f8, RZ ;  /* 0x000001f81d037810 */ /* 0x000fe20007ffe0ff */
[----:B------:R-:W-:Y:S02]  /*1510*/  IMAD.MOV.U32 R13, RZ, RZ, R9 ;  /* 0x000000ffff0d7224 */ /* 0x000fe400078e0009 */
[----:B------:R-:W-:Y:S01]  /*1520*/  IMAD.MOV R5, RZ, RZ, -R5 ;  /* 0x000000ffff057224 */ /* 0x000fe200078e0a05 */
[C---:B------:R-:W-:Y:S01]  /*1530*/  ISETP.GT.U32.AND P0, PT, R24.reuse, R0, PT ;  /* 0x000000001800720c */ /* 0x040fe20003f04070 */
[----:B------:R-:W-:Y:S01]  /*1540*/  @!P4 IMAD.MOV R13, RZ, RZ, -R13 ;  /* 0x000000ffff0dc224 */ /* 0x000fe200078e0a0d */
[C---:B------:R-:W-:Y:S01]  /*1550*/  ISETP.GT.U32.AND P4, PT, R24.reuse, R17, PT ;  /* 0x000000111800720c */ /* 0x040fe20003f84070 */
[----:B------:R-:W-:Y:S01]  /*1560*/  IMAD R16, R24, R5, R16 ;  /* 0x0000000518107224 */ /* 0x000fe200078e0210 */
[----:B------:R-:W-:Y:S01]  /*1570*/  IABS R14, R3 ;  /* 0x00000003000e7213 */ /* 0x000fe20000000000 */
[----:B------:R-:W-:Y:S01]  /*1580*/  IMAD.HI.U32 R5, R2, R15, RZ ;  /* 0x0000000f02057227 */ /* 0x000fe200078e00ff */
[----:B------:R-:W-:Y:S03]  /*1590*/  STL [R1+0x1a0], R13 ;  /* 0x0001a00d01007387 */ /* 0x000fe60000100800 */
[----:B------:R-:W-:Y:S01]  /*15a0*/  @!P6 IMAD.IADD R6, R6, 0x1, -R24 ;  /* 0x000000010606e824 */ /* 0x000fe200078e0a18 */
[----:B------:R-:W-:Y:S01]  /*15b0*/  ISETP.GT.U32.AND P6, PT, R24, R16, PT ;  /* 0x000000101800720c */ /* 0x000fe20003fc4070 */
[----:B------:R-:W-:-:S04]  /*15c0*/  IMAD.HI.U32 R9, R2, R12, RZ ;  /* 0x0000000c02097227 */ /* 0x000fc800078e00ff */
[----:B------:R-:W-:Y:S01]  /*15d0*/  @!P4 IMAD.IADD R17, R17, 0x1, -R24 ;  /* 0x000000011111c824 */ /* 0x000fe200078e0a18 */
[----:B------:R-:W-:Y:S01]  /*15e0*/  ISETP.GE.AND P4, PT, R7, RZ, PT ;  /* 0x000000ff0700720c */ /* 0x000fe20003f86270 */
[----:B------:R-:W-:Y:S01]  /*15f0*/  IMAD.MOV.U32 R10, RZ, RZ, R6 ;  /* 0x000000ffff0a7224 */ /* 0x000fe200078e0006 */
[----:B------:R-:W-:Y:S01]  /*1600*/  IADD3 R7, R29, 0x1f7, RZ ;  /* 0x000001f71d077810 */ /* 0x000fe20007ffe0ff */
[----:B------:R-:W-:Y:S02]  /*1610*/  IMAD.MOV R5, RZ, RZ, -R5 ;  /* 0x000000ffff057224 */ /* 0x000fe400078e0a05 */
[----:B------:R-:W-:Y:S01]  /*1620*/  @!P5 IMAD.MOV R10, RZ, RZ, -R10 ;  /* 0x000000ffff0ad224 */ /* 0x000fe200078e0a0a */
[----:B------:R-:W-:Y:S01]  /*1630*/  ISETP.GT.U32.AND P5, PT, R24, R17, PT ;  /* 0x000000111800720c */ /* 0x000fe20003fa4070 */
[----:B------:R-:W-:Y:S01]  /*1640*/  @!P0 IMAD.IADD R0, R0, 0x1, -R24 ;  /* 0x0000000100008824 */ /* 0x000fe200078e0a18 */
[----:B------:R-:W-:Y:S01]  /*1650*/  ISETP.GE.AND P0, PT, R4, RZ, PT ;  /* 0x000000ff0400720c */ /* 0x000fe20003f06270 */
[----:B------:R-:W-:Y:S01]  /*1660*/  IMAD.MOV R9, RZ, RZ, -R9 ;  /* 0x000000ffff097224 */ /* 0x000fe200078e0a09 */
[----:B------:R0:W-:Y:S01]  /*1670*/  STL [R1+0x110], R10 ;  /* 0x0001100a01007387 */ /* 0x0001e20000100800 */
[----:B------:R-:W-:-:S02]  /*1680*/  IMAD R15, R24, R5, R15 ;  /* 0x00000005180f7224 */ /* 0x000fc400078e020f */
[----:B------:R-:W-:Y:S01]  /*1690*/  IMAD R12, R24, R9, R12 ;  /* 0x00000009180c7224 */ /* 0x000fe200078e020c */
[C---:B------:R-:W-:Y:S01]  /*16a0*/  IADD3 R9, R29.reuse, 0x1f5, RZ ;  /* 0x000001f51d097810 */ /* 0x040fe20007ffe0ff */
[----:B------:R-:W-:Y:S01]  /*16b0*/  IMAD.MOV.U32 R5, RZ, RZ, R0 ;  /* 0x000000ffff057224 */ /* 0x000fe200078e0000 */
[----:B------:R-:W-:Y:S01]  /*16c0*/  IADD3 R0, R29, 0x1f6, RZ ;  /* 0x000001f61d007810 */ /* 0x000fe20007ffe0ff */
[--C-:B------:R-:W-:Y:S02]  /*16d0*/  @!P6 IMAD.IADD R16, R16, 0x1, -R24.reuse ;  /* 0x000000011010e824 */ /* 0x100fe400078e0a18 */
[----:B------:R-:W-:Y:S01]  /*16e0*/  @!P2 IMAD.MOV R5, RZ, RZ, -R5 ;  /* 0x000000ffff05a224 */ /* 0x000fe200078e0a05 */
[C---:B------:R-:W-:Y:S01]  /*16f0*/  ISETP.GT.U32.AND P2, PT, R24.reuse, R12, PT ;  /* 0x0000000c1800720c */ /* 0x040fe20003f44070 */
[----:B------:R-:W-:Y:S01]  /*1700*/  @!P5 IMAD.IADD R17, R17, 0x1, -R24 ;  /* 0x000000011111d824 */ /* 0x000fe200078e0a18 */
[----:B------:R-:W-:Y:S01]  /*1710*/  ISETP.GT.U32.AND P6, PT, R24, R16, PT ;  /* 0x000000101800720c */ /* 0x000fe20003fc4070 */
[----:B------:R-:W-:Y:S01]  /*1720*/  IMAD.HI.U32 R4, R2, R14, RZ ;  /* 0x0000000e02047227 */ /* 0x000fe200078e00ff */
[C---:B------:R-:W-:Y:S01]  /*1730*/  ISETP.GT.U32.AND P5, PT, R24.reuse, R15, PT ;  /* 0x0000000f1800720c */ /* 0x040fe20003fa4070 */
[----:B------:R1:W-:Y:S01]  /*1740*/  STL [R1+0x74], R5 ;  /* 0x0000740501007387 */ /* 0x0003e20000100800 */
[----:B0-----:R-:W-:Y:S01]  /*1750*/  IABS R10, R7 ;  /* 0x00000007000a7213 */ /* 0x001fe20000000000 */
[----:B------:R-:W-:Y:S01]  /*1760*/  IMAD.MOV R4, RZ, RZ, -R4 ;  /* 0x000000ffff047224 */ /* 0x000fe200078e0a04 */
[----:B------:R-:W-:Y:S01]  /*1770*/  IABS R6, R0 ;  /* 0x0000000000067213 */ /* 0x000fe20000000000 */
[----:B------:R-:W-:Y:S01]  /*1780*/  IMAD.MOV.U32 R19, RZ, RZ, R17 ;  /* 0x000000ffff137224 */ /* 0x000fe200078e0011 */
[----:B------:R-:W-:Y:S01]  /*1790*/  IADD3 R17, R29, 0x1ed, RZ ;  /* 0x000001ed1d117810 */ /* 0x000fe20007ffe0ff */
[----:B------:R-:W-:Y:S01]  /*17a0*/  IMAD R14, R24, R4, R14 ;  /* 0x00000004180e7224 */ /* 0x000fe200078e020e */
[----:B------:R-:W-:Y:S01]  /*17b0*/  IABS R4, R11 ;  /* 0x0000000b00047213 */ /* 0x000fe20000000000 */
[--C-:B------:R-:W-:Y:S01]  /*17c0*/  @!P2 IMAD.IADD R12, R12, 0x1, -R24.reuse ;  /* 0x000000010c0ca824 */ /* 0x100fe200078e0a18 */
[----:B------:R-:W-:Y:S01]  /*17d0*/  ISETP.GE.AND P2, PT, R3, RZ, PT ;  /* 0x000000ff0300720c */ /* 0x000fe20003f46270 */
[--C-:B------:R-:W-:Y:S01]  /*17e0*/  @!P6 IMAD.IADD R16, R16, 0x1, -R24.reuse ;  /* 0x000000011010e824 */ /* 0x100fe200078e0a18 */
[C---:B------:R-:W-:Y:S01]  /*17f0*/  ISETP.GT.U32.AND P6, PT, R24.reuse, R14, PT ;  /* 0x0000000e1800720c */ /* 0x040fe20003fc4070 */
[----:B------:R-:W-:Y:S01]  /*1800*/  @!P5 IMAD.IADD R15, R15, 0x1, -R24 ;  /* 0x000000010f0fd824 */ /* 0x000fe200078e0a18 */
[----:B------:R-:W-:Y:S01]  /*1810*/  ISETP.GT.U32.AND P5, PT, R24, R12, PT ;  /* 0x0000000c1800720c */ /* 0x000fe20003fa4070 */
[----:B------:R-:W-:Y:S01]  /*1820*/  IMAD.HI.U32 R13, R2, R10, RZ ;  /* 0x0000000a020d7227 */ /* 0x000fe200078e00ff */
[----:B-1----:R-:W-:-:S03]  /*1830*/  IABS R5, R9 ;  /* 0x0000000900057213 */ /* 0x002fc60000000000 */
[----:B------:R-:W-:Y:S02]  /*1840*/  IMAD.MOV R13, RZ, RZ, -R13 ;  /* 0x000000ffff0d7224 */ /* 0x000fe400078e0a0d */
[----:B------:R-:W-:-:S04]  /*1850*/  IMAD.HI.U32 R3, R2, R6, RZ ;  /* 0x0000000602037227 */ /* 0x000fc800078e00ff */
[----:B------:R-:W-:Y:S02]  /*1860*/  IMAD R10, R24, R13, R10 ;  /* 0x0000000d180a7224 */ /* 0x000fe400078e020a */
[--C-:B------:R-:W-:Y:S01]  /*1870*/  @!P6 IMAD.IADD R14, R14, 0x1, -R24.reuse ;  /* 0x000000010e0ee824 */ /* 0x100fe200078e0a18 */
[----:B------:R-:W-:Y:S01]  /*1880*/  ISETP.GT.U32.AND P6, PT, R24, R15, PT ;  /* 0x0000000f1800720c */ /* 0x000fe20003fc4070 */
[----:B------:R-:W-:Y:S01]  /*1890*/  @!P5 IMAD.IADD R12, R12, 0x1, -R24 ;  /* 0x000000010c0cd824 */ /* 0x000fe200078e0a18 */
[C---:B------:R-:W-:Y:S01]  /*18a0*/  ISETP.GT.U32.AND P5, PT, R24.reuse, R10, PT ;  /* 0x0000000a1800720c */ /* 0x040fe20003fa4070 */
[----:B------:R-:W-:Y:S02]  /*18b0*/  IMAD.MOV.U32 R18, RZ, RZ, R16 ;  /* 0x000000ffff127224 */ /* 0x000fe400078e0010 */
[----:B------:R-:W-:Y:S02]  /*18c0*/  IMAD.MOV R3, RZ, RZ, -R3 ;  /* 0x000000ffff037224 */ /* 0x000fe400078e0a03 */
[----:B------:R-:W-:Y:S01]  /*18d0*/  @!P3 IMAD.MOV R18, RZ, RZ, -R18 ;  /* 0x000000ffff12b224 */ /* 0x000fe200078e0a12 */
[----:B------:R-:W-:Y:S01]  /*18e0*/  ISETP.GE.AND P3, PT, R7, RZ, PT ;  /* 0x000000ff0700720c */ /* 0x000fe20003f66270 */
[----:B------:R-:W-:Y:S01]  /*18f0*/  IMAD R6, R24, R3, R6 ;  /* 0x0000000318067224 */ /* 0x000fe200078e0206 */
[----:B------:R-:W-:Y:S01]  /*1900*/  IADD3 R3, R29, 0x1f3, RZ ;  /* 0x000001f31d037810 */ /* 0x000fe20007ffe0ff */
[----:B------:R-:W-:-:S04]  /*1910*/  IMAD.HI.U32 R7, R2, R4, RZ ;  /* 0x0000000402077227 */ /* 0x000fc800078e00ff */
[----:B------:R-:W-:Y:S01]  /*1920*/  @!P1 IMAD.MOV R19, RZ, RZ, -R19 ;  /* 0x000000ffff139224 */ /* 0x000fe200078e0a13 */
[C---:B------:R-:W-:Y:S01]  /*1930*/  ISETP.GT.U32.AND P1, PT, R24.reuse, R14, PT ;  /* 0x0000000e1800720c */ /* 0x040fe20003f24070 */
[----:B------:R-:W-:Y:S02]  /*1940*/  IMAD.MOV R7, RZ, RZ, -R7 ;  /* 0x000000ffff077224 */ /* 0x000fe400078e0a07 */
[--C-:B------:R-:W-:Y:S01]  /*1950*/  @!P6 IMAD.IADD R15, R15, 0x1, -R24.reuse ;  /* 0x000000010f0fe824 */ /* 0x100fe200078e0a18 */
[----:B------:R-:W-:Y:S01]  /*1960*/  ISETP.GT.U32.AND P6, PT, R24, R6, PT ;  /* 0x000000061800720c */ /* 0x000fe20003fc4070 */
[----:B------:R-:W-:Y:S01]  /*1970*/  @!P5 IMAD.IADD R10, R10, 0x1, -R24 ;  /* 0x000000010a0ad824 */ /* 0x000fe200078e0a18 */
[----:B------:R-:W-:Y:S01]  /*1980*/  STL [R1+0x58], R19 ;  /* 0x0000581301007387 */ /* 0x000fe20000100800 */
[----:B------:R-:W-:Y:S02]  /*1990*/  IMAD.MOV.U32 R16, RZ, RZ, R12 ;  /* 0x000000ffff107224 */ /* 0x000fe400078e000c */
[C---:B------:R-:W-:Y:S01]  /*19a0*/  IMAD R4, R24.reuse, R7, R4 ;  /* 0x0000000718047224 */ /* 0x040fe200078e0204 */
[----:B------:R-:W-:Y:S01]  /*19b0*/  IADD3 R7, R29, 0x1f2, RZ ;  /* 0x000001f21d077810 */ /* 0x000fe20007ffe0ff */
[----:B------:R-:W-:Y:S01]  /*19c0*/  @!P0 IMAD.MOV R16, RZ, RZ, -R16 ;  /* 0x000000ffff108224 */ /* 0x000fe200078e0a10 */
[----:B------:R-:W-:Y:S01]  /*19d0*/  ISETP.GT.U32.AND P0, PT, R24, R10, PT ;  /* 0x0000000a1800720c */ /* 0x000fe20003f04070 */
[----:B------:R-:W-:Y:S01]  /*19e0*/  IMAD.HI.U32 R13, R2, R5, RZ ;  /* 0x00000005020d7227 */ /* 0x000fe200078e00ff */
[----:B------:R-:W-:Y:S03]  /*19f0*/  STL [R1+0x4c], R18 ;  /* 0x00004c1201007387 */ /* 0x000fe60000100800 */
[----:B------:R-:W-:Y:S01]  /*1a00*/  @!P4 IMAD.MOV R15, RZ, RZ, -R15 ;  /* 0x000000ffff0fc224 */ /* 0x000fe200078e0a0f */
[----:B------:R-:W-:Y:S01]  /*1a10*/  ISETP.GT.U32.AND P4, PT, R24, R4, PT ;  /* 0x000000041800720c */ /* 0x000fe20003f84070 */
[----:B------:R-:W-:Y:S01]  /*1a20*/  IMAD.MOV R13, RZ, RZ, -R13 ;  /* 0x000000ffff0d7224 */ /* 0x000fe200078e0a0d */
[----:B------:R0:W-:Y:S01]  /*1a30*/  STL [R1+0x48], R16 ;  /* 0x0000481001007387 */ /* 0x0001e20000100800 */
[--C-:B------:R-:W-:Y:S01]  /*1a40*/  @!P1 IMAD.IADD R14, R14, 0x1, -R24.reuse ;  /* 0x000000010e0e9824 */ /* 0x100fe200078e0a18 */
[----:B------:R-:W-:Y:S01]  /*1a50*/  ISETP.GE.AND P1, PT, R0, RZ, PT ;  /* 0x000000ff0000720c */ /* 0x000fe20003f26270 */
[----:B------:R-:W-:Y:S01]  /*1a60*/  IMAD R5, R24, R13, R5 ;  /* 0x0000000d18057224 */ /* 0x000fe200078e0205 */
[----:B------:R-:W-:Y:S01]  /*1a70*/  IABS R0, R3 ;  /* 0x0000000300007213 */ /* 0x000fe20000000000 */
[----:B------:R-:W-:Y:S01]  /*1a80*/  @!P6 IMAD.IADD R6, R6, 0x1, -R24 ;  /* 0x000000010606e824 */ /* 0x000fe200078e0a18 */
[----:B------:R-:W-:Y:S01]  /*1a90*/  IABS R13, R7 ;  /* 0x00000007000d7213 */ /* 0x000fe20000000000 */
[----:B------:R-:W-:Y:S01]  /*1aa0*/  @!P2 IMAD.MOV R14, RZ, RZ, -R14 ;  /* 0x000000ffff0ea224 */ /* 0x000fe200078e0a0e */
[----:B------:R-:W-:Y:S01]  /*1ab0*/  ISETP.GT.U32.AND P5, PT, R24, R5, PT ;  /* 0x000000051800720c */ /* 0x000fe20003fa4070 */
[----:B------:R-:W-:Y:S01]  /*1ac0*/  @!P0 IMAD.IADD R10, R10, 0x1, -R24 ;  /* 0x000000010a0a8824 */ /* 0x000fe200078e0a18 */
[----:B------:R-:W-:Y:S01]  /*1ad0*/  ISETP.GT.U32.AND P6, PT, R24, R6, PT ;  /* 0x000000061800720c */ /* 0x000fe20003fc4070 */
[----:B------:R-:W-:Y:S01]  /*1ae0*/  IMAD.HI.U32 R12, R2, R0, RZ ;  /* 0x00000000020c7227 */ /* 0x000fe200078e00ff */
[----:B------:R-:W-:Y:S01]  /*1af0*/  STL [R1+0x44], R15 ;  /* 0x0000440f01007387 */ /* 0x000fe20000100800 */
[----:B------:R-:W-:-:S02]  /*1b00*/  ISETP.GE.AND P2, PT, R9, RZ, PT ;  /* 0x000000ff0900720c */ /* 0x000fc40003f46270 */
[----:B------:R-:W-:Y:S01]  /*1b10*/  @!P4 IMAD.IADD R4, R4, 0x1, -R24 ;  /* 0x000000010404c824 */ /* 0x000fe200078e0a18 */
[----:B------:R1:W-:Y:S01]  /*1b20*/  STL [R1+0x40], R14 ;  /* 0x0000400e01007387 */ /* 0x0003e20000100800 */
[----:B------:R-:W-:Y:S01]  /*1b30*/  IMAD.MOV R12, RZ, RZ, -R12 ;  /* 0x000000ffff0c7224 */ /* 0x000fe200078e0a0c */
[----:B------:R-:W-:Y:S01]  /*1b40*/  ISETP.GE.AND P0, PT, R11, RZ, PT ;  /* 0x000000ff0b00720c */ /* 0x000fe20003f06270 */
[----:B------:R-:W-:Y:S01]  /*1b50*/  IMAD.MOV.U32 R9, RZ, RZ, R13 ;  /* 0x000000ffff097224 */ /* 0x000fe200078e000d */
[----:B------:R-:W-:Y:S01]  /*1b60*/  ISETP.GE.AND P4, PT, R3, RZ, PT ;  /* 0x000000ff0300720c */ /* 0x000fe20003f86270 */
[----:B------:R-:W-:Y:S01]  /*1b70*/  IMAD R0, R24, R12, R0 ;  /* 0x0000000c18007224 */ /* 0x000fe200078e0200 */
[C---:B0-----:R-:W-:Y:S01]  /*1b80*/  IADD3 R16, R29.reuse, 0x1f1, RZ ;  /* 0x000001f11d107810 */ /* 0x041fe20007ffe0ff */
[----:B------:R-:W-:Y:S01]  /*1b90*/  IMAD.HI.U32 R11, R2, R9, RZ ;  /* 0x00000009020b7227 */ /* 0x000fe200078e00ff */
[----:B------:R-:W-:-:S03]  /*1ba0*/  IADD3 R13, R29, 0x1ec, RZ ;  /* 0x000001ec1d0d7810 */ /* 0x000fc60007ffe0ff */
[----:B-1----:R-:W-:Y:S01]  /*1bb0*/  IMAD.MOV.U32 R14, RZ, RZ, R10 ;  /* 0x000000ffff0e7224 */ /* 0x002fe200078e000a */
[----:B------:R-:W-:Y:S01]  /*1bc0*/  IABS R15, R13 ;  /* 0x0000000d000f7213 */ /* 0x000fe20000000000 */
[----:B------:R-:W-:Y:S02]  /*1bd0*/  @!P5 IMAD.IADD R5, R5, 0x1, -R24 ;  /* 0x000000010505d824 */ /* 0x000fe400078e0a18 */
[----:B------:R-:W-:Y:S01]  /*1be0*/  @!P3 IMAD.MOV R14, RZ, RZ, -R14 ;  /* 0x000000ffff0eb224 */ /* 0x000fe200078e0a0e */
[----:B------:R-:W-:Y:S01]  /*1bf0*/  ISETP.GT.U32.AND P3, PT, R24, R4, PT ;  /* 0x000000041800720c */ /* 0x000fe20003f64070 */
[----:B------:R-:W-:Y:S01]  /*1c00*/  @!P6 IMAD.IADD R6, R6, 0x1, -R24 ;  /* 0x000000010606e824 */ /* 0x000fe200078e0a18 */
[C---:B------:R-:W-:Y:S01]  /*1c10*/  ISETP.GT.U32.AND P6, PT, R24.reuse, R0, PT ;  /* 0x000000001800720c */ /* 0x040fe20003fc4070 */
[----:B------:R-:W-:Y:S01]  /*1c20*/  IMAD.MOV R11, RZ, RZ, -R11 ;  /* 0x000000ffff0b7224 */ /* 0x000fe200078e0a0b */
[C---:B------:R-:W-:Y:S01]  /*1c30*/  ISETP.GT.U32.AND P5, PT, R24.reuse, R5, PT ;  /* 0x000000051800720c */ /* 0x040fe20003fa4070 */
[----:B------:R-:W-:Y:S01]  /*1c40*/  @!P1 IMAD.MOV R6, RZ, RZ, -R6 ;  /* 0x000000ffff069224 */ /* 0x000fe200078e0a06 */
[----:B------:R-:W-:Y:S01]  /*1c50*/  STL [R1+0x770], R14 ;  /* 0x0007700e01007387 */ /* 0x000fe20000100800 */
[----:B------:R-:W-:Y:S01]  /*1c60*/  IMAD R3, R24, R11, R9 ;  /* 0x0000000b18037224 */ /* 0x000fe200078e0209 */
[----:B------:R-:W-:-:S02]  /*1c70*/  ISETP.GE.AND P1, PT, R16, RZ, PT ;  /* 0x000000ff1000720c */ /* 0x000fc40003f26270 */
[----:B------:R0:W-:Y:S01]  /*1c80*/  STL [R1+0x7b4], R6 ;  /* 0x0007b40601007387 */ /* 0x0001e20000100800 */
[----:B------:R-:W-:Y:S02]  /*1c90*/  IABS R16, R16 ;  /* 0x0000001000107213 */ /* 0x000fe40000000000 */
[--C-:B------:R-:W-:Y:S01]  /*1ca0*/  @!P3 IMAD.IADD R4, R4, 0x1, -R24.reuse ;  /* 0x000000010404b824 */ /* 0x100fe200078e0a18 */
[----:B------:R-:W-:Y:S01]  /*1cb0*/  ISETP.GT.U32.AND P3, PT, R24, R3, PT ;  /* 0x000000031800720c */ /* 0x000fe20003f64070 */
[--C-:B------:R-:W-:Y:S01]  /*1cc0*/  @!P6 IMAD.IADD R0, R0, 0x1, -R24.reuse ;  /* 0x000000010000e824 */ /* 0x100fe200078e0a18 */
[----:B------:R-:W-:Y:S01]  /*1cd0*/  IADD3 R11, R29, 0x1f0, RZ ;  /* 0x000001f01d0b7810 */ /* 0x000fe20007ffe0ff */
[----:B------:R-:W-:Y:S01]  /*1ce0*/  @!P5 IMAD.IADD R5, R5, 0x1, -R24 ;  /* 0x000000010505d824 */ /* 0x000fe200078e0a18 */
[----:B------:R-:W-:Y:S01]  /*1cf0*/  IADD3 R9, R29, 0x1ef, RZ ;  /* 0x000001ef1d097810 */ /* 0x000fe20007ffe0ff */
[----:B0-----:R-:W-:Y:S01]  /*1d00*/  IMAD.MOV.U32 R6, RZ, RZ, R4 ;  /* 0x000000ffff067224 */ /* 0x001fe200078e0004 */
[----:B------:R-:W-:Y:S01]  /*1d10*/  ISETP.GT.U32.AND P6, PT, R24, R0, PT ;  /* 0x000000001800720c */ /* 0x000fe20003fc4070 */
[----:B------:R-:W-:Y:S01]  /*1d20*/  @!P2 IMAD.MOV R5, RZ, RZ, -R5 ;  /* 0x000000ffff05a224 */ /* 0x000fe200078e0a05 */
[----:B------:R-:W-:Y:S01]  /*1d30*/  ISETP.GE.AND P2, PT, R11, RZ, PT ;  /* 0x000000ff0b00720c */ /* 0x000fe20003f46270 */
[----:B------:R-:W-:Y:S01]  /*1d40*/  @!P0 IMAD.MOV R6, RZ, RZ, -R6 ;  /* 0x000000ffff068224 */ /* 0x000fe200078e0a06 */
[----:B------:R-:W-:-:S03]  /*1d50*/  ISETP.GE.AND P0, PT, R9, RZ, PT ;  /* 0x000000ff0900720c */ /* 0x000fc60003f06270 */
[--C-:B------:R-:W-:Y:S01]  /*1d60*/  @!P3 IMAD.IADD R3, R3, 0x1, -R24.reuse ;  /* 0x000000010303b824 */ /* 0x100fe200078e0a18 */
[----:B------:R0:W-:Y:S01]  /*1d70*/  STL [R1+0x7bc], R5 ;  /* 0x0007bc0501007387 */ /* 0x0001e20000100800 */
[----:B------:R-:W-:Y:S02]  /*1d80*/  IABS R11, R11 ;  /* 0x0000000b000b7213 */ /* 0x000fe40000000000 */
[----:B------:R-:W-:Y:S01]  /*1d90*/  IABS R9, R9 ;  /* 0x0000000900097213 */ /* 0x000fe20000000000 */
[----:B------:R1:W-:Y:S01]  /*1da0*/  STL [R1+0x7c0], R6 ;  /* 0x0007c00601007387 */ /* 0x0003e20000100800 */
[----:B------:R-:W-:Y:S01]  /*1db0*/  ISETP.GT.U32.AND P3, PT, R24, R3, PT ;  /* 0x000000031800720c */ /* 0x000fe20003f64070 */
[----:B------:R-:W-:Y:S01]  /*1dc0*/  @!P6 IMAD.IADD R0, R0, 0x1, -R24 ;  /* 0x000000010000e824 */ /* 0x000fe200078e0a18 */
[----:B------:R-:W-:Y:S01]  /*1dd0*/  ISETP.GE.AND P5, PT, R7, RZ, PT ;  /* 0x000000ff0700720c */ /* 0x000fe20003fa6270 */
[----:B------:R-:W-:Y:S01]  /*1de0*/  IMAD.HI.U32 R4, R2, R9, RZ ;  /* 0x0000000902047227 */ /* 0x000fe200078e00ff */
[----:B------:R-:W-:-:S03]  /*1df0*/  IADD3 R7, R29, 0x1ee, RZ ;  /* 0x000001ee1d077810 */ /* 0x000fc60007ffe0ff */
[C---:B0-----:R-:W-:Y:S01]  /*1e00*/  IMAD.HI.U32 R5, R2.reuse, R11, RZ ;  /* 0x0000000b02057227 */ /* 0x041fe200078e00ff */
[----:B------:R-:W-:Y:S02]  /*1e10*/  ISETP.GE.AND P6, PT, R7, RZ, PT ;  /* 0x000000ff0700720c */ /* 0x000fe40003fc6270 */
[----:B------:R-:W-:Y:S01]  /*1e20*/  IABS R7, R7 ;  /* 0x0000000700077213 */ /* 0x000fe20000000000 */
[----:B-1----:R-:W-:-:S04]  /*1e30*/  IMAD.HI.U32 R6, R2, R16, RZ ;  /* 0x0000001002067227 */ /* 0x002fc800078e00ff */
[----:B------:R-:W-:Y:S02]  /*1e40*/  IMAD.MOV R6, RZ, RZ, -R6 ;  /* 0x000000ffff067224 */ /* 0x000fe400078e0a06 */
[----:B------:R-:W-:Y:S02]  /*1e50*/  IMAD.MOV.U32 R10, RZ, RZ, R0 ;  /* 0x000000ffff0a7224 */ /* 0x000fe400078e0000 */
[C---:B------:R-:W-:Y:S02]  /*1e60*/  IMAD R16, R24.reuse, R6, R16 ;  /* 0x0000000618107224 */ /* 0x040fe400078e0210 */
[----:B------:R-:W-:Y:S02]  /*1e70*/  IMAD.MOV R5, RZ, RZ, -R5 ;  /* 0x000000ffff057224 */ /* 0x000fe400078e0a05 */
[----:B------:R-:W-:Y:S02]  /*1e80*/  IMAD.MOV R4, RZ, RZ, -R4 ;  /* 0x000000ffff047224 */ /* 0x000fe400078e0a04 */
[----:B------:R-:W-:Y:S01]  /*1e90*/  @!P4 IMAD.MOV R10, RZ, RZ, -R10 ;  /* 0x000000ffff0ac224 */ /* 0x000fe200078e0a0a */
[----:B------:R-:W-:Y:S01]  /*1ea0*/  ISETP.GT.U32.AND P4, PT, R24, R16, PT ;  /* 0x000000101800720c */ /* 0x000fe20003f84070 */
[----:B------:R-:W-:-:S02]  /*1eb0*/  @!P3 IMAD.IADD R3, R3, 0x1, -R24 ;  /* 0x000000010303b824 */ /* 0x000fc400078e0a18 */
[C---:B------:R-:W-:Y:S01]  /*1ec0*/  IMAD R11, R24.reuse, R5, R11 ;  /* 0x00000005180b7224 */ /* 0x040fe200078e020b */
[----:B------:R0:W-:Y:S01]  /*1ed0*/  STL [R1+0x7c4], R10 ;  /* 0x0007c40a01007387 */ /* 0x0001e20000100800 */
[C---:B------:R-:W-:Y:S02]  /*1ee0*/  IMAD R9, R24.reuse, R4, R9 ;  /* 0x0000000418097224 */ /* 0x040fe400078e0209 */
[----:B------:R-:W-:Y:S01]  /*1ef0*/  IMAD.MOV.U32 R6, RZ, RZ, R3 ;  /* 0x000000ffff067224 */ /* 0x000fe200078e0003 */
[----:B------:R-:W-:Y:S01]  /*1f00*/  ISETP.GT.U32.AND P3, PT, R24, R11, PT ;  /* 0x0000000b1800720c */ /* 0x000fe20003f64070 */
[----:B------:R-:W-:Y:S01]  /*1f10*/  IMAD.HI.U32 R0, R2, R7, RZ ;  /* 0x0000000702007227 */ /* 0x000fe200078e00ff */
[----:B------:R-:W-:-:S03]  /*1f20*/  IABS R3, R17 ;  /* 0x0000001100037213 */ /* 0x000fc60000000000 */
[----:B------:R-:W-:Y:S01]  /*1f30*/  @!P5 IMAD.MOV R6, RZ, RZ, -R6 ;  /* 0x000000ffff06d224 */ /* 0x000fe200078e0a06 */
[----:B------:R-:W-:Y:S01]  /*1f40*/  ISETP.GT.U32.AND P5, PT, R24, R9, PT ;  /* 0x000000091800720c */ /* 0x000fe20003fa4070 */
[----:B------:R-:W-:Y:S02]  /*1f50*/  @!P4 IMAD.IADD R16, R16, 0x1, -R24 ;  /* 0x000000011010c824 */ /* 0x000fe400078e0a18 */
[----:B------:R-:W-:Y:S01]  /*1f60*/  IMAD.MOV R0, RZ, RZ, -R0 ;  /* 0x000000ffff007224 */ /* 0x000fe200078e0a00 */
[----:B------:R1:W-:Y:S01]  /*1f70*/  STL [R1+0x7c8], R6 ;  /* 0x0007c80601007387 */ /* 0x0003e20000100800 */
[----:B0-----:R-:W-:Y:S01]  /*1f80*/  IMAD.HI.U32 R10, R2, R3, RZ ;  /* 0x00000003020a7227 */ /* 0x001fe200078e00ff */
[----:B------:R-:W-:-:S03]  /*1f90*/  ISETP.GT.U32.AND P4, PT, R24, R16, PT ;  /* 0x000000101800720c */ /* 0x000fc60003f84070 */
[--C-:B------:R-:W-:Y:S02]  /*1fa0*/  @!P3 IMAD.IADD R11, R11, 0x1, -R24.reuse ;  /* 0x000000010b0bb824 */ /* 0x100fe400078e0a18 */
[C---:B------:R-:W-:Y:S01]  /*1fb0*/  IMAD R7, R24.reuse, R0, R7 ;  /* 0x0000000018077224 */ /* 0x040fe200078e0207 */
[----:B------:R-:W-:Y:S01]  /*1fc0*/  IADD3 R0, R29, 0x1eb, RZ ;  /* 0x000001eb1d007810 */ /* 0x000fe20007ffe0ff */
[----:B------:R-:W-:Y:S01]  /*1fd0*/  @!P5 IMAD.IADD R9, R9, 0x1, -R24 ;  /* 0x000000010909d824 */ /* 0x000fe200078e0a18 */
[----:B------:R-:W-:Y:S01]  /*1fe0*/  ISETP.GT.U32.AND P3, PT, R24, R11, PT ;  /* 0x0000000b1800720c */ /* 0x000fe20003f64070 */
[----:B------:R-:W-:Y:S01]  /*1ff0*/  IMAD.HI.U32 R5, R2, R15, RZ ;  /* 0x0000000f02057227 */ /* 0x000fe200078e00ff */
[----:B-1----:R-:W-:Y:S02]  /*2000*/  IADD3 R6, R29, 0x1ea, RZ ;  /* 0x000001ea1d067810 */ /* 0x002fe40007ffe0ff */
[----:B------:R-:W-:Y:S01]  /*2010*/  ISETP.GT.U32.AND P5, PT, R24, R9, PT ;  /* 0x000000091800720c */ /* 0x000fe20003fa4070 */
[----:B------:R-:W-:Y:S01]  /*2020*/  IMAD.MOV R10, RZ, RZ, -R10 ;  /* 0x000000ffff0a7224 */ /* 0x000fe200078e0a0a */
[----:B------:R-:W-:Y:S01]  /*2030*/  IABS R14, R6 ;  /* 0x00000006000e7213 */ /* 0x000fe20000000000 */
[----:B------:R-:W-:Y:S01]  /*2040*/  IMAD.MOV R5, RZ, RZ, -R5 ;  /* 0x000000ffff057224 */ /* 0x000fe200078e0a05 */
[----:B------:R-:W-:Y:S01]  /*2050*/  IABS R4, R0 ;  /* 0x0000000000047213 */ /* 0x000fe20000000000 */
[----:B------:R-:W-:Y:S01]  /*2060*/  @!P4 IMAD.IADD R16, R16, 0x1, -R24 ;  /* 0x000000011010c824 */ /* 0x000fe200078e0a18 */
[C---:B------:R-:W-:Y:S01]  /*2070*/  ISETP.GT.U32.AND P4, PT, R24.reuse, R7, PT ;  /* 0x000000071800720c */ /* 0x040fe20003f84070 */
[----:B------:R-:W-:-:S02]  /*2080*/  IMAD R3, R24, R10, R3 ;  /* 0x0000000a18037224 */ /* 0x000fc400078e0203 */
[C---:B------:R-:W-:Y:S01]  /*2090*/  IMAD R15, R24.reuse, R5, R15 ;  /* 0x00000005180f7224 */ /* 0x040fe200078e020f */
[----:B------:R-:W-:Y:S01]  /*20a0*/  IADD3 R5, R29, 0x1e9, RZ ;  /* 0x000001e91d057810 */ /* 0x000fe20007ffe0ff */
[--C-:B------:R-:W-:Y:S01]  /*20b0*/  @!P3 IMAD.IADD R11, R11, 0x1, -R24.reuse ;  /* 0x000000010b0bb824 */ /* 0x100fe200078e0a18 */
[C---:B------:R-:W-:Y:S01]  /*20c0*/  ISETP.GT.U32.AND P3, PT, R24.reuse, R3, PT ;  /* 0x000000031800720c */ /* 0x040fe20003f64070 */
[----:B------:R-:W-:Y:S01]  /*20d0*/  @!P5 IMAD.IADD R9, R9, 0x1, -R24 ;  /* 0x000000010909d824 */ /* 0x000fe200078e0a18 */
[----:B------:R-:W-:Y:S01]  /*20e0*/  ISETP.GT.U32.AND P5, PT, R24, R15, PT ;  /* 0x0000000f1800720c */ /* 0x000fe20003fa4070 */
[----:B------:R-:W-:Y:S01]  /*20f0*/  IMAD.MOV.U32 R18, RZ, RZ, R16 ;  /* 0x000000ffff127224 */ /* 0x000fe200078e0010 */
[----:B------:R-:W-:Y:S01]  /*2100*/  IABS R16, R5 ;  /* 0x0000000500107213 */ /* 0x000fe20000000000 */
[----:B------:R-:W-:-:S04]  /*2110*/  IMAD.HI.U32 R10, R2, R14, RZ ;  /* 0x0000000e020a7227 */ /* 0x000fc800078e00ff */
[----:B------:R-:W-:Y:S01]  /*2120*/  @!P4 IMAD.IADD R7, R7, 0x1, -R24 ;  /* 0x000000010707c824 */ /* 0x000fe200078e0a18 */
[----:B------:R-:W-:Y:S01]  /*2130*/  ISETP.GE.AND P4, PT, R17, RZ, PT ;  /* 0x000000ff1100720c */ /* 0x000fe20003f86270 */
[----:B------:R-:W-:Y:S02]  /*2140*/  @!P1 IMAD.MOV R18, RZ, RZ, -R18 ;  /* 0x000000ffff129224 */ /* 0x000fe400078e0a12 */
[--C-:B------:R-:W-:Y:S01]  /*2150*/  @!P3 IMAD.IADD R3, R3, 0x1, -R24.reuse ;  /* 0x000000010303b824 */ /* 0x100fe200078e0a18 */
[----:B------:R-:W-:Y:S01]  /*2160*/  ISETP.GT.U32.AND P1, PT, R24, R7, PT ;  /* 0x000000071800720c */ /* 0x000fe20003f24070 */
[----:B------:R-:W-:Y:S01]  /*2170*/  @!P5 IMAD.IADD R15, R15, 0x1, -R24 ;  /* 0x000000010f0fd824 */ /* 0x000fe200078e0a18 */
[----:B------:R-:W-:Y:S01]  /*2180*/  ISETP.GE.AND P3, PT, R13, RZ, PT ;  /* 0x000000ff0d00720c */ /* 0x000fe20003f66270 */
[----:B------:R-:W-:Y:S01]  /*2190*/  IMAD.HI.U32 R12, R2, R4, RZ ;  /* 0x00000004020c7227 */ /* 0x000fe200078e00ff */
[----:B------:R-:W-:Y:S02]  /*21a0*/  STL [R1+0x7b8], R18 ;  /* 0x0007b81201007387 */ /* 0x000fe40000100800 */
[----:B------:R-:W-:Y:S01]  /*21b0*/  ISETP.GT.U32.AND P5, PT, R24, R15, PT ;  /* 0x0000000f1800720c */ /* 0x000fe20003fa4070 */
[----:B------:R-:W-:-:S02]  /*21c0*/  IMAD.MOV R10, RZ, RZ, -R10 ;  /* 0x000000ffff0a7224 */ /* 0x000fc400078e0a0a */
[----:B------:R-:W-:Y:S02]  /*21d0*/  IMAD.MOV.U32 R13, RZ, RZ, R16 ;  /* 0x000000ffff0d7224 */ /* 0x000fe400078e0010 */
[----:B------:R-:W-:Y:S02]  /*21e0*/  IMAD.MOV R12, RZ, RZ, -R12 ;  /* 0x000000ffff0c7224 */ /* 0x000fe400078e0a0c */
[----:B------:R-:W-:Y:S02]  /*21f0*/  IMAD R14, R24, R10, R14 ;  /* 0x0000000a180e7224 */ /* 0x000fe400078e020e */
[----:B------:R-:W-:-:S04]  /*2200*/  IMAD.HI.U32 R10, R2, R13, RZ ;  /* 0x0000000d020a7227 */ /* 0x000fc800078e00ff */
[----:B------:R-:W-:Y:S01]  /*2210*/  @!P2 IMAD.MOV R11, RZ, RZ, -R11 ;  /* 0x000000ffff0ba224 */ /* 0x000fe200078e0a0b */
[C---:B------:R-:W-:Y:S01]  /*2220*/  ISETP.GT.U32.AND P2, PT, R24.reuse, R3, PT ;  /* 0x000000031800720c */ /* 0x040fe20003f44070 */
[C---:B------:R-:W-:Y:S02]  /*2230*/  IMAD R4, R24.reuse, R12, R4 ;  /* 0x0000000c18047224 */ /* 0x040fe400078e0204 */
[----:B------:R-:W-:Y:S01]  /*2240*/  @!P1 IMAD.IADD R7, R7, 0x1, -R24 ;  /* 0x0000000107079824 */ /* 0x000fe200078e0a18 */
[----:B------:R0:W-:Y:S01]  /*2250*/  STL [R1+0x778], R11 ;  /* 0x0007780b01007387 */ /* 0x0001e20000100800 */
[----:B------:R-:W-:Y:S01]  /*2260*/  IMAD.MOV R10, RZ, RZ, -R10 ;  /* 0x000000ffff0a7224 */ /* 0x000fe200078e0a0a */
[C---:B------:R-:W-:Y:S01]  /*2270*/  ISETP.GT.U32.AND P1, PT, R24.reuse, R4, PT ;  /* 0x000000041800720c */ /* 0x040fe20003f24070 */
[----:B------:R-:W-:Y:S02]  /*2280*/  @!P5 IMAD.IADD R15, R15, 0x1, -R24 ;  /* 0x000000010f0fd824 */ /* 0x000fe400078e0a18 */
[----:B------:R-:W-:-:S02]  /*2290*/  IMAD R13, R24, R10, R13 ;  /* 0x0000000a180d7224 */ /* 0x000fc400078e020d */
[----:B------:R-:W-:Y:S01]  /*22a0*/  @!P0 IMAD.MOV R9, RZ, RZ, -R9 ;  /* 0x000000ffff098224 */ /* 0x000fe200078e0a09 */
[----:B------:R-:W-:Y:S01]  /*22b0*/  ISETP.GE.AND P0, PT, R0, RZ, PT ;  /* 0x000000ff0000720c */ /* 0x000fe20003f06270 */
[--C-:B------:R-:W-:Y:S01]  /*22c0*/  @!P2 IMAD.IADD R3, R3, 0x1, -R24.reuse ;  /* 0x000000010303a824 */ /* 0x100fe200078e0a18 */
[----:B------:R-:W-:Y:S01]  /*22d0*/  ISETP.GT.U32.AND P5, PT, R24, R13, PT ;  /* 0x0000000d1800720c */ /* 0x000fe20003fa4070 */
[----:B0-----:R-:W-:Y:S01]  /*22e0*/  IMAD.MOV.U32 R11, RZ, RZ, R7 ;  /* 0x000000ffff0b7224 */ /* 0x001fe200078e0007 */
[----:B------:R-:W-:Y:S01]  /*22f0*/  ISETP.GE.AND P2, PT, R6, RZ, PT ;  /* 0x000000ff0600720c */ /* 0x000fe20003f46270 */
[----:B------:R0:W-:Y:S01]  /*2300*/  STL [R1+0x7a8], R9 ;  /* 0x0007a80901007387 */ /* 0x0001e20000100800 */
[C---:B------:R-:W-:Y:S01]  /*2310*/  IADD3 R0, R29.reuse, 0x1e8, RZ ;  /* 0x000001e81d007810 */ /* 0x040fe20007ffe0ff */
[----:B------:R-:W-:Y:S01]  /*2320*/  @!P6 IMAD.MOV R11, RZ, RZ, -R11 ;  /* 0x000000ffff0be224 */ /* 0x000fe200078e0a0b */
[----:B------:R-:W-:Y:S01]  /*2330*/  ISETP.GT.U32.AND P6, PT, R24, R14, PT ;  /* 0x0000000e1800720c */ /* 0x000fe20003fc4070 */
[--C-:B------:R-:W-:Y:S01]  /*2340*/  @!P1 IMAD.IADD R4, R4, 0x1, -R24.reuse ;  /* 0x0000000104049824 */ /* 0x100fe200078e0a18 */
[----:B------:R-:W-:Y:S01]  /*2350*/  IADD3 R6, R29, 0x1e7, RZ ;  /* 0x000001e71d067810 */ /* 0x000fe20007ffe0ff */
[----:B------:R-:W-:Y:S01]  /*2360*/  IMAD.MOV.U32 R10, RZ, RZ, R3 ;  /* 0x000000ffff0a7224 */ /* 0x000fe200078e0003 */
[----:B------:R-:W-:Y:S01]  /*2370*/  ISETP.GE.AND P1, PT, R5, RZ, PT ;  /* 0x000000ff0500720c */ /* 0x000fe20003f26270 */
[----:B------:R1:W-:Y:S01]  /*2380*/  STL [R1+0x7ac], R11 ;  /* 0x0007ac0b01007387 */ /* 0x0003e20000100800 */
[----:B------:R-:W-:Y:S01]  /*2390*/  IABS R5, R6 ;  /* 0x0000000600057213 */ /* 0x000fe20000000000 */
[----:B------:R-:W-:Y:S01]  /*23a0*/  @!P5 IMAD.IADD R13, R13, 0x1, -R24 ;  /* 0x000000010d0dd824 */ /* 0x000fe200078e0a18 */
[----:B0-----:R-:W-:Y:S01]  /*23b0*/  IABS R9, R0 ;  /* 0x0000000000097213 */ /* 0x001fe20000000000 */
[----:B------:R-:W-:-:S02]  /*23c0*/  @!P4 IMAD.MOV R10, RZ, RZ, -R10 ;  /* 0x000000ffff0ac224 */ /* 0x000fc400078e0a0a */
[----:B------:R-:W-:Y:S01]  /*23d0*/  IMAD.MOV.U32 R3, RZ, RZ, R5 ;  /* 0x000000ffff037224 */ /* 0x000fe200078e0005 */
[----:B------:R-:W-:Y:S01]  /*23e0*/  ISETP.GT.U32.AND P4, PT, R24, R13, PT ;  /* 0x0000000d1800720c */ /* 0x000fe20003f84070 */
[----:B------:R-:W-:Y:S01]  /*23f0*/  @!P6 IMAD.IADD R14, R14, 0x1, -R24 ;  /* 0x000000010e0ee824 */ /* 0x000fe200078e0a18 */
[----:B------:R-:W-:Y:S01]  /*2400*/  ISETP.GT.U32.AND P6, PT, R24, R4, PT ;  /* 0x000000041800720c */ /* 0x000fe20003fc4070 */
[----:B------:R-:W-:Y:S01]  /*2410*/  IMAD.HI.U32 R7, R2, R9, RZ ;  /* 0x0000000902077227 */ /* 0x000fe200078e00ff */
[----:B-1----:R-:W-:Y:S01]  /*2420*/  IADD3 R11, R29, 0x1e6, RZ ;  /* 0x000001e61d0b7810 */ /* 0x002fe20007ffe0ff */
[----:B------:R0:W-:Y:S01]  /*2430*/  STL [R1+0x7b0], R10 ;  /* 0x0007b00a01007387 */ /* 0x0001e20000100800 */
[----:B------:R-:W-:Y:S01]  /*2440*/  ISETP.GT.U32.AND P5, PT, R24, R14, PT ;  /* 0x0000000e1800720c */ /* 0x000fe20003fa4070 */
[----:B------:R-:W-:Y:S01]  /*2450*/  IMAD.MOV R7, RZ, RZ, -R7 ;  /* 0x000000ffff077224 */ /* 0x000fe200078e0a07 */
[----:B------:R-:W-:Y:S01]  /*2460*/  IABS R12, R11 ;  /* 0x0000000b000c7213 */ /* 0x000fe20000000000 */
[----:B------:R-:W-:-:S04]  /*2470*/  IMAD.HI.U32 R5, R2, R3, RZ ;  /* 0x0000000302057227 */ /* 0x000fc800078e00ff */
[----:B------:R-:W-:Y:S02]  /*2480*/  IMAD R9, R24, R7, R9 ;  /* 0x0000000718097224 */ /* 0x000fe400078e0209 */
[----:B------:R-:W-:Y:S01]  /*2490*/  IMAD.MOV R5, RZ, RZ, -R5 ;  /* 0x000000ffff057224 */ /* 0x000fe200078e0a05 */
[----:B0-----:R-:W-:Y:S01]  /*24a0*/  IADD3 R10, R29, 0x1e5, RZ ;  /* 0x000001e51d0a7810 */ /* 0x001fe20007ffe0ff */
[--C-:B------:R-:W-:Y:S01]  /*24b0*/  @!P6 IMAD.IADD R4, R4, 0x1, -R24.reuse ;  /* 0x000000010404e824 */ /* 0x100fe200078e0a18 */
[C---:B------:R-:W-:Y:S01]  /*24c0*/  ISETP.GT.U32.AND P6, PT, R24.reuse, R9, PT ;  /* 0x000000091800720c */ /* 0x040fe20003fc4070 */
[----:B------:R-:W-:Y:S01]  /*24d0*/  IMAD R3, R24, R5, R3 ;  /* 0x0000000518037224 */ /* 0x000fe200078e0203 */
[----:B------:R-:W-:Y:S01]  /*24e0*/  IABS R17, R10 ;  /* 0x0000000a00117213 */ /* 0x000fe20000000000 */
[----:B------:R-:W-:Y:S02]  /*24f0*/  @!P4 IMAD.IADD R13, R13, 0x1, -R24 ;  /* 0x000000010d0dc824 */ /* 0x000fe400078e0a18 */
[----:B------:R-:W-:Y:S01]  /*2500*/  IMAD.HI.U32 R5, R2, R12, RZ ;  /* 0x0000000c02057227 */ /* 0x000fe200078e00ff */
[----:B------:R-:W-:-:S03]  /*2510*/  ISETP.GT.U32.AND P4, PT, R24, R3, PT ;  /* 0x000000031800720c */ /* 0x000fc60003f84070 */
[----:B------:R-:W-:Y:S01]  /*2520*/  @!P5 IMAD.IADD R14, R14, 0x1, -R24 ;  /* 0x000000010e0ed824 */ /* 0x000fe200078e0a18 */
[----:B------:R-:W-:Y:S01]  /*2530*/  ISETP.GE.AND P5, PT, R0, RZ, PT ;  /* 0x000000ff0000720c */ /* 0x000fe20003fa6270 */
[----:B------:R-:W-:Y:S01]  /*2540*/  IMAD.HI.U32 R7, R2, R17, RZ ;  /* 0x0000001102077227 */ /* 0x000fe200078e00ff */
[----:B------:R-:W-:-:S03]  /*2550*/  IADD3 R0, R29, 0x1e4, RZ ;  /* 0x000001e41d007810 */ /* 0x000fc60007ffe0ff */
[--C-:B------:R-:W-:Y:S01]  /*2560*/  @!P6 IMAD.IADD R9, R9, 0x1, -R24.reuse ;  /* 0x000000010909e824 */ /* 0x100fe200078e0a18 */
[----:B------:R-:W-:Y:S01]  /*2570*/  ISETP.GE.AND P6, PT, R6, RZ, PT ;  /* 0x000000ff0600720c */ /* 0x000fe20003fc6270 */
[----:B------:R-:W-:Y:S01]  /*2580*/  IMAD.MOV R5, RZ, RZ, -R5 ;  /* 0x000000ffff057224 */ /* 0x000fe200078e0a05 */
[----:B------:R-:W-:Y:S01]  /*2590*/  IADD3 R6, R29, 0x1e3, RZ ;  /* 0x000001e31d067810 */ /* 0x000fe20007ffe0ff */
[----:B------:R-:W-:Y:S02]  /*25a0*/  @!P4 IMAD.IADD R3, R3, 0x1, -R24 ;  /* 0x000000010303c824 */ /* 0x000fe400078e0a18 */
[----:B------:R-:W-:Y:S01]  /*25b0*/  @!P3 IMAD.MOV R15, RZ, RZ, -R15 ;  /* 0x000000ffff0fb224 */ /* 0x000fe200078e0a0f */
[C---:B------:R-:W-:Y:S01]  /*25c0*/  ISETP.GT.U32.AND P3, PT, R24.reuse, R9, PT ;  /* 0x000000091800720c */ /* 0x040fe20003f64070 */
[----:B------:R-:W-:Y:S01]  /*25d0*/  IMAD.MOV R7, RZ, RZ, -R7 ;  /* 0x000000ffff077224 */ /* 0x000fe200078e0a07 */
[C---:B------:R-:W-:Y:S01]  /*25e0*/  ISETP.GT.U32.AND P4, PT, R24.reuse, R3, PT ;  /* 0x000000031800720c */ /* 0x040fe20003f84070 */
[C---:B------:R-:W-:Y:S01]  /*25f0*/  IMAD R12, R24.reuse, R5, R12 ;  /* 0x00000005180c7224 */ /* 0x040fe200078e020c */
[----:B------:R-:W-:Y:S01]  /*2600*/  IABS R5, R0 ;  /* 0x0000000000057213 */ /* 0x000fe20000000000 */
[----:B------:R-:W-:Y:S01]  /*2610*/  IMAD.MOV.U32 R16, RZ, RZ, R4 ;  /* 0x000000ffff107224 */ /* 0x000fe200078e0004 */
[----:B------:R0:W-:Y:S01]  /*2620*/  STL [R1+0x788], R15 ;  /* 0x0007880f01007387 */ /* 0x0001e20000100800 */
[----:B------:R-:W-:Y:S01]  /*2630*/  IMAD R17, R24, R7, R17 ;  /* 0x0000000718117224 */ /* 0x000fe200078e0211 */
[----:B------:R-:W-:Y:S01]  /*2640*/  IABS R7, R6 ;  /* 0x0000000600077213 */ /* 0x000fe20000000000 */
[----:B------:R-:W-:-:S04]  /*2650*/  IMAD.HI.U32 R4, R2, R5, RZ ;  /* 0x0000000502047227 */ /* 0x000fc800078e00ff */
[----:B------:R-:W-:Y:S01]  /*2660*/  @!P0 IMAD.MOV R16, RZ, RZ, -R16 ;  /* 0x000000ffff108224 */ /* 0x000fe200078e0a10 */
[C---:B------:R-:W-:Y:S01]  /*2670*/  ISETP.GT.U32.AND P0, PT, R24.reuse, R12, PT ;  /* 0x0000000c1800720c */ /* 0x040fe20003f04070 */
[----:B------:R-:W-:Y:S01]  /*2680*/  @!P2 IMAD.MOV R14, RZ, RZ, -R14 ;  /* 0x000000ffff0ea224 */ /* 0x000fe200078e0a0e */
[----:B------:R-:W-:Y:S01]  /*2690*/  ISETP.GT.U32.AND P2, PT, R24, R17, PT ;  /* 0x000000111800720c */ /* 0x000fe20003f44070 */
[----:B0-----:R-:W-:Y:S01]  /*26a0*/  IMAD.MOV.U32 R15, RZ, RZ, R13 ;  /* 0x000000ffff0f7224 */ /* 0x001fe200078e000d */
[----:B------:R-:W-:Y:S01]  /*26b0*/  STL [R1+0x7a4], R16 ;  /* 0x0007a41001007387 */ /* 0x000fe20000100800 */
[----:B------:R-:W-:-:S03]  /*26c0*/  IMAD.HI.U32 R13, R2, R7, RZ ;  /* 0x00000007020d7227 */ /* 0x000fc600078e00ff */
[----:B------:R0:W-:Y:S01]  /*26d0*/  STL [R1+0x790], R14 ;  /* 0x0007900e01007387 */ /* 0x0001e20000100800 */
[----:B------:R-:W-:Y:S01]  /*26e0*/  @!P1 IMAD.MOV R15, RZ, RZ, -R15 ;  /* 0x000000ffff0f9224 */ /* 0x000fe200078e0a0f */
[----:B------:R-:W-:Y:S01]  /*26f0*/  ISETP.GE.AND P1, PT, R11, RZ, PT ;  /* 0x000000ff0b00720c */ /* 0x000fe20003f26270 */
[----:B------:R-:W-:Y:S01]  /*2700*/  @!P3 IMAD.IADD R9, R9, 0x1, -R24 ;  /* 0x000000010909b824 */ /* 0x000fe200078e0a18 */
[----:B------:R-:W-:Y:S01]  /*2710*/  ISETP.GE.AND P3, PT, R10, RZ, PT ;  /* 0x000000ff0a00720c */ /* 0x000fe20003f66270 */
[----:B------:R-:W-:Y:S01]  /*2720*/  IMAD.MOV R4, RZ, RZ, -R4 ;  /* 0x000000ffff047224 */ /* 0x000fe200078e0a04 */
[----:B------:R1:W-:Y:S01]  /*2730*/  STL [R1+0x7a0], R15 ;  /* 0x0007a00f01007387 */ /* 0x0003e20000100800 */
[----:B------:R-:W-:Y:S02]  /*2740*/  IMAD.MOV R13, RZ, RZ, -R13 ;  /* 0x000000ffff0d7224 */ /* 0x000fe400078e0a0d */
[----:B------:R-:W-:Y:S01]  /*2750*/  @!P4 IMAD.IADD R3, R3, 0x1, -R24 ;  /* 0x000000010303c824 */ /* 0x000fe200078e0a18 */
[----:B------:R-:W-:Y:S01]  /*2760*/  ISETP.GE.AND P4, PT, R0, RZ, PT ;  /* 0x000000ff0000720c */ /* 0x000fe20003f86270 */
[C---:B------:R-:W-:Y:S01]  /*2770*/  IMAD R5, R24.reuse, R4, R5 ;  /* 0x0000000418057224 */ /* 0x040fe200078e0205 */
[C---:B------:R-:W-:Y:S01]  /*2780*/  IADD3 R0, R29.reuse, 0x1e2, RZ ;  /* 0x000001e21d007810 */ /* 0x040fe20007ffe0ff */
[----:B------:R-:W-:Y:S01]  /*2790*/  IMAD R7, R24, R13, R7 ;  /* 0x0000000d18077224 */ /* 0x000fe200078e0207 */
[----:B------:R-:W-:Y:S01]  /*27a0*/  IADD3 R4, R29, 0x1e1, RZ ;  /* 0x000001e11d047810 */ /* 0x000fe20007ffe0ff */
[----:B0-----:R-:W-:-:S02]  /*27b0*/  IMAD.MOV.U32 R14, RZ, RZ, R3 ;  /* 0x000000ffff0e7224 */ /* 0x001fc400078e0003 */
[----:B-1----:R-:W-:Y:S01]  /*27c0*/  IMAD.MOV.U32 R15, RZ, RZ, R9 ;  /* 0x000000ffff0f7224 */ /* 0x002fe200078e0009 */
[----:B------:R-:W-:Y:S01]  /*27d0*/  IABS R9, R0 ;  /* 0x0000000000097213 */ /* 0x000fe20000000000 */
[----:B------:R-:W-:Y:S01]  /*27e0*/  @!P2 IMAD.IADD R17, R17, 0x1, -R24 ;  /* 0x000000011111a824 */ /* 0x000fe200078e0a18 */
[----:B------:R-:W-:Y:S01]  /*27f0*/  IABS R3, R4 ;  /* 0x0000000400037213 */ /* 0x000fe20000000000 */
[----:B------:R-:W-:Y:S01]  /*2800*/  @!P5 IMAD.MOV R15, RZ, RZ, -R15 ;  /* 0x000000ffff0fd224 */ /* 0x000fe200078e0a0f */
[C---:B------:R-:W-:Y:S01]  /*2810*/  ISETP.GT.U32.AND P5, PT, R24.reuse, R5, PT ;  /* 0x000000051800720c */ /* 0x040fe20003fa4070 */
[----:B------:R-:W-:Y:S01]  /*2820*/  @!P6 IMAD.MOV R14, RZ, RZ, -R14 ;  /* 0x000000ffff0ee224 */ /* 0x000fe200078e0a0e */
[----:B------:R-:W-:Y:S01]  /*2830*/  ISETP.GT.U32.AND P6, PT, R24, R7, PT ;  /* 0x000000071800720c */ /* 0x000fe20003fc4070 */
[----:B------:R-:W-:Y:S01]  /*2840*/  @!P0 IMAD.IADD R12, R12, 0x1, -R24 ;  /* 0x000000010c0c8824 */ /* 0x000fe200078e0a18 */
[----:B------:R-:W-:Y:S01]  /*2850*/  ISETP.GT.U32.AND P2, PT, R24, R17, PT ;  /* 0x000000111800720c */ /* 0x000fe20003f44070 */
[----:B------:R-:W-:Y:S01]  /*2860*/  IMAD.HI.U32 R10, R2, R9, RZ ;  /* 0x00000009020a7227 */ /* 0x000fe200078e00ff */
[----:B------:R-:W-:Y:S02]  /*2870*/  STL [R1+0x794], R15 ;  /* 0x0007940f01007387 */ /* 0x000fe40000100800 */
[----:B------:R-:W-:Y:S01]  /*2880*/  ISETP.GT.U32.AND P0, PT, R24, R12, PT ;  /* 0x0000000c1800720c */ /* 0x000fe20003f04070 */
[----:B------:R-:W-:Y:S01]  /*2890*/  IMAD.MOV R10, RZ, RZ, -R10 ;  /* 0x000000ffff0a7224 */ /* 0x000fe200078e0a0a */
[----:B------:R0:W-:Y:S03]  /*28a0*/  STL [R1+0x79c], R14 ;  /* 0x00079c0e01007387 */ /* 0x0001e60000100800 */
[----:B------:R-:W-:-:S02]  /*28b0*/  @!P5 IMAD.IADD R5, R5, 0x1, -R24 ;  /* 0x000000010505d824 */ /* 0x000fc400078e0a18 */
[--C-:B------:R-:W-:Y:S02]  /*28c0*/  @!P6 IMAD.IADD R7, R7, 0x1, -R24.reuse ;  /* 0x000000010707e824 */ /* 0x100fe400078e0a18 */
[----:B------:R-:W-:Y:S01]  /*28d0*/  @!P2 IMAD.IADD R17, R17, 0x1, -R24 ;  /* 0x000000011111a824 */ /* 0x000fe200078e0a18 */
[C---:B------:R-:W-:Y:S01]  /*28e0*/  ISETP.GT.U32.AND P5, PT, R24.reuse, R5, PT ;  /* 0x000000051800720c */ /* 0x040fe20003fa4070 */
[----:B------:R-:W-:Y:S01]  /*28f0*/  IMAD R9, R24, R10, R9 ;  /* 0x0000000a18097224 */ /* 0x000fe200078e0209 */
[----:B------:R-:W-:Y:S01]  /*2900*/  ISETP.GE.AND P2, PT, R0, RZ, PT ;  /* 0x000000ff0000720c */ /* 0x000fe20003f46270 */
[----:B------:R-:W-:Y:S01]  /*2910*/  IMAD.HI.U32 R0, R2, R3, RZ ;  /* 0x0000000302007227 */ /* 0x000fe200078e00ff */
[----:B------:R-:W-:Y:S02]  /*2920*/  ISETP.GT.U32.AND P6, PT, R24, R7, PT ;  /* 0x000000071800720c */ /* 0x000fe40003fc4070 */
[----:B------:R-:W-:Y:S01]  /*2930*/  IADD3 R10, R29, 0x1df, RZ ;  /* 0x000001df1d0a7810 */ /* 0x000fe20007ffe0ff */
[----:B------:R-:W-:-:S02]  /*2940*/  IMAD.MOV R0, RZ, RZ, -R0 ;  /* 0x000000ffff007224 */ /* 0x000fc400078e0a00 */
[--C-:B------:R-:W-:Y:S01]  /*2950*/  @!P0 IMAD.IADD R12, R12, 0x1, -R24.reuse ;  /* 0x000000010c0c8824 */ /* 0x100fe200078e0a18 */
[----:B------:R-:W-:Y:S01]  /*2960*/  ISETP.GE.AND P0, PT, R6, RZ, PT ;  /* 0x000000ff0600720c */ /* 0x000fe20003f06270 */
[C---:B------:R-:W-:Y:S01]  /*2970*/  IMAD R3, R24.reuse, R0, R3 ;  /* 0x0000000018037224 */ /* 0x040fe200078e0203 */
[----:B------:R-:W-:Y:S01]  /*2980*/  IADD3 R6, R29, 0x1e0, RZ ;  /* 0x000001e01d067810 */ /* 0x000fe20007ffe0ff */
[----:B------:R-:W-:Y:S01]  /*2990*/  @!P5 IMAD.IADD R5, R5, 0x1, -R24 ;  /* 0x000000010505d824 */ /* 0x000fe200078e0a18 */
[C---:B------:R-:W-:Y:S01]  /*29a0*/  ISETP.GT.U32.AND P5, PT, R24.reuse, R9, PT ;  /* 0x000000091800720c */ /* 0x040fe20003fa4070 */
[----:B------:R-:W-:Y:S01]  /*29b0*/  IMAD.MOV.U32 R13, RZ, RZ, R12 ;  /* 0x000000ffff0d7224 */ /* 0x000fe200078e000c */
[----:B------:R-:W-:Y:S01]  /*29c0*/  IABS R11, R6 ;  /* 0x00000006000b7213 */ /* 0x000fe20000000000 */
[----:B------:R-:W-:Y:S01]  /*29d0*/  @!P6 IMAD.IADD R7, R7, 0x1, -R24 ;  /* 0x000000010707e824 */ /* 0x000fe200078e0a18 */
[----:B------:R-:W-:Y:S01]  /*29e0*/  ISETP.GT.U32.AND P6, PT, R24, R3, PT ;  /* 0x000000031800720c */ /* 0x000fe20003fc4070 */
[----:B------:R-:W-:Y:S01]  /*29f0*/  @!P1 IMAD.MOV R13, RZ, RZ, -R13 ;  /* 0x000000ffff0d9224 */ /* 0x000fe200078e0a0d */
[----:B0-----:R-:W-:Y:S01]  /*2a00*/  IABS R14, R10 ;  /* 0x0000000a000e7213 */ /* 0x001fe20000000000 */
[----:B------:R-:W-:Y:S01]  /*2a10*/  IMAD.HI.U32 R0, R2, R11, RZ ;  /* 0x0000000b02007227 */ /* 0x000fe200078e00ff */
[----:B------:R-:W-:-:S02]  /*2a20*/  ISETP.GE.AND P1, PT, R4, RZ, PT ;  /* 0x000000ff0400720c */ /* 0x000fc40003f26270 */
[----:B------:R-:W-:Y:S01]  /*2a30*/  IADD3 R4, R29, 0x1dd, RZ ;  /* 0x000001dd1d047810 */ /* 0x000fe20007ffe0ff */
[----:B------:R-:W-:Y:S01]  /*2a40*/  IMAD.MOV R0, RZ, RZ, -R0 ;  /* 0x000000ffff007224 */ /* 0x000fe200078e0a00 */
[----:B------:R0:W-:Y:S01]  /*2a50*/  STL [R1+0x798], R13 ;  /* 0x0007980d01007387 */ /* 0x0001e20000100800 */
[----:B------:R-:W-:Y:S01]  /*2a60*/  @!P5 IMAD.IADD R9, R9, 0x1, -R24 ;  /* 0x000000010909d824 */ /* 0x000fe200078e0a18 */
[----:B------:R-:W-:Y:S01]  /*2a70*/  IADD3 R12, R29, 0x1de, RZ ;  /* 0x000001de1d0c7810 */ /* 0x000fe20007ffe0ff */
[----:B------:R-:W-:-:S03]  /*2a80*/  IMAD.HI.U32 R18, R2, R14, RZ ;  /* 0x0000000e02127227 */ /* 0x000fc600078e00ff */
[----:B------:R-:W-:Y:S01]  /*2a90*/  IABS R16, R12 ;  /* 0x0000000c00107213 */ /* 0x000fe20000000000 */
[----:B------:R-:W-:Y:S01]  /*2aa0*/  @!P6 IMAD.IADD R3, R3, 0x1, -R24 ;  /* 0x000000010303e824 */ /* 0x000fe200078e0a18 */
[C---:B------:R-:W-:Y:S01]  /*2ab0*/  ISETP.GT.U32.AND P6, PT, R24.reuse, R9, PT ;  /* 0x000000091800720c */ /* 0x040fe20003fc4070 */
[----:B------:R-:W-:Y:S01]  /*2ac0*/  IMAD R11, R24, R0, R11 ;  /* 0x00000000180b7224 */ /* 0x000fe200078e020b */
[----:B0-----:R-:W-:Y:S01]  /*2ad0*/  IABS R13, R4 ;  /* 0x00000004000d7213 */ /* 0x001fe20000000000 */
[----:B------:R-:W-:Y:S01]  /*2ae0*/  IMAD.MOV R18, RZ, RZ, -R18 ;  /* 0x000000ffff127224 */ /* 0x000fe200078e0a12 */
[----:B------:R-:W-:Y:S01]  /*2af0*/  IADD3 R0, R29, 0x1dc, RZ ;  /* 0x000001dc1d007810 */ /* 0x000fe20007ffe0ff */
[----:B------:R-:W-:Y:S01]  /*2b00*/  @!P3 IMAD.MOV R17, RZ, RZ, -R17 ;  /* 0x000000ffff11b224 */ /* 0x000fe200078e0a11 */
[----:B------:R-:W-:Y:S01]  /*2b10*/  ISETP.GE.AND P3, PT, R6, RZ, PT ;  /* 0x000000ff0600720c */ /* 0x000fe20003f66270 */
[C---:B------:R-:W-:Y:S01]  /*2b20*/  IMAD R6, R24.reuse, R18, R14 ;  /* 0x0000001218067224 */ /* 0x040fe200078e020e */
[----:B------:R-:W-:Y:S01]  /*2b30*/  ISETP.GT.U32.AND P5, PT, R24, R11, PT ;  /* 0x0000000b1800720c */ /* 0x000fe20003fa4070 */
[----:B------:R-:W-:Y:S01]  /*2b40*/  IMAD.HI.U32 R15, R2, R16, RZ ;  /* 0x00000010020f7227 */ /* 0x000fe200078e00ff */
[----:B------:R0:W-:Y:S01]  /*2b50*/  STL [R1+0x78c], R17 ;  /* 0x00078c1101007387 */ /* 0x0001e20000100800 */
[----:B------:R-:W-:-:S02]  /*2b60*/  IABS R14, R0 ;  /* 0x00000000000e7213 */ /* 0x000fc40000000000 */
[----:B------:R-:W-:Y:S01]  /*2b70*/  @!P6 IMAD.IADD R9, R9, 0x1, -R24 ;  /* 0x000000010909e824 */ /* 0x000fe200078e0a18 */
[----:B------:R-:W-:Y:S01]  /*2b80*/  ISETP.GT.U32.AND P6, PT, R24, R6, PT ;  /* 0x000000061800720c */ /* 0x000fe20003fc4070 */
[----:B------:R-:W-:-:S04]  /*2b90*/  IMAD.MOV R15, RZ, RZ, -R15 ;  /* 0x000000ffff0f7224 */ /* 0x000fc800078e0a0f */
[----:B------:R-:W-:Y:S02]  /*2ba0*/  IMAD R16, R24, R15, R16 ;  /* 0x0000000f18107224 */ /* 0x000fe400078e0210 */
[----:B0-----:R-:W-:Y:S02]  /*2bb0*/  IMAD.MOV.U32 R17, RZ, RZ, R5 ;  /* 0x000000ffff117224 */ /* 0x001fe400078e0005 */
[----:B------:R-:W-:-:S04]  /*2bc0*/  IMAD.HI.U32 R5, R2, R13, RZ ;  /* 0x0000000d02057227 */ /* 0x000fc800078e00ff */
[----:B------:R-:W-:Y:S01]  /*2bd0*/  @!P4 IMAD.MOV R17, RZ, RZ, -R17 ;  /* 0x000000ffff11c224 */ /* 0x000fe200078e0a11 */
[C---:B------:R-:W-:Y:S01]  /*2be0*/  ISETP.GT.U32.AND P4, PT, R24.reuse, R3, PT ;  /* 0x000000031800720c */ /* 0x040fe20003f84070 */
[----:B------:R-:W-:Y:S02]  /*2bf0*/  IMAD.MOV R5, RZ, RZ, -R5 ;  /* 0x000000ffff057224 */ /* 0x000fe400078e0a05 */
[--C-:B------:R-:W-:Y:S01]  /*2c00*/  @!P5 IMAD.IADD R11, R11, 0x1, -R24.reuse ;  /* 0x000000010b0bd824 */ /* 0x100fe200078e0a18 */
[----:B------:R0:W-:Y:S01]  /*2c10*/  STL [R1+0x784], R17 ;  /* 0x0007841101007387 */ /* 0x0001e20000100800 */
[----:B------:R-:W-:Y:S02]  /*2c20*/  IMAD R13, R24, R5, R13 ;  /* 0x00000005180d7224 */ /* 0x000fe400078e020d */
[----:B------:R-:W-:Y:S01]  /*2c30*/  @!P6 IMAD.IADD R6, R6, 0x1, -R24 ;  /* 0x000000010606e824 */ /* 0x000fe200078e0a18 */
[C---:B------:R-:W-:Y:S01]  /*2c40*/  ISETP.GT.U32.AND P5, PT, R24.reuse, R11, PT ;  /* 0x0000000b1800720c */ /* 0x040fe20003fa4070 */
[----:B------:R-:W-:Y:S01]  /*2c50*/  IMAD.MOV.U32 R15, RZ, RZ, R9 ;  /* 0x000000ffff0f7224 */ /* 0x000fe200078e0009 */
[----:B------:R-:W-:-:S03]  /*2c60*/  ISETP.GT.U32.AND P6, PT, R24, R13, PT ;  /* 0x0000000d1800720c */ /* 0x000fc60003fc4070 */
[----:B------:R-:W-:Y:S01]  /*2c70*/  @!P4 IMAD.IADD R3, R3, 0x1, -R24 ;  /* 0x000000010303c824 */ /* 0x000fe200078e0a18 */
[----:B------:R-:W-:Y:S01]  /*2c80*/  ISETP.GE.AND P4, PT, R12, RZ, PT ;  /* 0x000000ff0c00720c */ /* 0x000fe20003f86270 */
[----:B0-----:R-:W-:Y:S02]  /*2c90*/  IMAD.MOV.U32 R17, RZ, RZ, R7 ;  /* 0x000000ffff117224 */ /* 0x001fe400078e0007 */
[----:B------:R-:W-:-:S04]  /*2ca0*/  IMAD.HI.U32 R7, R2, R14, RZ ;  /* 0x0000000e02077227 */ /* 0x000fc800078e00ff */
[----:B------:R-:W-:Y:S02]  /*2cb0*/  IMAD.MOV R7, RZ, RZ, -R7 ;  /* 0x000000ffff077224 */ /* 0x000fe400078e0a07 */
[----:B------:R-:W-:Y:S02]  /*2cc0*/  IMAD.MOV.U32 R9, RZ, RZ, R3 ;  /* 0x000000ffff097224 */ /* 0x000fe400078e0003 */
[----:B------:R-:W-:Y:S01]  /*2cd0*/  IMAD R5, R24, R7, R14 ;  /* 0x0000000718057224 */ /* 0x000fe200078e020e */
[----:B------:R-:W-:Y:S01]  /*2ce0*/  IADD3 R14, R29, 0x1db, RZ ;  /* 0x000001db1d0e7810 */ /* 0x000fe20007ffe0ff */
[--C-:B------:R-:W-:Y:S01]  /*2cf0*/  @!P5 IMAD.IADD R11, R11, 0x1, -R24.reuse ;  /* 0x000000010b0bd824 */ /* 0x100fe200078e0a18 */
[----:B------:R-:W-:Y:S01]  /*2d00*/  ISETP.GE.AND P5, PT, R4, RZ, PT ;  /* 0x000000ff0400720c */ /* 0x000fe20003fa6270 */
[----:B------:R-:W-:Y:S01]  /*2d10*/  @!P2 IMAD.MOV R15, RZ, RZ, -R15 ;  /* 0x000000ffff0fa224 */ /* 0x000fe200078e0a0f */
[C---:B------:R-:W-:Y:S01]  /*2d20*/  ISETP.GT.U32.AND P2, PT, R24.reuse, R16, PT ;  /* 0x000000101800720c */ /* 0x040fe20003f44070 */
[----:B------:R-:W-:Y:S01]  /*2d30*/  @!P1 IMAD.MOV R9, RZ, RZ, -R9 ;  /* 0x000000ffff099224 */ /* 0x000fe200078e0a09 */
[----:B------:R-:W-:Y:S01]  /*2d40*/  IABS R4, R14 ;  /* 0x0000000e00047213 */ /* 0x000fe20000000000 */
[----:B------:R-:W-:Y:S01]  /*2d50*/  @!P6 IMAD.IADD R13, R13, 0x1, -R24 ;  /* 0x000000010d0de824 */ /* 0x000fe200078e0a18 */
[----:B------:R-:W-:Y:S01]  /*2d60*/  ISETP.GT.U32.AND P1, PT, R24, R6, PT ;  /* 0x000000061800720c */ /* 0x000fe20003f24070 */
[----:B------:R-:W-:Y:S01]  /*2d70*/  @!P0 IMAD.MOV R17, RZ, RZ, -R17 ;  /* 0x000000ffff118224 */ /* 0x000fe200078e0a11 */
[----:B------:R-:W-:Y:S01]  /*2d80*/  IADD3 R7, R29, 0x1d9, RZ ;  /* 0x000001d91d077810 */ /* 0x000fe20007ffe0ff */
[----:B------:R-:W-:Y:S01]  /*2d90*/  IMAD.HI.U32 R3, R2, R4, RZ ;  /* 0x0000000402037227 */ /* 0x000fe200078e00ff */
[----:B------:R-:W-:-:S02]  /*2da0*/  ISETP.GT.U32.AND P6, PT, R24, R13, PT ;  /* 0x0000000d1800720c */ /* 0x000fc40003fc4070 */
[----:B------:R-:W-:Y:S01]  /*2db0*/  STL [R1+0x780], R17 ;  /* 0x0007801101007387 */ /* 0x000fe20000100800 */
[----:B------:R-:W-:Y:S01]  /*2dc0*/  IMAD.MOV R3, RZ, RZ, -R3 ;  /* 0x000000ffff037224 */ /* 0x000fe200078e0a03 */
[----:B------:R-:W-:Y:S01]  /*2dd0*/  IABS R12, R7 ;  /* 0x00000007000c7213 */ /* 0x000fe20000000000 */
[----:B------:R-:W-:Y:S01]  /*2de0*/  @!P2 IMAD.IADD R16, R16, 0x1, -R24 ;  /* 0x000000011010a824 */ /* 0x000fe200078e0a18 */
[----:B------:R0:W-:Y:S01]  /*2df0*/  STL [R1+0x77c], R15 ;  /* 0x00077c0f01007387 */ /* 0x0001e20000100800 */
[----:B------:R-:W-:Y:S01]  /*2e00*/  IMAD R4, R24, R3, R4 ;  /* 0x0000000318047224 */ /* 0x000fe200078e0204 */
[----:B------:R-:W-:Y:S01]  /*2e10*/  ISETP.GE.AND P0, PT, R10, RZ, PT ;  /* 0x000000ff0a00720c */ /* 0x000fe20003f06270 */
[--C-:B------:R-:W-:Y:S01]  /*2e20*/  @!P1 IMAD.IADD R6, R6, 0x1, -R24.reuse ;  /* 0x0000000106069824 */ /* 0x100fe200078e0a18 */
[----:B------:R-:W-:Y:S01]  /*2e30*/  ISETP.GT.U32.AND P1, PT, R24, R5, PT ;  /* 0x000000051800720c */ /* 0x000fe20003f24070 */
[----:B------:R-:W-:Y:S01]  /*2e40*/  IMAD.HI.U32 R3, R2, R12, RZ ;  /* 0x0000000c02037227 */ /* 0x000fe200078e00ff */
[C---:B------:R-:W-:Y:S01]  /*2e50*/  ISETP.GT.U32.AND P2, PT, R24.reuse, R16, PT ;  /* 0x000000101800720c */ /* 0x040fe20003f44070 */
[----:B------:R1:W-:Y:S01]  /*2e60*/  STL [R1+0x774], R9 ;  /* 0x0007740901007387 */ /* 0x0003e20000100800 */
[----:B------:R-:W-:Y:S01]  /*2e70*/  IADD3 R10, R29, 0x1d8, RZ ;  /* 0x000001d81d0a7810 */ /* 0x000fe20007ffe0ff */
[----:B------:R-:W-:Y:S01]  /*2e80*/  @!P6 IMAD.IADD R13, R13, 0x1, -R24 ;  /* 0x000000010d0de824 */ /* 0x000fe200078e0a18 */
[C---:B0-----:R-:W-:Y:S01]  /*2e90*/  IADD3 R15, R29.reuse, 0x1da, RZ ;  /* 0x000001da1d0f7810 */ /* 0x041fe20007ffe0ff */
[----:B------:R-:W-:Y:S01]  /*2ea0*/  IMAD.MOV R3, RZ, RZ, -R3 ;  /* 0x000000ffff037224 */ /* 0x000fe200078e0a03 */
[C---:B------:R-:W-:Y:S01]  /*2eb0*/  ISETP.GT.U32.AND P6, PT, R24.reuse, R4, PT ;  /* 0x000000041800720c */ /* 0x040fe20003fc4070 */
[----:B------:R-:W-:Y:S01]  /*2ec0*/  IMAD.MOV.U32 R20, RZ, RZ, R11 ;  /* 0x000000ffff147224 */ /* 0x000fe200078e000b */
[----:B------:R-:W-:Y:S01]  /*2ed0*/  IABS R17, R15 ;  /* 0x0000000f00117213 */ /* 0x000fe20000000000 */
[----:B------:R-:W-:Y:S01]  /*2ee0*/  IMAD R12, R24, R3, R12 ;  /* 0x00000003180c7224 */ /* 0x000fe200078e020c */
[----:B------:R-:W-:Y:S01]  /*2ef0*/  IADD3 R3, R29, 0x1d7, RZ ;  /* 0x000001d71d037810 */ /* 0x000fe20007ffe0ff */
[----:B------:R-:W-:Y:S01]  /*2f00*/  @!P1 IMAD.IADD R5, R5, 0x1, -R24 ;  /* 0x0000000105059824 */ /* 0x000fe200078e0a18 */
[----:B-1----:R-:W-:Y:S01]  /*2f10*/  IABS R9, R10 ;  /* 0x0000000a00097213 */ /* 0x002fe20000000000 */
[----:B------:R-:W-:Y:S01]  /*2f20*/  IMAD.HI.U32 R18, R2, R17, RZ ;  /* 0x0000001102127227 */ /* 0x000fe200078e00ff */
[----:B------:R-:W-:-:S02]  /*2f30*/  ISETP.GE.AND P1, PT, R14, RZ, PT ;  /* 0x000000ff0e00720c */ /* 0x000fc40003f26270 */
[----:B------:R-:W-:Y:S01]  /*2f40*/  IABS R11, R3 ;  /* 0x00000003000b7213 */ /* 0x000fe20000000000 */
[----:B------:R-:W-:Y:S02]  /*2f50*/  IMAD.MOV R18, RZ, RZ, -R18 ;  /* 0x000000ffff127224 */ /* 0x000fe400078e0a12 */
[--C-:B------:R-:W-:Y:S01]  /*2f60*/  @!P2 IMAD.IADD R16, R16, 0x1, -R24.reuse ;  /* 0x000000011010a824 */ /* 0x100fe200078e0a18 */
[----:B------:R-:W-:Y:S01]  /*2f70*/  ISETP.GE.AND P2, PT, R0, RZ, PT ;  /* 0x000000ff0000720c */ /* 0x000fe20003f46270 */
[----:B------:R-:W-:Y:S02]  /*2f80*/  IMAD R14, R24, R18, R17 ;  /* 0x00000012180e7224 */ /* 0x000fe400078e0211 */
[----:B------:R-:W-:Y:S01]  /*2f90*/  @!P6 IMAD.IADD R4, R4, 0x1, -R24 ;  /* 0x000000010404e824 */ /* 0x000fe200078e0a18 */
[----:B------:R-:W-:Y:S01]  /*2fa0*/  ISETP.GT.U32.AND P6, PT, R24, R5, PT ;  /* 0x000000051800720c */ /* 0x000fe20003fc4070 */
[----:B------:R-:W-:-:S04]  /*2fb0*/  IMAD.HI.U32 R0, R2, R9, RZ ;  /* 0x0000000902007227 */ /* 0x000fc800078e00ff */
[----:B------:R-:W-:Y:S02]  /*2fc0*/  IMAD.MOV.U32 R19, RZ, RZ, R6 ;  /* 0x000000ffff137224 */ /* 0x000fe400078e0006 */
[----:B------:R-:W-:Y:S01]  /*2fd0*/  @!P3 IMAD.MOV R20, RZ, RZ, -R20 ;  /* 0x000000ffff14b224 */ /* 0x000fe200078e0a14 */
[C---:B------:R-:W-:Y:S01]  /*2fe0*/  ISETP.GT.U32.AND P3, PT, R24.reuse, R14, PT ;  /* 0x0000000e1800720c */ /* 0x040fe20003f64070 */
[----:B------:R-:W-:Y:S02]  /*2ff0*/  IMAD.MOV R0, RZ, RZ, -R0 ;  /* 0x000000ffff007224 */ /* 0x000fe400078e0a00 */
[----:B------:R-:W-:Y:S01]  /*3000*/  @!P0 IMAD.MOV R19, RZ, RZ, -R19 ;  /* 0x000000ffff138224 */ /* 0x000fe200078e0a13 */
[C---:B------:R-:W-:Y:S01]  /*3010*/  ISETP.GT.U32.AND P0, PT, R24.reuse, R4, PT ;  /* 0x000000041800720c */ /* 0x040fe20003f04070 */
[----:B------:R-:W-:Y:S01]  /*3020*/  @!P4 IMAD.MOV R16, RZ, RZ, -R16 ;  /* 0x000000ffff10c224 */ /* 0x000fe200078e0a10 */
[C---:B------:R-:W-:Y:S01]  /*3030*/  ISETP.GT.U32.AND P4, PT, R24.reuse, R12, PT ;  /* 0x0000000c1800720c */ /* 0x040fe20003f84070 */
[C---:B------:R-:W-:Y:S01]  /*3040*/  IMAD R9, R24.reuse, R0, R9 ;  /* 0x0000000018097224 */ /* 0x040fe200078e0209 */
[----:B------:R-:W-:Y:S01]  /*3050*/  IADD3 R0, R29, 0x1d6, RZ ;  /* 0x000001d61d007810 */ /* 0x000fe20007ffe0ff */
[--C-:B------:R-:W-:Y:S01]  /*3060*/  @!P6 IMAD.IADD R5, R5, 0x1, -R24.reuse ;  /* 0x000000010505e824 */ /* 0x100fe200078e0a18 */
[----:B------:R-:W-:Y:S01]  /*3070*/  STL [R1+0x730], R20 ;  /* 0x0007301401007387 */ /* 0x000fe20000100800 */
[----:B------:R-:W-:Y:S01]  /*3080*/  IMAD.MOV.U32 R17, RZ, RZ, R13 ;  /* 0x000000ffff117224 */ /* 0x000fe200078e000d */
[----:B------:R-:W-:Y:S01]  /*3090*/  ISETP.GT.U32.AND P6, PT, R24, R9, PT ;  /* 0x000000091800720c */ /* 0x000fe20003fc4070 */
[----:B------:R-:W-:Y:S01]  /*30a0*/  IMAD.HI.U32 R13, R2, R11, RZ ;  /* 0x0000000b020d7227 */ /* 0x000fe200078e00ff */
[----:B------:R-:W-:Y:S01]  /*30b0*/  IABS R6, R0 ;  /* 0x0000000000067213 */ /* 0x000fe20000000000 */
[----:B------:R-:W-:Y:S02]  /*30c0*/  STL [R1+0x73c], R19 ;  /* 0x00073c1301007387 */ /* 0x000fe40000100800 */
[--C-:B------:R-:W-:Y:S01]  /*30d0*/  @!P3 IMAD.IADD R14, R14, 0x1, -R24.reuse ;  /* 0x000000010e0eb824 */ /* 0x100fe200078e0a18 */
[----:B------:R-:W-:Y:S01]  /*30e0*/  ISETP.GE.AND P3, PT, R10, RZ, PT ;  /* 0x000000ff0a00720c */ /* 0x000fe20003f66270 */
[----:B------:R-:W-:Y:S01]  /*30f0*/  IMAD.MOV R13, RZ, RZ, -R13 ;  /* 0x000000ffff0d7224 */ /* 0x000fe200078e0a0d */
[----:B------:R0:W-:Y:S01]  /*3100*/  STL [R1+0x740], R16 ;  /* 0x0007401001007387 */ /* 0x0001e20000100800 */
[--C-:B------:R-:W-:Y:S01]  /*3110*/  @!P0 IMAD.IADD R4, R4, 0x1, -R24.reuse ;  /* 0x0000000104048824 */ /* 0x100fe200078e0a18 */
[----:B------:R-:W-:Y:S01]  /*3120*/  ISETP.GE.AND P0, PT, R7, RZ, PT ;  /* 0x000000ff0700720c */ /* 0x000fe20003f06270 */
[----:B------:R-:W-:Y:S01]  /*3130*/  @!P4 IMAD.IADD R12, R12, 0x1, -R24 ;  /* 0x000000010c0cc824 */ /* 0x000fe200078e0a18 */
[----:B------:R-:W-:Y:S01]  /*3140*/  ISETP.GT.U32.AND P4, PT, R24, R14, PT ;  /* 0x0000000e1800720c */ /* 0x000fe20003f84070 */
[----:B------:R-:W-:-:S04]  /*3150*/  IMAD.HI.U32 R7, R2, R6, RZ ;  /* 0x0000000602077227 */ /* 0x000fc800078e00ff */
[C---:B------:R-:W-:Y:S02]  /*3160*/  IMAD R11, R24.reuse, R13, R11 ;  /* 0x0000000d180b7224 */ /* 0x040fe400078e020b */
[----:B------:R-:W-:Y:S02]  /*3170*/  IMAD.MOV.U32 R10, RZ, RZ, R4 ;  /* 0x000000ffff0a7224 */ /* 0x000fe400078e0004 */
[----:B0-----:R-:W-:Y:S02]  /*3180*/  IMAD.MOV.U32 R16, RZ, RZ, R5 ;  /* 0x000000ffff107224 */ /* 0x001fe400078e0005 */
[----:B------:R-:W-:Y:S01]  /*3190*/  IMAD.MOV R5, RZ, RZ, -R7 ;  /* 0x000000ffff057224 */ /* 0x000fe200078e0a07 */
[----:B------:R-:W-:Y:S01]  /*31a0*/  IADD3 R7, R29, 0x1d5, RZ ;  /* 0x000001d51d077810 */ /* 0x000fe20007ffe0ff */
[----:B------:R-:W-:Y:S01]  /*31b0*/  @!P6 IMAD.IADD R9, R9, 0x1, -R24 ;  /* 0x000000010909e824 */ /* 0x000fe200078e0a18 */
[C---:B------:R-:W-:Y:S01]  /*31c0*/  ISETP.GT.U32.AND P6, PT, R24.reuse, R12, PT ;  /* 0x0000000c1800720c */ /* 0x040fe20003fc4070 */
[----:B------:R-:W-:Y:S01]  /*31d0*/  @!P1 IMAD.MOV R10, RZ, RZ, -R10 ;  /* 0x000000ffff0a9224 */ /* 0x000fe200078e0a0a */
[C---:B------:R-:W-:Y:S01]  /*31e0*/  ISETP.GT.U32.AND P1, PT, R24.reuse, R11, PT ;  /* 0x0000000b1800720c */ /* 0x040fe20003f24070 */
[----:B------:R-:W-:Y:S01]  /*31f0*/  @!P2 IMAD.MOV R16, RZ, RZ, -R16 ;  /* 0x000000ffff10a224 */ /* 0x000fe200078e0a10 */
[----:B------:R-:W-:Y:S01]  /*3200*/  IABS R4, R7 ;  /* 0x0000000700047213 */ /* 0x000fe20000000000 */
[----:B------:R-:W-:Y:S01]  /*3210*/  @!P5 IMAD.MOV R17, RZ, RZ, -R17 ;  /* 0x000000ffff11d224 */ /* 0x000fe200078e0a11 */
[----:B------:R-:W-:Y:S01]  /*3220*/  ISETP.GT.U32.AND P2, PT, R24, R9, PT ;  /* 0x000000091800720c */ /* 0x000fe20003f44070 */
[----:B------:R-:W-:Y:S01]  /*3230*/  @!P4 IMAD.IADD R14, R14, 0x1, -R24 ;  /* 0x000000010e0ec824 */ /* 0x000fe200078e0a18 */
[----:B------:R-:W-:Y:S01]  /*3240*/  ISETP.GE.AND P5, PT, R15, RZ, PT ;  /* 0x000000ff0f00720c */ /* 0x000fe20003fa6270 */
[----:B------:R-:W-:Y:S01]  /*3250*/  IMAD R6, R24, R5, R6 ;  /* 0x0000000518067224 */ /* 0x000fe200078e0206 */
[----:B------:R-:W-:Y:S01]  /*3260*/  ISETP.GE.AND P4, PT, R3, RZ, PT ;  /* 0x000000ff0300720c */ /* 0x000fe20003f86270 */
[----:B------:R-:W-:Y:S01]  /*3270*/  IMAD.MOV.U32 R3, RZ, RZ, R4 ;  /* 0x000000ffff037224 */ /* 0x000fe200078e0004 */
[----:B------:R-:W-:Y:S01]  /*3280*/  IADD3 R5, R29, 0x1d4, RZ ;  /* 0x000001d41d057810 */ /* 0x000fe20007ffe0ff */
[----:B------:R-:W-:Y:S01]  /*3290*/  IMAD.MOV.U32 R15, RZ, RZ, R14 ;  /* 0x000000ffff0f7224 */ /* 0x000fe200078e000e */
[----:B------:R-:W-:Y:S01]  /*32a0*/  STL [R1+0x76c], R17 ;  /* 0x00076c1101007387 */ /* 0x000fe20000100800 */
[----:B------:R-:W-:-:S03]  /*32b0*/  IMAD.HI.U32 R13, R2, R3, RZ ;  /* 0x00000003020d7227 */ /* 0x000fc600078e00ff */
[----:B------:R-:W-:Y:S01]  /*32c0*/  STL [R1+0x744], R16 ;  /* 0x0007441001007387 */ /* 0x000fe20000100800 */
[--C-:B------:R-:W-:Y:S01]  /*32d0*/  @!P1 IMAD.IADD R11, R11, 0x1, -R24.reuse ;  /* 0x000000010b0b9824 */ /* 0x100fe200078e0a18 */
[----:B------:R-:W-:Y:S01]  /*32e0*/  ISETP.GE.AND P1, PT, R7, RZ, PT ;  /* 0x000000ff0700720c */ /* 0x000fe20003f26270 */
[----:B------:R-:W-:Y:S01]  /*32f0*/  IMAD.MOV R13, RZ, RZ, -R13 ;  /* 0x000000ffff0d7224 */ /* 0x000fe200078e0a0d */
[----:B------:R0:W-:Y:S01]  /*3300*/  STL [R1+0x768], R10 ;  /* 0x0007680a01007387 */ /* 0x0001e20000100800 */
[--C-:B------:R-:W-:Y:S01]  /*3310*/  @!P2 IMAD.IADD R9, R9, 0x1, -R24.reuse ;  /* 0x000000010909a824 */ /* 0x100fe200078e0a18 */
[----:B------:R-:W-:Y:S01]  /*3320*/  ISETP.GE.AND P2, PT, R0, RZ, PT ;  /* 0x000000ff0000720c */ /* 0x000fe20003f46270 */
[----:B------:R-:W-:Y:S01]  /*3330*/  @!P5 IMAD.MOV R15, RZ, RZ, -R15 ;  /* 0x000000ffff0fd224 */ /* 0x000fe200078e0a0f */
[----:B------:R-:W-:Y:S01]  /*3340*/  IADD3 R0, R29, 0x1d3, RZ ;  /* 0x000001d31d007810 */ /* 0x000fe20007ffe0ff */
[----:B------:R-:W-:Y:S01]  /*3350*/  @!P6 IMAD.IADD R12, R12, 0x1, -R24 ;  /* 0x000000010c0ce824 */ /* 0x000fe200078e0a18 */
[C---:B------:R-:W-:Y:S01]  /*3360*/  ISETP.GT.U32.AND P5, PT, R24.reuse, R11, PT ;  /* 0x0000000b1800720c */ /* 0x040fe20003fa4070 */
[C---:B------:R-:W-:Y:S01]  /*3370*/  IMAD R3, R24.reuse, R13, R3 ;  /* 0x0000000d18037224 */ /* 0x040fe200078e0203 */
[----:B------:R-:W-:Y:S01]  /*3380*/  IABS R7, R0 ;  /* 0x0000000000077213 */ /* 0x000fe20000000000 */
[----:B------:R-:W-:Y:S01]  /*3390*/  @!P0 IMAD.MOV R12, RZ, RZ, -R12 ;  /* 0x000000ffff0c8224 */ /* 0x000fe200078e0a0c */
[----:B0-----:R-:W-:Y:S01]  /*33a0*/  IABS R10, R5 ;  /* 0x00000005000a7213 */ /* 0x001fe20000000000 */
[----:B------:R-:W-:Y:S01]  /*33b0*/  IMAD.MOV.U32 R14, RZ, RZ, R9 ;  /* 0x000000ffff0e7224 */ /* 0x000fe200078e0009 */
[----:B------:R-:W-:Y:S01]  /*33c0*/  ISETP.GT.U32.AND P6, PT, R24, R6, PT ;  /* 0x000000061800720c */ /* 0x000fe20003fc4070 */
[----:B------:R-:W-:Y:S01]  /*33d0*/  IMAD.HI.U32 R9, R2, R7, RZ ;  /* 0x0000000702097227 */ /* 0x000fe200078e00ff */
[----:B------:R-:W-:Y:S01]  /*33e0*/  ISETP.GT.U32.AND P0, PT, R24, R3, PT ;  /* 0x000000031800720c */ /* 0x000fe20003f04070 */
[----:B------:R0:W-:Y:S02]  /*33f0*/  STL [R1+0x748], R15 ;  /* 0x0007480f01007387 */ /* 0x0001e40000100800 */
[----:B------:R-:W-:-:S02]  /*3400*/  IMAD.MOV.U32 R4, RZ, RZ, R10 ;  /* 0x000000ffff047224 */ /* 0x000fc400078e000a */
[----:B------:R-:W-:Y:S01]  /*3410*/  IMAD.MOV R9, RZ, RZ, -R9 ;  /* 0x000000ffff097224 */ /* 0x000fe200078e0a09 */
[----:B------:R1:W-:Y:S01]  /*3420*/  STL [R1+0x760], R12 ;  /* 0x0007600c01007387 */ /* 0x0003e20000100800 */
[----:B------:R-:W-:Y:S02]  /*3430*/  @!P5 IMAD.IADD R11, R11, 0x1, -R24 ;  /* 0x000000010b0bd824 */ /* 0x000fe400078e0a18 */
[----:B------:R-:W-:Y:S01]  /*3440*/  IMAD.HI.U32 R10, R2, R4, RZ ;  /* 0x00000004020a7227 */ /* 0x000fe200078e00ff */
[----:B0-----:R-:W-:-:S03]  /*3450*/  IADD3 R15, R29, 0x1cd, RZ ;  /* 0x000001cd1d0f7810 */ /* 0x001fc60007ffe0ff */
[----:B------:R-:W-:Y:S01]  /*3460*/  IMAD R7, R24, R9, R7 ;  /* 0x0000000918077224 */ /* 0x000fe200078e0207 */
[----:B------:R-:W-:Y:S01]  /*3470*/  IADD3 R9, R29, 0x1d0, RZ ;  /* 0x000001d01d097810 */ /* 0x000fe20007ffe0ff */
[----:B------:R-:W-:Y:S02]  /*3480*/  IMAD.MOV.U32 R13, RZ, RZ, R11 ;  /* 0x000000ffff0d7224 */ /* 0x000fe400078e000b */
[----:B------:R-:W-:Y:S02]  /*3490*/  IMAD.MOV R10, RZ, RZ, -R10 ;  /* 0x000000ffff0a7224 */ /* 0x000fe400078e0a0a */
[--C-:B------:R-:W-:Y:S02]  /*34a0*/  @!P6 IMAD.IADD R6, R6, 0x1, -R24.reuse ;  /* 0x000000010606e824 */ /* 0x100fe400078e0a18 */
[----:B------:R-:W-:Y:S02]  /*34b0*/  @!P0 IMAD.IADD R3, R3, 0x1, -R24 ;  /* 0x0000000103038824 */ /* 0x000fe400078e0a18 */
[----:B------:R-:W-:Y:S01]  /*34c0*/  @!P4 IMAD.MOV R13, RZ, RZ, -R13 ;  /* 0x000000ffff0dc224 */ /* 0x000fe200078e0a0d */
[C---:B------:R-:W-:Y:S01]  /*34d0*/  ISETP.GT.U32.AND P4, PT, R24.reuse, R7, PT ;  /* 0x000000071800720c */ /* 0x040fe20003f84070 */
[C---:B------:R-:W-:Y:S01]  /*34e0*/  IMAD R4, R24.reuse, R10, R4 ;  /* 0x0000000a18047224 */ /* 0x040fe200078e0204 */
[C---:B------:R-:W-:Y:S01]  /*34f0*/  ISETP.GT.U32.AND P6, PT, R24.reuse, R6, PT ;  /* 0x000000061800720c */ /* 0x040fe20003fc4070 */
[----:B------:R-:W-:Y:S01]  /*3500*/  @!P3 IMAD.MOV R14, RZ, RZ, -R14 ;  /* 0x000000ffff0eb224 */ /* 0x000fe200078e0a0e */
[----:B------:R-:W-:-:S02]  /*3510*/  ISETP.GT.U32.AND P0, PT, R24, R3, PT ;  /* 0x000000031800720c */ /* 0x000fc40003f04070 */
[----:B------:R-:W-:Y:S02]  /*3520*/  ISETP.GE.AND P3, PT, R5, RZ, PT ;  /* 0x000000ff0500720c */ /* 0x000fe40003f66270 */
[----:B------:R-:W-:Y:S01]  /*3530*/  IADD3 R5, R29, 0x1d2, RZ ;  /* 0x000001d21d057810 */ /* 0x000fe20007ffe0ff */
[----:B------:R-:W-:Y:S01]  /*3540*/  STL [R1+0x764], R14 ;  /* 0x0007640e01007387 */ /* 0x000fe20000100800 */
[----:B------:R-:W-:Y:S02]  /*3550*/  ISETP.GT.U32.AND P5, PT, R24, R4, PT ;  /* 0x000000041800720c */ /* 0x000fe40003fa4070 */
[----:B------:R-:W-:Y:S01]  /*3560*/  IABS R18, R5 ;  /* 0x0000000500127213 */ /* 0x000fe20000000000 */
[--C-:B------:R-:W-:Y:S01]  /*3570*/  @!P4 IMAD.IADD R7, R7, 0x1, -R24.reuse ;  /* 0x000000010707c824 */ /* 0x100fe200078e0a18 */
[----:B------:R-:W-:Y:S01]  /*3580*/  IADD3 R10, R29, 0x1d1, RZ ;  /* 0x000001d11d0a7810 */ /* 0x000fe20007ffe0ff */
[----:B------:R-:W-:Y:S01]  /*3590*/  @!P6 IMAD.IADD R6, R6, 0x1, -R24 ;  /* 0x000000010606e824 */ /* 0x000fe200078e0a18 */
[----:B------:R0:W-:Y:S01]  /*35a0*/  STL [R1+0x758], R13 ;  /* 0x0007580d01007387 */ /* 0x0001e20000100800 */
[----:B------:R-:W-:Y:S01]  /*35b0*/  IMAD.HI.U32 R11, R2, R18, RZ ;  /* 0x00000012020b7227 */ /* 0x000fe200078e00ff */
[----:B------:R-:W-:-:S02]  /*35c0*/  IABS R19, R10 ;  /* 0x0000000a00137213 */ /* 0x000fc40000000000 */
[----:B------:R-:W-:Y:S01]  /*35d0*/  ISETP.GT.U32.AND P4, PT, R24, R7, PT ;  /* 0x000000071800720c */ /* 0x000fe20003f84070 */
[--C-:B------:R-:W-:Y:S01]  /*35e0*/  @!P0 IMAD.IADD R3, R3, 0x1, -R24.reuse ;  /* 0x0000000103038824 */ /* 0x100fe200078e0a18 */
[----:B------:R-:W-:Y:S01]  /*35f0*/  ISETP.GE.AND P0, PT, R10, RZ, PT ;  /* 0x000000ff0a00720c */ /* 0x000fe20003f06270 */
[----:B------:R-:W-:Y:S01]  /*3600*/  IMAD.MOV R10, RZ, RZ, -R11 ;  /* 0x000000ffff0a7224 */ /* 0x000fe200078e0a0b */
[----:B------:R-:W-:Y:S01]  /*3610*/  ISETP.GE.AND P6, PT, R0, RZ, PT ;  /* 0x000000ff0000720c */ /* 0x000fe20003fc6270 */
[----:B------:R-:W-:Y:S01]  /*3620*/  @!P5 IMAD.IADD R4, R4, 0x1, -R24 ;  /* 0x000000010404d824 */ /* 0x000fe200078e0a18 */
[----:B------:R-:W-:Y:S01]  /*3630*/  IABS R0, R9 ;  /* 0x0000000900007213 */ /* 0x000fe20000000000 */
[----:B-1----:R-:W-:Y:S01]  /*3640*/  IMAD.MOV.U32 R12, RZ, RZ, R6 ;  /* 0x000000ffff0c7224 */ /* 0x002fe200078e0006 */
[----:B------:R-:W-:Y:S01]  /*3650*/  IADD3 R11, R29, 0x1cf, RZ ;  /* 0x000001cf1d0b7810 */ /* 0x000fe20007ffe0ff */
[----:B------:R-:W-:Y:S01]  /*3660*/  IMAD.HI.U32 R6, R2, R19, RZ ;  /* 0x0000001302067227 */ /* 0x000fe200078e00ff */
[----:B------:R-:W-:-:S03]  /*3670*/  ISETP.GT.U32.AND P5, PT, R24, R4, PT ;  /* 0x000000041800720c */ /* 0x000fc60003fa4070 */
[C---:B------:R-:W-:Y:S01]  /*3680*/  IMAD R18, R24.reuse, R10, R18 ;  /* 0x0000000a18127224 */ /* 0x040fe200078e0212 */
[----:B------:R-:W-:Y:S01]  /*3690*/  IABS R10, R15 ;  /* 0x0000000f000a7213 */ /* 0x000fe20000000000 */
[----:B0-----:R-:W-:Y:S01]  /*36a0*/  IMAD.MOV.U32 R13, RZ, RZ, R3 ;  /* 0x000000ffff0d7224 */ /* 0x001fe200078e0003 */
[----:B------:R-:W-:Y:S01]  /*36b0*/  IADD3 R3, R29, 0x1ce, RZ ;  /* 0x000001ce1d037810 */ /* 0x000fe20007ffe0ff */
[----:B------:R-:W-:Y:S02]  /*36c0*/  IMAD.MOV R6, RZ, RZ, -R6 ;  /* 0x000000ffff067224 */ /* 0x000fe400078e0a06 */
[----:B------:R-:W-:Y:S01]  /*36d0*/  @!P1 IMAD.MOV R13, RZ, RZ, -R13 ;  /* 0x000000ffff0d9224 */ /* 0x000fe200078e0a0d */
[C---:B------:R-:W-:Y:S01]  /*36e0*/  ISETP.GT.U32.AND P1, PT, R24.reuse, R18, PT ;  /* 0x000000121800720c */ /* 0x040fe20003f24070 */
[----:B------:R-:W-:Y:S01]  /*36f0*/  IMAD R19, R24, R6, R19 ;  /* 0x0000000618137224 */ /* 0x000fe200078e0213 */
[----:B------:R-:W-:Y:S01]  /*3700*/  IABS R6, R3 ;  /* 0x0000000300067213 */ /* 0x000fe20000000000 */
[----:B------:R-:W-:-:S02]  /*3710*/  @!P4 IMAD.IADD R7, R7, 0x1, -R24 ;  /* 0x000000010707c824 */ /* 0x000fc400078e0a18 */
[----:B------:R-:W-:Y:S01]  /*3720*/  @!P2 IMAD.MOV R12, RZ, RZ, -R12 ;  /* 0x000000ffff0ca224 */ /* 0x000fe200078e0a0c */
[----:B------:R-:W-:Y:S01]  /*3730*/  ISETP.GT.U32.AND P4, PT, R24, R19, PT ;  /* 0x000000131800720c */ /* 0x000fe20003f84070 */
[--C-:B------:R-:W-:Y:S01]  /*3740*/  @!P5 IMAD.IADD R4, R4, 0x1, -R24.reuse ;  /* 0x000000010404d824 */ /* 0x100fe200078e0a18 */
[----:B------:R-:W-:Y:S01]  /*3750*/  ISETP.GE.AND P2, PT, R5, RZ, PT ;  /* 0x000000ff0500720c */ /* 0x000fe20003f46270 */
[----:B------:R-:W-:Y:S01]  /*3760*/  IMAD.HI.U32 R5, R2, R0, RZ ;  /* 0x0000000002057227 */ /* 0x000fe200078e00ff */
[----:B------:R0:W-:Y:S01]  /*3770*/  STL [R1+0x75c], R12 ;  /* 0x00075c0c01007387 */ /* 0x0001e20000100800 */
[----:B------:R-:W-:Y:S02]  /*3780*/  ISETP.GE.AND P5, PT, R9, RZ, PT ;  /* 0x000000ff0900720c */ /* 0x000fe40003fa6270 */
[----:B------:R-:W-:Y:S01]  /*3790*/  @!P1 IMAD.IADD R18, R18, 0x1, -R24 ;  /* 0x0000000112129824 */ /* 0x000fe200078e0a18 */
[----:B------:R-:W-:Y:S01]  /*37a0*/  STL [R1+0x750], R13 ;  /* 0x0007500d01007387 */ /* 0x000fe20000100800 */
[----:B------:R-:W-:-:S02]  /*37b0*/  IMAD.MOV R5, RZ, RZ, -R5 ;  /* 0x000000ffff057224 */ /* 0x000fc400078e0a05 */
[----:B------:R-:W-:Y:S01]  /*37c0*/  IMAD.MOV.U32 R16, RZ, RZ, R7 ;  /* 0x000000ffff107224 */ /* 0x000fe200078e0007 */
[C---:B------:R-:W-:Y:S01]  /*37d0*/  ISETP.GT.U32.AND P1, PT, R24.reuse, R18, PT ;  /* 0x000000121800720c */ /* 0x040fe20003f24070 */
[----:B------:R-:W-:Y:S01]  /*37e0*/  IMAD R0, R24, R5, R0 ;  /* 0x0000000518007224 */ /* 0x000fe200078e0200 */
[----:B------:R-:W-:Y:S01]  /*37f0*/  IADD3 R5, R29, 0x1cc, RZ ;  /* 0x000001cc1d057810 */ /* 0x000fe20007ffe0ff */
[----:B0-----:R-:W-:Y:S02]  /*3800*/  IMAD.MOV.U32 R12, RZ, RZ, R4 ;  /* 0x000000ffff0c7224 */ /* 0x001fe400078e0004 */
[----:B------:R-:W-:Y:S01]  /*3810*/  @!P4 IMAD.IADD R19, R19, 0x1, -R24 ;  /* 0x000000011313c824 */ /* 0x000fe200078e0a18 */
[----:B------:R-:W-:Y:S01]  /*3820*/  IABS R14, R5 ;  /* 0x00000005000e7213 */ /* 0x000fe20000000000 */
[----:B------:R-:W-:Y:S01]  /*3830*/  @!P3 IMAD.MOV R12, RZ, RZ, -R12 ;  /* 0x000000ffff0cb224 */ /* 0x000fe200078e0a0c */
[----:B------:R-:W-:Y:S01]  /*3840*/  ISETP.GE.AND P3, PT, R11, RZ, PT ;  /* 0x000000ff0b00720c */ /* 0x000fe20003f66270 */
[----:B------:R-:W-:Y:S01]  /*3850*/  @!P6 IMAD.MOV R16, RZ, RZ, -R16 ;  /* 0x000000ffff10e224 */ /* 0x000fe200078e0a10 */
[----:B------:R-:W-:Y:S01]  /*3860*/  IABS R11, R11 ;  /* 0x0000000b000b7213 */ /* 0x000fe20000000000 */
[----:B------:R-:W-:Y:S01]  /*3870*/  IMAD.HI.U32 R9, R2, R6, RZ ;  /* 0x0000000602097227 */ /* 0x000fe200078e00ff */
[----:B------:R0:W-:Y:S01]  /*3880*/  STL [R1+0x754], R12 ;  /* 0x0007540c01007387 */ /* 0x0001e20000100800 */
[----:B------:R-:W-:-:S02]  /*3890*/  ISETP.GT.U32.AND P4, PT, R24, R19, PT ;  /* 0x000000131800720c */ /* 0x000fc40003f84070 */
[----:B------:R-:W-:Y:S01]  /*38a0*/  ISETP.GT.U32.AND P6, PT, R24, R0, PT ;  /* 0x000000001800720c */ /* 0x000fe20003fc4070 */
[----:B------:R-:W-:Y:S01]  /*38b0*/  IMAD.MOV R9, RZ, RZ, -R9 ;  /* 0x000000ffff097224 */ /* 0x000fe200078e0a09 */
[----:B------:R1:W-:Y:S01]  /*38c0*/  STL [R1+0x74c], R16 ;  /* 0x00074c1001007387 */ /* 0x0003e20000100800 */
[----:B------:R-:W-:Y:S01]  /*38d0*/  @!P1 IMAD.IADD R18, R18, 0x1, -R24 ;  /* 0x0000000112129824 */ /* 0x000fe200078e0a18 */
[----:B------:R-:W-:Y:S01]  /*38e0*/  ISETP.GE.AND P1, PT, R3, RZ, PT ;  /* 0x000000ff0300720c */ /* 0x000fe20003f26270 */
[----:B------:R-:W-:Y:S01]  /*38f0*/  IMAD R6, R24, R9, R6 ;  /* 0x0000000918067224 */ /* 0x000fe200078e0206 */
[----:B------:R-:W-:Y:S01]  /*3900*/  IADD3 R9, R29, 0x1c9, RZ ;  /* 0x000001c91d097810 */ /* 0x000fe20007ffe0ff */
[----:B0-----:R-:W-:-:S03]  /*3910*/  IMAD.HI.U32 R12, R2, R11, RZ ;  /* 0x0000000b020c7227 */ /* 0x001fc600078e00ff */
[----:B------:R-:W-:Y:S01]  /*3920*/  IABS R17, R9 ;  /* 0x0000000900117213 */ /* 0x000fe20000000000 */
[----:B------:R-:W-:Y:S02]  /*3930*/  IMAD.MOV R12, RZ, RZ, -R12 ;  /* 0x000000ffff0c7224 */ /* 0x000fe400078e0a0c */
[--C-:B------:R-:W-:Y:S02]  /*3940*/  @!P4 IMAD.IADD R19, R19, 0x1, -R24.reuse ;  /* 0x000000011313c824 */ /* 0x100fe400078e0a18 */
[----:B------:R-:W-:Y:S01]  /*3950*/  IMAD R3, R24, R12, R11 ;  /* 0x0000000c18037224 */ /* 0x000fe200078e020b */
[----:B------:R-:W-:Y:S01]  /*3960*/  IADD3 R12, R29, 0x1ca, RZ ;  /* 0x000001ca1d0c7810 */ /* 0x000fe20007ffe0ff */
[----:B------:R-:W-:Y:S01]  /*3970*/  @!P6 IMAD.IADD R0, R0, 0x1, -R24 ;  /* 0x000000010000e824 */ /* 0x000fe200078e0a18 */
[----:B------:R-:W-:Y:S01]  /*3980*/  ISETP.GT.U32.AND P6, PT, R24, R6, PT ;  /* 0x000000061800720c */ /* 0x000fe20003fc4070 */
[----:B------:R-:W-:Y:S01]  /*3990*/  IMAD.HI.U32 R4, R2, R14, RZ ;  /* 0x0000000e02047227 */ /* 0x000fe200078e00ff */
[----:B------:R-:W-:-:S02]  /*39a0*/  ISETP.GT.U32.AND P4, PT, R24, R3, PT ;  /* 0x000000031800720c */ /* 0x000fc40003f84070 */
[----:B-1----:R-:W-:Y:S01]  /*39b0*/  IABS R16, R12 ;  /* 0x0000000c00107213 */ /* 0x002fe20000000000 */
[----:B------:R-:W-:Y:S01]  /*39c0*/  IMAD.MOV R4, RZ, RZ, -R4 ;  /* 0x000000ffff047224 */ /* 0x000fe200078e0a04 */
[----:B------:R-:W-:Y:S01]  /*39d0*/  IADD3 R11, R29, 0x1c8, RZ ;  /* 0x000001c81d0b7810 */ /* 0x000fe20007ffe0ff */
[----:B------:R-:W-:-:S04]  /*39e0*/  IMAD.HI.U32 R13, R2, R10, RZ ;  /* 0x0000000a020d7227 */ /* 0x000fc800078e00ff */
[----:B------:R-:W-:Y:S01]  /*39f0*/  IMAD R14, R24, R4, R14 ;  /* 0x00000004180e7224 */ /* 0x000fe200078e020e */
[----:B------:R-:W-:Y:S01]  /*3a00*/  IADD3 R4, R29, 0x1cb, RZ ;  /* 0x000001cb1d047810 */ /* 0x000fe20007ffe0ff */
[--C-:B------:R-:W-:Y:S02]  /*3a10*/  @!P6 IMAD.IADD R6, R6, 0x1, -R24.reuse ;  /* 0x000000010606e824 */ /* 0x100fe400078e0a18 */
[----:B------:R-:W-:Y:S01]  /*3a20*/  @!P4 IMAD.IADD R3, R3, 0x1, -R24 ;  /* 0x000000010303c824 */ /* 0x000fe200078e0a18 */
[C---:B------:R-:W-:Y:S01]  /*3a30*/  ISETP.GT.U32.AND P4, PT, R24.reuse, R0, PT ;  /* 0x000000001800720c */ /* 0x040fe20003f84070 */
[----:B------:R-:W-:Y:S01]  /*3a40*/  IMAD.MOV R7, RZ, RZ, -R13 ;  /* 0x000000ffff077224 */ /* 0x000fe200078e0a0d */
[----:B------:R-:W-:Y:S01]  /*3a50*/  IABS R13, R4 ;  /* 0x00000004000d7213 */ /* 0x000fe20000000000 */
[----:B------:R-:W-:Y:S01]  /*3a60*/  IMAD.MOV.U32 R21, RZ, RZ, R18 ;  /* 0x000000ffff157224 */ /* 0x000fe200078e0012 */
[----:B------:R-:W-:Y:S01]  /*3a70*/  ISETP.GT.U32.AND P6, PT, R24, R6, PT ;  /* 0x000000061800720c */ /* 0x000fe20003fc4070 */
[----:B------:R-:W-:-:S04]  /*3a80*/  IMAD.HI.U32 R18, R2, R16, RZ ;  /* 0x0000001002127227 */ /* 0x000fc800078e00ff */
[----:B------:R-:W-:Y:S01]  /*3a90*/  @!P2 IMAD.MOV R21, RZ, RZ, -R21 ;  /* 0x000000ffff15a224 */ /* 0x000fe200078e0a15 */
[----:B------:R-:W-:Y:S01]  /*3aa0*/  ISETP.GT.U32.AND P2, PT, R24, R3, PT ;  /* 0x000000031800720c */ /* 0x000fe20003f44070 */
[----:B------:R-:W-:-:S03]  /*3ab0*/  IMAD.HI.U32 R20, R2, R13, RZ ;  /* 0x0000000d02147227 */ /* 0x000fc600078e00ff */
[----:B------:R-:W-:Y:S01]  /*3ac0*/  STL [R1+0x738], R21 ;  /* 0x0007381501007387 */ /* 0x000fe20000100800 */
[----:B------:R-:W-:Y:S02]  /*3ad0*/  IMAD.MOV R18, RZ, RZ, -R18 ;  /* 0x000000ffff127224 */ /* 0x000fe400078e0a12 */
[----:B------:R-:W-:Y:S01]  /*3ae0*/  IMAD R10, R24, R7, R10 ;  /* 0x00000007180a7224 */ /* 0x000fe200078e020a */
[----:B------:R-:W-:Y:S01]  /*3af0*/  IABS R7, R11 ;  /* 0x0000000b00077213 */ /* 0x000fe20000000000 */
[----:B------:R-:W-:Y:S02]  /*3b00*/  IMAD.MOV R20, RZ, RZ, -R20 ;  /* 0x000000ffff147224 */ /* 0x000fe400078e0a14 */
[----:B------:R-:W-:Y:S01]  /*3b10*/  @!P4 IMAD.IADD R0, R0, 0x1, -R24 ;  /* 0x000000010000c824 */ /* 0x000fe200078e0a18 */
[C---:B------:R-:W-:Y:S01]  /*3b20*/  ISETP.GT.U32.AND P4, PT, R24.reuse, R14, PT ;  /* 0x0000000e1800720c */ /* 0x040fe20003f84070 */
[C---:B------:R-:W-:Y:S02]  /*3b30*/  IMAD R16, R24.reuse, R18, R16 ;  /* 0x0000001218107224 */ /* 0x040fe400078e0210 */
[----:B------:R-:W-:Y:S01]  /*3b40*/  @!P0 IMAD.MOV R19, RZ, RZ, -R19 ;  /* 0x000000ffff138224 */ /* 0x000fe200078e0a13 */
[C---:B------:R-:W-:Y:S01]  /*3b50*/  ISETP.GT.U32.AND P0, PT, R24.reuse, R10, PT ;  /* 0x0000000a1800720c */ /* 0x040fe20003f04070 */
[----:B------:R-:W-:-:S02]  /*3b60*/  IMAD R13, R24, R20, R13 ;  /* 0x00000014180d7224 */ /* 0x000fc400078e020d */
[--C-:B------:R-:W-:Y:S01]  /*3b70*/  @!P6 IMAD.IADD R6, R6, 0x1, -R24.reuse ;  /* 0x000000010606e824 */ /* 0x100fe200078e0a18 */
[C---:B------:R-:W-:Y:S01]  /*3b80*/  ISETP.GT.U32.AND P6, PT, R24.reuse, R16, PT ;  /* 0x000000101800720c */ /* 0x040fe20003fc4070 */
[----:B------:R-:W-:Y:S01]  /*3b90*/  @!P2 IMAD.IADD R3, R3, 0x1, -R24 ;  /* 0x000000010303a824 */ /* 0x000fe200078e0a18 */
[----:B------:R-:W-:Y:S01]  /*3ba0*/  ISETP.GT.U32.AND P2, PT, R24, R13, PT ;  /* 0x0000000d1800720c */ /* 0x000fe20003f44070 */
[----:B------:R0:W-:Y:S01]  /*3bb0*/  STL [R1+0x734], R19 ;  /* 0x0007341301007387 */ /* 0x0001e20000100800 */
[----:B------:R-:W-:Y:S02]  /*3bc0*/  IMAD.MOV.U32 R22, RZ, RZ, R0 ;  /* 0x000000ffff167224 */ /* 0x000fe400078e0000 */
[----:B------:R-:W-:Y:S01]  /*3bd0*/  @!P4 IMAD.IADD R14, R14, 0x1, -R24 ;  /* 0x000000010e0ec824 */ /* 0x000fe200078e0a18 */
[----:B------:R-:W-:Y:S01]  /*3be0*/  ISETP.GE.AND P4, PT, R5, RZ, PT ;  /* 0x000000ff0500720c */ /* 0x000fe20003f86270 */
[----:B------:R-:W-:Y:S01]  /*3bf0*/  IMAD.HI.U32 R20, R2, R7, RZ ;  /* 0x0000000702147227 */ /* 0x000fe200078e00ff */
[----:B------:R-:W-:-:S03]  /*3c00*/  IADD3 R5, R29, 0x1c6, RZ ;  /* 0x000001c61d057810 */ /* 0x000fc60007ffe0ff */
[----:B------:R-:W-:Y:S01]  /*3c10*/  @!P0 IMAD.IADD R10, R10, 0x1, -R24 ;  /* 0x000000010a0a8824 */ /* 0x000fe200078e0a18 */
[----:B------:R-:W-:Y:S01]  /*3c20*/  ISETP.GE.AND P0, PT, R15, RZ, PT ;  /* 0x000000ff0f00720c */ /* 0x000fe20003f06270 */
[----:B0-----:R-:W-:Y:S01]  /*3c30*/  IMAD.HI.U32 R19, R2, R17, RZ ;  /* 0x0000001102137227 */ /* 0x001fe200078e00ff */
[----:B------:R-:W-:-:S03]  /*3c40*/  IADD3 R15, R29, 0x1c7, RZ ;  /* 0x000001c71d0f7810 */ /* 0x000fc60007ffe0ff */
[--C-:B------:R-:W-:Y:S01]  /*3c50*/  @!P6 IMAD.IADD R16, R16, 0x1, -R24.reuse ;  /* 0x000000011010e824 */ /* 0x100fe200078e0a18 */
[C---:B------:R-:W-:Y:S01]  /*3c60*/  ISETP.GT.U32.AND P6, PT, R24.reuse, R14, PT ;  /* 0x0000000e1800720c */ /* 0x040fe20003fc4070 */
[----:B------:R-:W-:Y:S02]  /*3c70*/  IMAD.MOV R19, RZ, RZ, -R19 ;  /* 0x000000ffff137224 */ /* 0x000fe400078e0a13 */
[----:B------:R-:W-:Y:S01]  /*3c80*/  @!P2 IMAD.IADD R13, R13, 0x1, -R24 ;  /* 0x000000010d0da824 */ /* 0x000fe200078e0a18 */
[C---:B------:R-:W-:Y:S01]  /*3c90*/  ISETP.GT.U32.AND P2, PT, R24.reuse, R10, PT ;  /* 0x0000000a1800720c */ /* 0x040fe20003f44070 */
[C---:B------:R-:W-:Y:S02]  /*3ca0*/  IMAD R17, R24.reuse, R19, R17 ;  /* 0x0000001318117224 */ /* 0x040fe400078e0211 */
[----:B------:R-:W-:Y:S01]  /*3cb0*/  @!P5 IMAD.MOV R22, RZ, RZ, -R22 ;  /* 0x000000ffff16d224 */ /* 0x000fe200078e0a16 */
[C---:B------:R-:W-:Y:S01]  /*3cc0*/  ISETP.GT.U32.AND P5, PT, R24.reuse, R13, PT ;  /* 0x0000000d1800720c */ /* 0x040fe20003fa4070 */
[----:B------:R-:W-:Y:S01]  /*3cd0*/  IMAD.MOV.U32 R0, RZ, RZ, R6 ;  /* 0x000000ffff007224 */ /* 0x000fe200078e0006 */
[----:B------:R-:W-:Y:S01]  /*3ce0*/  IABS R6, R15 ;  /* 0x0000000f00067213 */ /* 0x000fe20000000000 */
[----:B------:R-:W-:Y:S01]  /*3cf0*/  IMAD.MOV R20, RZ, RZ, -R20 ;  /* 0x000000ffff147224 */ /* 0x000fe200078e0a14 */
[----:B------:R-:W-:Y:S01]  /*3d00*/  STL [R1+0x72c], R22 ;  /* 0x00072c1601007387 */ /* 0x000fe20000100800 */
[----:B------:R-:W-:Y:S01]  /*3d10*/  IMAD.MOV.U32 R21, RZ, RZ, R3 ;  /* 0x000000ffff157224 */ /* 0x000fe200078e0003 */
[----:B------:R-:W-:Y:S01]  /*3d20*/  IABS R3, R5 ;  /* 0x0000000500037213 */ /* 0x000fe20000000000 */
[----:B------:R-:W-:Y:S01]  /*3d30*/  @!P1 IMAD.MOV R0, RZ, RZ, -R0 ;  /* 0x000000ffff009224 */ /* 0x000fe200078e0a00 */
[C---:B------:R-:W-:Y:S01]  /*3d40*/  ISETP.GT.U32.AND P1, PT, R24.reuse, R17, PT ;  /* 0x000000111800720c */ /* 0x040fe20003f24070 */
[----:B------:R-:W-:-:S02]  /*3d50*/  IMAD R7, R24, R20, R7 ;  /* 0x0000001418077224 */ /* 0x000fc400078e0207 */
[----:B------:R-:W-:Y:S01]  /*3d60*/  @!P3 IMAD.MOV R21, RZ, RZ, -R21 ;  /* 0x000000ffff15b224 */ /* 0x000fe200078e0a15 */
[----:B------:R-:W-:Y:S01]  /*3d70*/  ISETP.GT.U32.AND P3, PT, R24, R16, PT ;  /* 0x000000101800720c */ /* 0x000fe20003f64070 */
[--C-:B------:R-:W-:Y:S01]  /*3d80*/  @!P6 IMAD.IADD R14, R14, 0x1, -R24.reuse ;  /* 0x000000010e0ee824 */ /* 0x100fe200078e0a18 */
[----:B------:R-:W-:Y:S01]  /*3d90*/  ISETP.GT.U32.AND P6, PT, R24, R7, PT ;  /* 0x000000071800720c */ /* 0x000fe20003fc4070 */
[--C-:B------:R-:W-:Y:S01]  /*3da0*/  @!P2 IMAD.IADD R10, R10, 0x1, -R24.reuse ;  /* 0x000000010a0aa824 */ /* 0x100fe200078e0a18 */
[----:B------:R-:W-:Y:S01]  /*3db0*/  ISETP.GE.AND P2, PT, R4, RZ, PT ;  /* 0x000000ff0400720c */ /* 0x000fe20003f46270 */
[----:B------:R-:W-:Y:S01]  /*3dc0*/  IMAD.HI.U32 R4, R2, R6, RZ ;  /* 0x0000000602047227 */ /* 0x000fe200078e00ff */
[----:B------:R-:W-:Y:S03]  /*3dd0*/  STL [R1+0x728], R21 ;  /* 0x0007281501007387 */ /* 0x000fe60000100800 */
[----:B------:R-:W-:Y:S01]  /*3de0*/  @!P5 IMAD.IADD R13, R13, 0x1, -R24 ;  /* 0x000000010d0dd824 */ /* 0x000fe200078e0a18 */
[----:B------:R0:W-:Y:S01]  /*3df0*/  STL [R1+0x724], R0 ;  /* 0x0007240001007387 */ /* 0x0001e20000100800 */
[----:B------:R-:W-:Y:S01]  /*3e00*/  ISETP.GE.AND P5, PT, R12, RZ, PT ;  /* 0x000000ff0c00720c */ /* 0x000fe20003fa6270 */
[----:B------:R-:W-:-:S02]  /*3e10*/  IMAD.MOV R4, RZ, RZ, -R4 ;  /* 0x000000ffff047224 */ /* 0x000fc400078e0a04 */
[----:B------:R-:W-:Y:S01]  /*3e20*/  @!P1 IMAD.IADD R17, R17, 0x1, -R24 ;  /* 0x0000000111119824 */ /* 0x000fe200078e0a18 */
[----:B------:R-:W-:Y:S01]  /*3e30*/  ISETP.GE.AND P1, PT, R11, RZ, PT ;  /* 0x000000ff0b00720c */ /* 0x000fe20003f26270 */
[----:B------:R-:W-:Y:S01]  /*3e40*/  IMAD.MOV.U32 R19, RZ, RZ, R10 ;  /* 0x000000ffff137224 */ /* 0x000fe200078e000a */
[----:B------:R-:W-:Y:S01]  /*3e50*/  IADD3 R11, R29, 0x1c3, RZ ;  /* 0x000001c31d0b7810 */ /* 0x000fe20007ffe0ff */
[----:B------:R-:W-:Y:S01]  /*3e60*/  @!P3 IMAD.IADD R16, R16, 0x1, -R24 ;  /* 0x000000011010b824 */ /* 0x000fe200078e0a18 */
[----:B------:R-:W-:Y:S01]  /*3e70*/  ISETP.GE.AND P3, PT, R9, RZ, PT ;  /* 0x000000ff0900720c */ /* 0x000fe20003f66270 */
[----:B0-----:R-:W-:-:S04]  /*3e80*/  IMAD.HI.U32 R0, R2, R3, RZ ;  /* 0x0000000302007227 */ /* 0x001fc800078e00ff */
[----:B------:R-:W-:Y:S02]  /*3e90*/  IMAD.MOV R0, RZ, RZ, -R0 ;  /* 0x000000ffff007224 */ /* 0x000fe400078e0a00 */
[C---:B------:R-:W-:Y:S01]  /*3ea0*/  IMAD R6, R24.reuse, R4, R6 ;  /* 0x0000000418067224 */ /* 0x040fe200078e0206 */
[----:B------:R-:W-:Y:S01]  /*3eb0*/  IADD3 R4, R29, 0x1c5, RZ ;  /* 0x000001c51d047810 */ /* 0x000fe20007ffe0ff */
[----:B------:R-:W-:Y:S02]  /*3ec0*/  IMAD.MOV.U32 R10, RZ, RZ, R13 ;  /* 0x000000ffff0a7224 */ /* 0x000fe400078e000d */
[----:B------:R-:W-:Y:S01]  /*3ed0*/  @!P0 IMAD.MOV R19, RZ, RZ, -R19 ;  /* 0x000000ffff138224 */ /* 0x000fe200078e0a13 */
[C---:B------:R-:W-:Y:S01]  /*3ee0*/  ISETP.GT.U32.AND P0, PT, R24.reuse, R17, PT ;  /* 0x000000111800720c */ /* 0x040fe20003f04070 */
[----:B------:R-:W-:Y:S01]  /*3ef0*/  IMAD.MOV.U32 R18, RZ, RZ, R14 ;  /* 0x000000ffff127224 */ /* 0x000fe200078e000e */
[----:B------:R-:W-:Y:S01]  /*3f00*/  IABS R12, R4 ;  /* 0x00000004000c7213 */ /* 0x000fe20000000000 */
[----:B------:R-:W-:Y:S01]  /*3f10*/  @!P6 IMAD.IADD R7, R7, 0x1, -R24 ;  /* 0x000000010707e824 */ /* 0x000fe200078e0a18 */
[----:B------:R-:W-:Y:S01]  /*3f20*/  STL [R1+0x720], R19 ;  /* 0x0007201301007387 */ /* 0x000fe20000100800 */
[C---:B------:R-:W-:Y:S01]  /*3f30*/  IMAD R3, R24.reuse, R0, R3 ;  /* 0x0000000018037224 */ /* 0x040fe200078e0203 */
[----:B------:R-:W-:Y:S01]  /*3f40*/  IADD3 R0, R29, 0x1c4, RZ ;  /* 0x000001c41d007810 */ /* 0x000fe20007ffe0ff */
[----:B------:R-:W-:Y:S01]  /*3f50*/  IMAD.MOV.U32 R9, RZ, RZ, R16 ;  /* 0x000000ffff097224 */ /* 0x000fe200078e0010 */
[----:B------:R-:W-:Y:S01]  /*3f60*/  ISETP.GE.AND P6, PT, R15, RZ, PT ;  /* 0x000000ff0f00720c */ /* 0x000fe20003fc6270 */
[----:B------:R-:W-:Y:S01]  /*3f70*/  @!P2 IMAD.MOV R10, RZ, RZ, -R10 ;  /* 0x000000ffff0aa224 */ /* 0x000fe200078e0a0a */
[C---:B------:R-:W-:Y:S01]  /*3f80*/  ISETP.GT.U32.AND P2, PT, R24.reuse, R6, PT ;  /* 0x000000061800720c */ /* 0x040fe20003f44070 */
[----:B------:R-:W-:Y:S01]  /*3f90*/  @!P4 IMAD.MOV R18, RZ, RZ, -R18 ;  /* 0x000000ffff12c224 */ /* 0x000fe200078e0a12 */
[C---:B------:R-:W-:Y:S01]  /*3fa0*/  ISETP.GT.U32.AND P4, PT, R24.reuse, R7, PT ;  /* 0x000000071800720c */ /* 0x040fe20003f84070 */
[----:B------:R-:W-:Y:S01]  /*3fb0*/  @!P5 IMAD.MOV R9, RZ, RZ, -R9 ;  /* 0x000000ffff09d224 */ /* 0x000fe200078e0a09 */
[----:B------:R-:W-:Y:S01]  /*3fc0*/  ISETP.GT.U32.AND P5, PT, R24, R3, PT ;  /* 0x000000031800720c */ /* 0x000fe20003fa4070 */
[----:B------:R-:W-:Y:S01]  /*3fd0*/  @!P0 IMAD.IADD R17, R17, 0x1, -R24 ;  /* 0x0000000111118824 */ /* 0x000fe200078e0a18 */
[----:B------:R-:W-:Y:S01]  /*3fe0*/  ISETP.GE.AND P0, PT, R5, RZ, PT ;  /* 0x000000ff0500720c */ /* 0x000fe20003f06270 */
[----:B------:R-:W-:Y:S01]  /*3ff0*/  STL [R1+0x71c], R18 ;  /* 0x00071c1201007387 */ /* 0x000fe20000100800 */
[----:B------:R-:W-:-:S02]  /*4000*/  IABS R5, R0 ;  /* 0x0000000000057213 */ /* 0x000fc40000000000 */
[----:B------:R-:W-:Y:S01]  /*4010*/  IADD3 R14, R29, 0x1be, RZ ;  /* 0x000001be1d0e7810 */ /* 0x000fe20007ffe0ff */
[----:B------:R0:W-:Y:S02]  /*4020*/  STL [R1+0x700], R10 ;  /* 0x0007000a01007387 */ /* 0x0001e40000100800 */
[--C-:B------:R-:W-:Y:S01]  /*4030*/  @!P2 IMAD.IADD R6, R6, 0x1, -R24.reuse ;  /* 0x000000010606a824 */ /* 0x100fe200078e0a18 */
[----:B------:R-:W-:Y:S01]  /*4040*/  ISETP.GE.AND P2, PT, R0, RZ, PT ;  /* 0x000000ff0000720c */ /* 0x000fe20003f46270 */
[--C-:B------:R-:W-:Y:S01]  /*4050*/  @!P4 IMAD.IADD R7, R7, 0x1, -R24.reuse ;  /* 0x000000010707c824 */ /* 0x100fe200078e0a18 */
[----:B------:R-:W-:Y:S01]  /*4060*/  ISETP.GE.AND P4, PT, R4, RZ, PT ;  /* 0x000000ff0400720c */ /* 0x000fe20003f86270 */
[----:B------:R-:W-:Y:S01]  /*4070*/  @!P5 IMAD.IADD R3, R3, 0x1, -R24 ;  /* 0x000000010303d824 */ /* 0x000fe200078e0a18 */
[----:B------:R-:W-:Y:S01]  /*4080*/  ISETP.GT.U32.AND P5, PT, R24, R6, PT ;  /* 0x000000061800720c */ /* 0x000fe20003fa4070 */
[----:B------:R-:W-:Y:S01]  /*4090*/  IMAD.MOV.U32 R4, RZ, RZ, R5 ;  /* 0x000000ffff047224 */ /* 0x000fe200078e0005 */
[----:B------:R1:W-:Y:S01]  /*40a0*/  STL [R1+0x14], R9 ;  /* 0x0000140901007387 */ /* 0x0003e20000100800 */
[----:B------:R-:W-:Y:S01]  /*40b0*/  IMAD.HI.U32 R5, R2, R12, RZ ;  /* 0x0000000c02057227 */ /* 0x000fe200078e00ff */
[----:B0-----:R-:W-:-:S03]  /*40c0*/  IADD3 R10, R29, 0x1c1, RZ ;  /* 0x000001c11d0a7810 */ /* 0x001fc60007ffe0ff */
[----:B------:R-:W-:Y:S02]  /*40d0*/  IMAD.MOV R5, RZ, RZ, -R5 ;  /* 0x000000ffff057224 */ /* 0x000fe400078e0a05 */
[----:B------:R-:W-:-:S04]  /*40e0*/  IMAD.HI.U32 R0, R2, R4, RZ ;  /* 0x0000000402007227 */ /* 0x000fc800078e00ff */
[----:B------:R-:W-:Y:S02]  /*40f0*/  IMAD R12, R24, R5, R12 ;  /* 0x00000005180c7224 */ /* 0x000fe400078e020c */
[----:B-1----:R-:W-:Y:S01]  /*4100*/  IMAD.MOV.U32 R9, RZ, RZ, R17 ;  /* 0x000000ffff097224 */ /* 0x002fe200078e0011 */
[C---:B------:R-:W-:Y:S01]  /*4110*/  IADD3 R17, R29.reuse, 0x1bf, RZ ;  /* 0x000001bf1d117810 */ /* 0x040fe20007ffe0ff */
[----:B------:R-:W-:Y:S01]  /*4120*/  @!P5 IMAD.IADD R6, R6, 0x1, -R24 ;  /* 0x000000010606d824 */ /* 0x000fe200078e0a18 */
[C---:B------:R-:W-:Y:S01]  /*4130*/  ISETP.GT.U32.AND P5, PT, R24.reuse, R12, PT ;  /* 0x0000000c1800720c */ /* 0x040fe20003fa4070 */
[----:B------:R-:W-:Y:S01]  /*4140*/  @!P3 IMAD.MOV R9, RZ, RZ, -R9 ;  /* 0x000000ffff09b224 */ /* 0x000fe200078e0a09 */
[C---:B------:R-:W-:Y:S01]  /*4150*/  ISETP.GT.U32.AND P3, PT, R24.reuse, R3, PT ;  /* 0x000000031800720c */ /* 0x040fe20003f64070 */
[----:B------:R-:W-:Y:S02]  /*4160*/  IMAD.MOV R0, RZ, RZ, -R0 ;  /* 0x000000ffff007224 */ /* 0x000fe400078e0a00 */
[----:B------:R-:W-:Y:S01]  /*4170*/  IMAD.MOV.U32 R13, RZ, RZ, R6 ;  /* 0x000000ffff0d7224 */ /* 0x000fe200078e0006 */
[----:B------:R0:W-:Y:S01]  /*4180*/  STL [R1+0x704], R9 ;  /* 0x0007040901007387 */ /* 0x0001e20000100800 */
[----:B------:R-:W-:Y:S01]  /*4190*/  IMAD R4, R24, R0, R4 ;  /* 0x0000000018047224 */ /* 0x000fe200078e0204 */
[----:B------:R-:W-:Y:S01]  /*41a0*/  IADD3 R0, R29, 0x1c0, RZ ;  /* 0x000001c01d007810 */ /* 0x000fe20007ffe0ff */
[----:B------:R-:W-:-:S02]  /*41b0*/  @!P6 IMAD.MOV R13, RZ, RZ, -R13 ;  /* 0x000000ffff0de224 */ /* 0x000fc400078e0a0d */
[----:B------:R-:W-:Y:S01]  /*41c0*/  @!P1 IMAD.MOV R7, RZ, RZ, -R7 ;  /* 0x000000ffff079224 */ /* 0x000fe200078e0a07 */
[----:B------:R-:W-:Y:S01]  /*41d0*/  ISETP.GT.U32.AND P6, PT, R24, R4, PT ;  /* 0x000000041800720c */ /* 0x000fe20003fc4070 */
[--C-:B------:R-:W-:Y:S01]  /*41e0*/  @!P5 IMAD.IADD R12, R12, 0x1, -R24.reuse ;  /* 0x000000010c0cd824 */ /* 0x100fe200078e0a18 */
[----:B------:R-:W-:Y:S01]  /*41f0*/  ISETP.GE.AND P1, PT, R11, RZ, PT ;  /* 0x000000ff0b00720c */ /* 0x000fe20003f26270 */
[--C-:B------:R-:W-:Y:S01]  /*4200*/  @!P3 IMAD.IADD R3, R3, 0x1, -R24.reuse ;  /* 0x000000010303b824 */ /* 0x100fe200078e0a18 */
[----:B------:R-:W-:Y:S01]  /*4210*/  IABS R11, R11 ;  /* 0x0000000b000b7213 */ /* 0x000fe20000000000 */
[----:B------:R1:W-:Y:S01]  /*4220*/  STL [R1+0x708], R7 ;  /* 0x0007080701007387 */ /* 0x0003e20000100800 */
[----:B------:R-:W-:Y:S01]  /*4230*/  ISETP.GT.U32.AND P5, PT, R24, R12, PT ;  /* 0x0000000c1800720c */ /* 0x000fe20003fa4070 */
[----:B0-----:R-:W-:Y:S02]  /*4240*/  IMAD.MOV.U32 R9, RZ, RZ, R3 ;  /* 0x000000ffff097224 */ /* 0x001fe400078e0003 */
[----:B------:R-:W-:Y:S01]  /*4250*/  IMAD.HI.U32 R5, R2, R11, RZ ;  /* 0x0000000b02057227 */ /* 0x000fe200078e00ff */
[----:B------:R-:W-:Y:S03]  /*4260*/  STL [R1+0x70c], R13 ;  /* 0x00070c0d01007387 */ /* 0x000fe60000100800 */
[----:B------:R-:W-:Y:S01]  /*4270*/  @!P0 IMAD.MOV R9, RZ, RZ, -R9 ;  /* 0x000000ffff098224 */ /* 0x000fe200078e0a09 */
[----:B------:R-:W-:Y:S01]  /*4280*/  ISETP.GE.AND P0, PT, R10, RZ, PT ;  /* 0x000000ff0a00720c */ /* 0x000fe20003f06270 */
[----:B------:R-:W-:Y:S01]  /*4290*/  IMAD.MOV R5, RZ, RZ, -R5 ;  /* 0x000000ffff057224 */ /* 0x000fe200078e0a05 */
[----:B-1----:R-:W-:Y:S01]  /*42a0*/  IADD3 R7, R29, 0x1c2, RZ ;  /* 0x000001c21d077810 */ /* 0x002fe20007ffe0ff */
[----:B------:R-:W-:Y:S01]  /*42b0*/  @!P6 IMAD.IADD R4, R4, 0x1, -R24 ;  /* 0x000000010404e824 */ /* 0x000fe200078e0a18 */
[----:B------:R-:W-:Y:S01]  /*42c0*/  IABS R10, R10 ;  /* 0x0000000a000a7213 */ /* 0x000fe20000000000 */
[----:B------:R0:W-:Y:S01]  /*42d0*/  STL [R1+0x718], R9 ;  /* 0x0007180901007387 */ /* 0x0001e20000100800 */
[----:B------:R-:W-:Y:S01]  /*42e0*/  ISETP.GE.AND P3, PT, R7, RZ, PT ;  /* 0x000000ff0700720c */ /* 0x000fe20003f66270 */
[----:B------:R-:W-:Y:S01]  /*42f0*/  IMAD R11, R24, R5, R11 ;  /* 0x00000005180b7224 */ /* 0x000fe200078e020b */
[----:B------:R-:W-:Y:S01]  /*4300*/  IABS R7, R7 ;  /* 0x0000000700077213 */ /* 0x000fe20000000000 */
[----:B------:R-:W-:Y:S01]  /*4310*/  IMAD.HI.U32 R5, R2, R10, RZ ;  /* 0x0000000a02057227 */ /* 0x000fe200078e00ff */
[----:B------:R-:W-:-:S03]  /*4320*/  ISETP.GT.U32.AND P6, PT, R24, R4, PT ;  /* 0x000000041800720c */ /* 0x000fc60003fc4070 */
[----:B------:R-:W-:Y:S01]  /*4330*/  @!P5 IMAD.IADD R12, R12, 0x1, -R24 ;  /* 0x000000010c0cd824 */ /* 0x000fe200078e0a18 */
[----:B------:R-:W-:Y:S01]  /*4340*/  ISETP.GT.U32.AND P5, PT, R24, R11, PT ;  /* 0x0000000b1800720c */ /* 0x000fe20003fa4070 */
[----:B------:R-:W-:Y:S01]  /*4350*/  IMAD.HI.U32 R3, R2, R7, RZ ;  /* 0x0000000702037227 */ /* 0x000fe200078e00ff */
[----:B0-----:R-:W-:-:S03]  /*4360*/  IABS R9, R0 ;  /* 0x0000000000097213 */ /* 0x001fc60000000000 */
[----:B------:R-:W-:Y:S02]  /*4370*/  IMAD.MOV R5, RZ, RZ, -R5 ;  /* 0x000000ffff057224 */ /* 0x000fe400078e0a05 */
[----:B------:R-:W-:-:S04]  /*4380*/  IMAD.HI.U32 R6, R2, R9, RZ ;  /* 0x0000000902067227 */ /* 0x000fc800078e00ff */
[----:B------:R-:W-:Y:S02]  /*4390*/  IMAD.MOV R3, RZ, RZ, -R3 ;  /* 0x000000ffff037224 */ /* 0x000fe400078e0a03 */
[----:B------:R-:W-:Y:S02]  /*43a0*/  IMAD.MOV R6, RZ, RZ, -R6 ;  /* 0x000000ffff067224 */ /* 0x000fe400078e0a06 */
[C---:B------:R-:W-:Y:S02]  /*43b0*/  IMAD R10, R24.reuse, R5, R10 ;  /* 0x00000005180a7224 */ /* 0x040fe400078e020a */
[C---:B------:R-:W-:Y:S01]  /*43c0*/  IMAD R7, R24.reuse, R3, R7 ;  /* 0x0000000318077224 */ /* 0x040fe200078e0207 */
[----:B------:R-:W-:Y:S01]  /*43d0*/  IABS R3, R17 ;  /* 0x0000001100037213 */ /* 0x000fe20000000000 */
[----:B------:R-:W-:Y:S02]  /*43e0*/  IMAD.MOV.U32 R13, RZ, RZ, R12 ;  /* 0x000000ffff0d7224 */ /* 0x000fe400078e000c */
[----:B------:R-:W-:Y:S01]  /*43f0*/  IMAD R9, R24, R6, R9 ;  /* 0x0000000618097224 */ /* 0x000fe200078e0209 */
[----:B------:R-:W-:Y:S01]  /*4400*/  IADD3 R6, R29, 0x1bd, RZ ;  /* 0x000001bd1d067810 */ /* 0x000fe20007ffe0ff */
[--C-:B------:R-:W-:Y:S01]  /*4410*/  @!P6 IMAD.IADD R4, R4, 0x1, -R24.reuse ;  /* 0x000000010404e824 */ /* 0x100fe200078e0a18 */
[C---:B------:R-:W-:Y:S01]  /*4420*/  ISETP.GT.U32.AND P6, PT, R24.reuse, R10, PT ;  /* 0x0000000a1800720c */ /* 0x040fe20003fc4070 */
[----:B------:R-:W-:Y:S01]  /*4430*/  @!P4 IMAD.MOV R13, RZ, RZ, -R13 ;  /* 0x000000ffff0dc224 */ /* 0x000fe200078e0a0d */
[C---:B------:R-:W-:Y:S01]  /*4440*/  ISETP.GT.U32.AND P4, PT, R24.reuse, R7, PT ;  /* 0x000000071800720c */ /* 0x040fe20003f84070 */
[----:B------:R-:W-:Y:S01]  /*4450*/  @!P5 IMAD.IADD R11, R11, 0x1, -R24 ;  /* 0x000000010b0bd824 */ /* 0x000fe200078e0a18 */
[----:B------:R-:W-:Y:S01]  /*4460*/  ISETP.GT.U32.AND P5, PT, R24, R9, PT ;  /* 0x000000091800720c */ /* 0x000fe20003fa4070 */
[----:B------:R-:W-:Y:S01]  /*4470*/  IMAD.MOV.U32 R12, RZ, RZ, R4 ;  /* 0x000000ffff0c7224 */ /* 0x000fe200078e0004 */
[----:B------:R0:W-:Y:S01]  /*4480*/  STL [R1+0x714], R13 ;  /* 0x0007140d01007387 */ /* 0x0001e20000100800 */
[----:B------:R-:W-:Y:S01]  /*4490*/  IMAD.HI.U32 R5, R2, R3, RZ ;  /* 0x0000000302057227 */ /* 0x000fe200078e00ff */
[----:B------:R-:W-:-:S03]  /*44a0*/  IABS R16, R6 ;  /* 0x0000000600107213 */ /* 0x000fc60000000000 */
[----:B------:R-:W-:Y:S02]  /*44b0*/  IMAD.MOV R5, RZ, RZ, -R5 ;  /* 0x000000ffff057224 */ /* 0x000fe400078e0a05 */
[--C-:B------:R-:W-:Y:S02]  /*44c0*/  @!P6 IMAD.IADD R10, R10, 0x1, -R24.reuse ;  /* 0x000000010a0ae824 */ /* 0x100fe400078e0a18 */
[--C-:B------:R-:W-:Y:S01]  /*44d0*/  @!P4 IMAD.IADD R7, R7, 0x1, -R24.reuse ;  /* 0x000000010707c824 */ /* 0x100fe200078e0a18 */
[----:B0-----:R-:W-:Y:S01]  /*44e0*/  IABS R13, R14 ;  /* 0x0000000e000d7213 */ /* 0x001fe20000000000 */
[----:B------:R-:W-:Y:S01]  /*44f0*/  @!P5 IMAD.IADD R9, R9, 0x1, -R24 ;  /* 0x000000010909d824 */ /* 0x000fe200078e0a18 */
[C---:B------:R-:W-:Y:S01]  /*4500*/  ISETP.GT.U32.AND P4, PT, R24.reuse, R11, PT ;  /* 0x0000000b1800720c */ /* 0x040fe20003f84070 */
[----:B------:R-:W-:Y:S01]  /*4510*/  @!P2 IMAD.MOV R12, RZ, RZ, -R12 ;  /* 0x000000ffff0ca224 */ /* 0x000fe200078e0a0c */
[----:B------:R-:W-:Y:S01]  /*4520*/  ISETP.GT.U32.AND P5, PT, R24, R10, PT ;  /* 0x0000000a1800720c */ /* 0x000fe20003fa4070 */
[----:B------:R-:W-:Y:S01]  /*4530*/  IMAD.HI.U32 R4, R2, R13, RZ ;  /* 0x0000000d02047227 */ /* 0x000fe200078e00ff */
[----:B------:R-:W-:-:S02]  /*4540*/  ISETP.GT.U32.AND P2, PT, R24, R9, PT ;  /* 0x000000091800720c */ /* 0x000fc40003f44070 */
[C---:B------:R-:W-:Y:S01]  /*4550*/  ISETP.GT.U32.AND P6, PT, R24.reuse, R7, PT ;  /* 0x000000071800720c */ /* 0x040fe20003fc4070 */
[----:B------:R-:W-:Y:S01]  /*4560*/  IMAD.MOV R4, RZ, RZ, -R4 ;  /* 0x000000ffff047224 */ /* 0x000fe200078e0a04 */
[----:B------:R0:W-:Y:S01]  /*4570*/  STL [R1+0x710], R12 ;  /* 0x0007100c01007387 */ /* 0x0001e20000100800 */
[C---:B------:R-:W-:Y:S01]  /*4580*/  IMAD R3, R24.reuse, R5, R3 ;  /* 0x0000000518037224 */ /* 0x040fe200078e0203 */
[C---:B------:R-:W-:Y:S01]  /*4590*/  IADD3 R5, R29.reuse, 0x1bc, RZ ;  /* 0x000001bc1d057810 */ /* 0x040fe20007ffe0ff */
[C---:B------:R-:W-:Y:S01]  /*45a0*/  IMAD R13, R24.reuse, R4, R13 ;  /* 0x00000004180d7224 */ /* 0x040fe200078e020d */
[----:B------:R-:W-:Y:S01]  /*45b0*/  IADD3 R4, R29, 0x1bb, RZ ;  /* 0x000001bb1d047810 */ /* 0x000fe20007ffe0ff */
[--C-:B------:R-:W-:Y:S01]  /*45c0*/  @!P4 IMAD.IADD R11, R11, 0x1, -R24.reuse ;  /* 0x000000010b0bc824 */ /* 0x100fe200078e0a18 */
[----:B------:R-:W-:Y:S01]  /*45d0*/  ISETP.GT.U32.AND P4, PT, R24, R3, PT ;  /* 0x000000031800720c */ /* 0x000fe20003f84070 */
[--C-:B------:R-:W-:Y:S01]  /*45e0*/  @!P5 IMAD.IADD R10, R10, 0x1, -R24.reuse ;  /* 0x000000010a0ad824 */ /* 0x100fe200078e0a18 */
[----:B------:R-:W-:Y:S01]  /*45f0*/  ISETP.GT.U32.AND P5, PT, R24, R13, PT ;  /* 0x0000000d1800720c */ /* 0x000fe20003fa4070 */
[--C-:B------:R-:W-:Y:S01]  /*4600*/  @!P2 IMAD.IADD R9, R9, 0x1, -R24.reuse ;  /* 0x000000010909a824 */ /* 0x100fe200078e0a18 */
[----:B------:R-:W-:Y:S01]  /*4610*/  ISETP.GE.AND P2, PT, R17, RZ, PT ;  /* 0x000000ff1100720c */ /* 0x000fe20003f46270 */
[----:B------:R-:W-:Y:S01]  /*4620*/  @!P6 IMAD.IADD R7, R7, 0x1, -R24 ;  /* 0x000000010707e824 */ /* 0x000fe200078e0a18 */
[----:B------:R-:W-:Y:S01]  /*4630*/  IABS R17, R4 ;  /* 0x0000000400117213 */ /* 0x000fe20000000000 */
[----:B0-----:R-:W-:Y:S01]  /*4640*/  IMAD.HI.U32 R12, R2, R16, RZ ;  /* 0x00000010020c7227 */ /* 0x001fe200078e00ff */
[----:B------:R-:W-:-:S02]  /*4650*/  IABS R15, R5 ;  /* 0x00000005000f7213 */ /* 0x000fc40000000000 */
[----:B------:R-:W-:Y:S01]  /*4660*/  ISETP.GE.AND P6, PT, R0, RZ, PT ;  /* 0x000000ff0000720c */ /* 0x000fe20003fc6270 */
[----:B------:R-:W-:Y:S02]  /*4670*/  IMAD.MOV.U32 R19, RZ, RZ, R11 ;  /* 0x000000ffff137224 */ /* 0x000fe400078e000b */
[--C-:B------:R-:W-:Y:S01]  /*4680*/  @!P4 IMAD.IADD R3, R3, 0x1, -R24.reuse ;  /* 0x000000010303c824 */ /* 0x100fe200078e0a18 */
[----:B------:R-:W-:Y:S01]  /*4690*/  ISETP.GE.AND P4, PT, R14, RZ, PT ;  /* 0x000000ff0e00720c */ /* 0x000fe20003f86270 */
[----:B------:R-:W-:Y:S02]  /*46a0*/  @!P5 IMAD.IADD R13, R13, 0x1, -R24 ;  /* 0x000000010d0dd824 */ /* 0x000fe400078e0a18 */
[----:B------:R-:W-:Y:S02]  /*46b0*/  IMAD.MOV.U32 R14, RZ, RZ, R17 ;  /* 0x000000ffff0e7224 */ /* 0x000fe400078e0011 */
[----:B------:R-:W-:Y:S01]  /*46c0*/  IMAD.MOV R12, RZ, RZ, -R12 ;  /* 0x000000ffff0c7224 */ /* 0x000fe200078e0a0c */
[----:B------:R-:W-:Y:S01]  /*46d0*/  ISETP.GT.U32.AND P5, PT, R24, R13, PT ;  /* 0x0000000d1800720c */ /* 0x000fe20003fa4070 */
[----:B------:R-:W-:-:S04]  /*46e0*/  IMAD.HI.U32 R11, R2, R14, RZ ;  /* 0x0000000e020b7227 */ /* 0x000fc800078e00ff */
[----:B------:R-:W-:Y:S02]  /*46f0*/  IMAD.MOV.U32 R18, RZ, RZ, R7 ;  /* 0x000000ffff127224 */ /* 0x000fe400078e0007 */
[----:B------:R-:W-:Y:S01]  /*4700*/  @!P1 IMAD.MOV R19, RZ, RZ, -R19 ;  /* 0x000000ffff139224 */ /* 0x000fe200078e0a13 */
[C---:B------:R-:W-:Y:S01]  /*4710*/  ISETP.GT.U32.AND P1, PT, R24.reuse, R3, PT ;  /* 0x000000031800720c */ /* 0x040fe20003f24070 */
[----:B------:R-:W-:Y:S02]  /*4720*/  IMAD.MOV R7, RZ, RZ, -R11 ;  /* 0x000000ffff077224 */ /* 0x000fe400078e0a0b */
[C---:B------:R-:W-:Y:S01]  /*4730*/  IMAD R16, R24.reuse, R12, R16 ;  /* 0x0000000c18107224 */ /* 0x040fe200078e0210 */
[----:B------:R0:W-:Y:S01]  /*4740*/  STL [R1+0x6ec], R19 ;  /* 0x0006ec1301007387 */ /* 0x0001e20000100800 */
[----:B------:R-:W-:Y:S02]  /*4750*/  IMAD R14, R24, R7, R14 ;  /* 0x00000007180e7224 */ /* 0x000fe400078e020e */
[----:B------:R-:W-:-:S04]  /*4760*/  IMAD.HI.U32 R0, R2, R15, RZ ;  /* 0x0000000f02007227 */ /* 0x000fc800078e00ff */
[----:B------:R-:W-:Y:S01]  /*4770*/  @!P3 IMAD.MOV R18, RZ, RZ, -R18 ;  /* 0x000000ffff12b224 */ /* 0x000fe200078e0a12 */
[C---:B------:R-:W-:Y:S01]  /*4780*/  ISETP.GT.U32.AND P3, PT, R24.reuse, R16, PT ;  /* 0x000000101800720c */ /* 0x040fe20003f64070 */
[----:B------:R-:W-:Y:S01]  /*4790*/  @!P5 IMAD.IADD R13, R13, 0x1, -R24 ;  /* 0x000000010d0dd824 */ /* 0x000fe200078e0a18 */
[C---:B------:R-:W-:Y:S01]  /*47a0*/  ISETP.GT.U32.AND P5, PT, R24.reuse, R14, PT ;  /* 0x0000000e1800720c */ /* 0x040fe20003fa4070 */
[----:B------:R-:W-:Y:S01]  /*47b0*/  IMAD.MOV R0, RZ, RZ, -R0 ;  /* 0x000000ffff007224 */ /* 0x000fe200078e0a00 */
[----:B------:R-:W-:Y:S01]  /*47c0*/  STL [R1+0x6f0], R18 ;  /* 0x0006f01201007387 */ /* 0x000fe20000100800 */
[----:B------:R-:W-:Y:S01]  /*47d0*/  @!P1 IMAD.IADD R3, R3, 0x1, -R24 ;  /* 0x0000000103039824 */ /* 0x000fe200078e0a18 */
[----:B------:R-:W-:Y:S01]  /*47e0*/  ISETP.GE.AND P1, PT, R5, RZ, PT ;  /* 0x000000ff0500720c */ /* 0x000fe20003f26270 */
[----:B------:R-:W-:Y:S01]  /*47f0*/  IMAD R15, R24, R0, R15 ;  /* 0x00000000180f7224 */ /* 0x000fe200078e020f */
[C---:B------:R-:W-:Y:S01]  /*4800*/  IADD3 R5, R29.reuse, 0x1b9, RZ ;  /* 0x000001b91d057810 */ /* 0x040fe20007ffe0ff */
[----:B------:R-:W-:Y:S01]  /*4810*/  @!P0 IMAD.MOV R10, RZ, RZ, -R10 ;  /* 0x000000ffff0a8224 */ /* 0x000fe200078e0a0a */
[----:B------:R-:W-:Y:S01]  /*4820*/  ISETP.GE.AND P0, PT, R6, RZ, PT ;  /* 0x000000ff0600720c */ /* 0x000fe20003f06270 */
[----:B------:R-:W-:Y:S01]  /*4830*/  @!P6 IMAD.MOV R9, RZ, RZ, -R9 ;  /* 0x000000ffff09e224 */ /* 0x000fe200078e0a09 */
[----:B------:R-:W-:Y:S01]  /*4840*/  ISETP.GT.U32.AND P6, PT, R24, R15, PT ;  /* 0x0000000f1800720c */ /* 0x000fe20003fc4070 */
[----:B------:R-:W-:Y:S01]  /*4850*/  IMAD.MOV.U32 R6, RZ, RZ, R3 ;  /* 0x000000ffff067224 */ /* 0x000fe200078e0003 */
[C---:B------:R-:W-:Y:S01]  /*4860*/  IADD3 R0, R29.reuse, 0x1ba, RZ ;  /* 0x000001ba1d007810 */ /* 0x040fe20007ffe0ff */
[----:B------:R-:W-:Y:S01]  /*4870*/  @!P3 IMAD.IADD R16, R16, 0x1, -R24 ;  /* 0x000000011010b824 */ /* 0x000fe200078e0a18 */
[----:B------:R-:W-:Y:S01]  /*4880*/  ISETP.GE.AND P3, PT, R4, RZ, PT ;  /* 0x000000ff0400720c */ /* 0x000fe20003f66270 */
[----:B------:R-:W-:Y:S01]  /*4890*/  @!P2 IMAD.MOV R6, RZ, RZ, -R6 ;  /* 0x000000ffff06a224 */ /* 0x000fe200078e0a06 */
[----:B------:R-:W-:Y:S01]  /*48a0*/  IABS R4, R5 ;  /* 0x0000000500047213 */ /* 0x000fe20000000000 */
[--C-:B------:R-:W-:Y:S01]  /*48b0*/  @!P5 IMAD.IADD R14, R14, 0x1, -R24.reuse ;  /* 0x000000010e0ed824 */ /* 0x100fe200078e0a18 */
[----:B------:R-:W-:Y:S01]  /*48c0*/  STL [R1+0x6f4], R10 ;  /* 0x0006f40a01007387 */ /* 0x000fe20000100800 */
[----:B------:R-:W-:Y:S01]  /*48d0*/  IABS R11, R0 ;  /* 0x00000000000b7213 */ /* 0x000fe20000000000 */
[----:B0-----:R-:W-:Y:S01]  /*48e0*/  IMAD.MOV.U32 R19, RZ, RZ, R13 ;  /* 0x000000ffff137224 */ /* 0x001fe200078e000d */
[----:B------:R-:W-:Y:S01]  /*48f0*/  IADD3 R3, R29, 0x1b7, RZ ;  /* 0x000001b71d037810 */ /* 0x000fe20007ffe0ff */
[----:B------:R0:W-:Y:S01]  /*4900*/  STL [R1+0x6f8], R9 ;  /* 0x0006f80901007387 */ /* 0x0001e20000100800 */
[C---:B------:R-:W-:Y:S01]  /*4910*/  ISETP.GT.U32.AND P5, PT, R24.reuse, R14, PT ;  /* 0x0000000e1800720c */ /* 0x040fe20003fa4070 */
[----:B------:R-:W-:Y:S01]  /*4920*/  @!P6 IMAD.IADD R15, R15, 0x1, -R24 ;  /* 0x000000010f0fe824 */ /* 0x000fe200078e0a18 */
[----:B------:R-:W-:Y:S01]  /*4930*/  ISETP.GT.U32.AND P6, PT, R24, R16, PT ;  /* 0x000000101800720c */ /* 0x000fe20003fc4070 */
[----:B------:R1:W-:Y:S01]  /*4940*/  STL [R1+0x6fc], R6 ;  /* 0x0006fc0601007387 */ /* 0x0003e20000100800 */
[----:B------:R-:W-:-:S02]  /*4950*/  IMAD.HI.U32 R7, R2, R11, RZ ;  /* 0x0000000b02077227 */ /* 0x000fc400078e00ff */
[C---:B------:R-:W-:Y:S02]  /*4960*/  ISETP.GT.U32.AND P2, PT, R24.reuse, R15, PT ;  /* 0x0000000f1800720c */ /* 0x040fe40003f44070 */
[----:B------:R-:W-:Y:S01]  /*4970*/  IMAD.MOV R7, RZ, RZ, -R7 ;  /* 0x000000ffff077224 */ /* 0x000fe200078e0a07 */
[----:B0-----:R-:W-:Y:S01]  /*4980*/  IADD3 R9, R29, 0x1b8, RZ ;  /* 0x000001b81d097810 */ /* 0x001fe20007ffe0ff */
[----:B------:R-:W-:Y:S02]  /*4990*/  @!P4 IMAD.MOV R19, RZ, RZ, -R19 ;  /* 0x000000ffff13c224 */ /* 0x000fe400078e0a13 */
[----:B------:R-:W-:Y:S01]  /*49a0*/  IMAD R11, R24, R7, R11 ;  /* 0x00000007180b7224 */ /* 0x000fe200078e020b */
[----:B------:R-:W-:Y:S01]  /*49b0*/  IABS R12, R9 ;  /* 0x00000009000c7213 */ /* 0x000fe20000000000 */
[----:B-1----:R-:W-:Y:S01]  /*49c0*/  IMAD.HI.U32 R6, R2, R4, RZ ;  /* 0x0000000402067227 */ /* 0x002fe200078e00ff */
[----:B------:R-:W-:Y:S01]  /*49d0*/  IABS R7, R3 ;  /* 0x0000000300077213 */ /* 0x000fe20000000000 */
[----:B------:R-:W-:Y:S02]  /*49e0*/  STL [R1+0x680], R19 ;  /* 0x0006801301007387 */ /* 0x000fe40000100800 */
[----:B------:R-:W-:-:S02]  /*49f0*/  IMAD.MOV R6, RZ, RZ, -R6 ;  /* 0x000000ffff067224 */ /* 0x000fc400078e0a06 */
[----:B------:R-:W-:Y:S02]  /*4a00*/  @!P5 IMAD.IADD R14, R14, 0x1, -R24 ;  /* 0x000000010e0ed824 */ /* 0x000fe400078e0a18 */
[----:B------:R-:W-:Y:S01]  /*4a10*/  IMAD R4, R24, R6, R4 ;  /* 0x0000000618047224 */ /* 0x000fe200078e0204 */
[----:B------:R-:W-:Y:S01]  /*4a20*/  IADD3 R6, R29, 0x1b6, RZ ;  /* 0x000001b61d067810 */ /* 0x000fe20007ffe0ff */
[--C-:B------:R-:W-:Y:S01]  /*4a30*/  @!P6 IMAD.IADD R16, R16, 0x1, -R24.reuse ;  /* 0x000000011010e824 */ /* 0x100fe200078e0a18 */
[C---:B------:R-:W-:Y:S01]  /*4a40*/  ISETP.GT.U32.AND P6, PT, R24.reuse, R11, PT ;  /* 0x0000000b1800720c */ /* 0x040fe20003fc4070 */
[----:B------:R-:W-:Y:S01]  /*4a50*/  @!P2 IMAD.IADD R15, R15, 0x1, -R24 ;  /* 0x000000010f0fa824 */ /* 0x000fe200078e0a18 */
[----:B------:R-:W-:Y:S01]  /*4a60*/  ISETP.GT.U32.AND P5, PT, R24, R4, PT ;  /* 0x000000041800720c */ /* 0x000fe20003fa4070 */
[----:B------:R-:W-:Y:S01]  /*4a70*/  IMAD.HI.U32 R17, R2, R12, RZ ;  /* 0x0000000c02117227 */ /* 0x000fe200078e00ff */
[----:B------:R-:W-:Y:S02]  /*4a80*/  IABS R10, R6 ;  /* 0x00000006000a7213 */ /* 0x000fe40000000000 */
[----:B------:R-:W-:Y:S01]  /*4a90*/  ISETP.GE.AND P2, PT, R0, RZ, PT ;  /* 0x000000ff0000720c */ /* 0x000fe20003f46270 */
[----:B------:R-:W-:-:S04]  /*4aa0*/  IMAD.HI.U32 R0, R2, R7, RZ ;  /* 0x0000000702007227 */ /* 0x000fc800078e00ff */
[----:B------:R-:W-:-:S04]  /*4ab0*/  IMAD.HI.U32 R13, R2, R10, RZ ;  /* 0x0000000a020d7227 */ /* 0x000fc800078e00ff */
[--C-:B------:R-:W-:Y:S02]  /*4ac0*/  @!P5 IMAD.IADD R4, R4, 0x1, -R24.reuse ;  /* 0x000000010404d824 */ /* 0x100fe400078e0a18 */
[----:B------:R-:W-:Y:S01]  /*4ad0*/  @!P6 IMAD.IADD R11, R11, 0x1, -R24 ;  /* 0x000000010b0be824 */ /* 0x000fe200078e0a18 */
[----:B------:R-:W-:Y:S01]  /*4ae0*/  ISETP.GE.AND P6, PT, R5, RZ, PT ;  /* 0x000000ff0500720c */ /* 0x000fe20003fc6270 */
[----:B------:R-:W-:Y:S01]  /*4af0*/  IMAD.MOV R13, RZ, RZ, -R13 ;  /* 0x000000ffff0d7224 */ /* 0x000fe200078e0a0d */
[C---:B------:R-:W-:Y:S01]  /*4b00*/  ISETP.GT.U32.AND P5, PT, R24.reuse, R4, PT ;  /* 0x000000041800720c */ /* 0x040fe20003fa4070 */
[----:B------:R-:W-:Y:S01]  /*4b10*/  IMAD.MOV R17, RZ, RZ, -R17 ;  /* 0x000000ffff117224 */ /* 0x000fe200078e0a11 */
[C---:B------:R-:W-:Y:S01]  /*4b20*/  ISETP.GT.U32.AND P4, PT, R24.reuse, R11, PT ;  /* 0x0000000b1800720c */ /* 0x040fe20003f84070 */
[----:B------:R-:W-:Y:S01]  /*4b30*/  @!P1 IMAD.MOV R15, RZ, RZ, -R15 ;  /* 0x000000ffff0f9224 */ /* 0x000fe200078e0a0f */
[----:B------:R-:W-:Y:S01]  /*4b40*/  ISETP.GE.AND P1, PT, R9, RZ, PT ;  /* 0x000000ff0900720c */ /* 0x000fe20003f26270 */
[----:B------:R-:W-:Y:S01]  /*4b50*/  IMAD R9, R24, R13, R10 ;  /* 0x0000000d18097224 */ /* 0x000fe200078e020a */
[----:B------:R-:W-:Y:S01]  /*4b60*/  IADD3 R5, R29, 0x1b5, RZ ;  /* 0x000001b51d057810 */ /* 0x000fe20007ffe0ff */
[----:B------:R-:W-:-:S02]  /*4b70*/  IMAD.MOV R0, RZ, RZ, -R0 ;  /* 0x000000ffff007224 */ /* 0x000fc400078e0a00 */
[----:B------:R-:W-:Y:S02]  /*4b80*/  IMAD R12, R24, R17, R12 ;  /* 0x00000011180c7224 */ /* 0x000fe400078e020c */
[----:B------:R-:W-:Y:S02]  /*4b90*/  IMAD.MOV.U32 R18, RZ, RZ, R16 ;  /* 0x000000ffff127224 */ /* 0x000fe400078e0010 */
[----:B------:R-:W-:Y:S01]  /*4ba0*/  @!P5 IMAD.IADD R4, R4, 0x1, -R24 ;  /* 0x000000010404d824 */ /* 0x000fe200078e0a18 */
[C---:B------:R-:W-:Y:S01]  /*4bb0*/  ISETP.GT.U32.AND P5, PT, R24.reuse, R9, PT ;  /* 0x000000091800720c */ /* 0x040fe20003fa4070 */
[C---:B------:R-:W-:Y:S01]  /*4bc0*/  IMAD R7, R24.reuse, R0, R7 ;  /* 0x0000000018077224 */ /* 0x040fe200078e0207 */
[----:B------:R-:W-:Y:S01]  /*4bd0*/  IABS R0, R5 ;  /* 0x0000000500007213 */ /* 0x000fe20000000000 */
[----:B------:R-:W-:Y:S01]  /*4be0*/  @!P0 IMAD.MOV R18, RZ, RZ, -R18 ;  /* 0x000000ffff128224 */ /* 0x000fe200078e0a12 */
[C---:B------:R-:W-:Y:S01]  /*4bf0*/  ISETP.GT.U32.AND P0, PT, R24.reuse, R12, PT ;  /* 0x0000000c1800720c */ /* 0x040fe20003f04070 */
[----:B------:R-:W-:Y:S01]  /*4c00*/  @!P4 IMAD.IADD R11, R11, 0x1, -R24 ;  /* 0x000000010b0bc824 */ /* 0x000fe200078e0a18 */
[----:B------:R-:W-:Y:S01]  /*4c10*/  ISETP.GE.AND P4, PT, R3, RZ, PT ;  /* 0x000000ff0300720c */ /* 0x000fe20003f86270 */
[----:B------:R-:W-:Y:S01]  /*4c20*/  @!P3 IMAD.MOV R14, RZ, RZ, -R14 ;  /* 0x000000ffff0eb224 */ /* 0x000fe200078e0a0e */
[----:B------:R-:W-:Y:S01]  /*4c30*/  ISETP.GT.U32.AND P3, PT, R24, R7, PT ;  /* 0x000000071800720c */ /* 0x000fe20003f64070 */
[----:B------:R-:W-:Y:S01]  /*4c40*/  IMAD.MOV.U32 R13, RZ, RZ, R11 ;  /* 0x000000ffff0d7224 */ /* 0x000fe200078e000b */
[----:B------:R-:W-:Y:S01]  /*4c50*/  IADD3 R3, R29, 0x1b4, RZ ;  /* 0x000001b41d037810 */ /* 0x000fe20007ffe0ff */
[----:B------:R-:W-:Y:S01]  /*4c60*/  STL [R1+0x684], R18 ;  /* 0x0006841201007387 */ /* 0x000fe20000100800 */
[----:B------:R-:W-:-:S02]  /*4c70*/  IMAD.HI.U32 R10, R2, R0, RZ ;  /* 0x00000000020a7227 */ /* 0x000fc400078e00ff */
[----:B------:R-:W-:Y:S01]  /*4c80*/  IABS R11, R3 ;  /* 0x00000003000b7213 */ /* 0x000fe20000000000 */
[----:B------:R-:W-:Y:S01]  /*4c90*/  STL [R1+0x698], R15 ;  /* 0x0006980f01007387 */ /* 0x000fe20000100800 */
[----:B------:R-:W-:Y:S02]  /*4ca0*/  @!P2 IMAD.MOV R13, RZ, RZ, -R13 ;  /* 0x000000ffff0da224 */ /* 0x000fe400078e0a0d */
[--C-:B------:R-:W-:Y:S01]  /*4cb0*/  @!P5 IMAD.IADD R9, R9, 0x1, -R24.reuse ;  /* 0x000000010909d824 */ /* 0x100fe200078e0a18 */
[----:B------:R-:W-:Y:S01]  /*4cc0*/  STL [R1+0x6dc], R14 ;  /* 0x0006dc0e01007387 */ /* 0x000fe20000100800 */
[--C-:B------:R-:W-:Y:S01]  /*4cd0*/  @!P0 IMAD.IADD R12, R12, 0x1, -R24.reuse ;  /* 0x000000010c0c8824 */ /* 0x100fe200078e0a18 */
[----:B------:R-:W-:Y:S01]  /*4ce0*/  ISETP.GE.AND P0, PT, R6, RZ, PT ;  /* 0x000000ff0600720c */ /* 0x000fe20003f06270 */
[----:B------:R-:W-:Y:S01]  /*4cf0*/  @!P3 IMAD.IADD R7, R7, 0x1, -R24 ;  /* 0x000000010707b824 */ /* 0x000fe200078e0a18 */
[----:B------:R0:W-:Y:S01]  /*4d00*/  STL [R1+0x6e0], R13 ;  /* 0x0006e00d01007387 */ /* 0x0001e20000100800 */
[C---:B------:R-:W-:Y:S01]  /*4d10*/  ISETP.GT.U32.AND P5, PT, R24.reuse, R9, PT ;  /* 0x000000091800720c */ /* 0x040fe20003fa4070 */
[----:B------:R-:W-:Y:S01]  /*4d20*/  IMAD.MOV R10, RZ, RZ, -R10 ;  /* 0x000000ffff0a7224 */ /* 0x000fe200078e0a0a */
[----:B------:R-:W-:-:S02]  /*4d30*/  ISETP.GT.U32.AND P3, PT, R24, R12, PT ;  /* 0x0000000c1800720c */ /* 0x000fc40003f64070 */
[C---:B------:R-:W-:Y:S01]  /*4d40*/  ISETP.GT.U32.AND P2, PT, R24.reuse, R7, PT ;  /* 0x000000071800720c */ /* 0x040fe20003f44070 */
[----:B------:R-:W-:Y:S01]  /*4d50*/  IMAD R0, R24, R10, R0 ;  /* 0x0000000a18007224 */ /* 0x000fe200078e0200 */
[----:B------:R-:W-:Y:S01]  /*4d60*/  IADD3 R6, R29, 0x1b3, RZ ;  /* 0x000001b31d067810 */ /* 0x000fe20007ffe0ff */
[----:B0-----:R-:W-:-:S03]  /*4d70*/  IMAD.MOV.U32 R13, RZ, RZ, R4 ;  /* 0x000000ffff0d7224 */ /* 0x001fc600078e0004 */
[----:B------:R-:W-:Y:S01]  /*4d80*/  IABS R10, R6 ;  /* 0x00000006000a7213 */ /* 0x000fe20000000000 */
[----:B------:R-:W-:-:S04]  /*4d90*/  IMAD.HI.U32 R4, R2, R11, RZ ;  /* 0x0000000b02047227 */ /* 0x000fc800078e00ff */
[----:B------:R-:W-:Y:S02]  /*4da0*/  IMAD.MOV R4, RZ, RZ, -R4 ;  /* 0x000000ffff047224 */ /* 0x000fe400078e0a04 */
[--C-:B------:R-:W-:Y:S02]  /*4db0*/  @!P5 IMAD.IADD R9, R9, 0x1, -R24.reuse ;  /* 0x000000010909d824 */ /* 0x100fe400078e0a18 */
[----:B------:R-:W-:Y:S01]  /*4dc0*/  IMAD R11, R24, R4, R11 ;  /* 0x00000004180b7224 */ /* 0x000fe200078e020b */
[----:B------:R-:W-:Y:S01]  /*4dd0*/  IADD3 R4, R29, 0x1b1, RZ ;  /* 0x000001b11d047810 */ /* 0x000fe20007ffe0ff */
[--C-:B------:R-:W-:Y:S01]  /*4de0*/  @!P3 IMAD.IADD R12, R12, 0x1, -R24.reuse ;  /* 0x000000010c0cb824 */ /* 0x100fe200078e0a18 */
[C---:B------:R-:W-:Y:S01]  /*4df0*/  ISETP.GT.U32.AND P3, PT, R24.reuse, R0, PT ;  /* 0x000000001800720c */ /* 0x040fe20003f64070 */
[----:B------:R-:W-:Y:S01]  /*4e00*/  @!P2 IMAD.IADD R7, R7, 0x1, -R24 ;  /* 0x000000010707a824 */ /* 0x000fe200078e0a18 */
[----:B------:R-:W-:Y:S01]  /*4e10*/  ISETP.GT.U32.AND P5, PT, R24, R11, PT ;  /* 0x0000000b1800720c */ /* 0x000fe20003fa4070 */
[----:B------:R-:W-:Y:S01]  /*4e20*/  @!P6 IMAD.MOV R13, RZ, RZ, -R13 ;  /* 0x000000ffff0de224 */ /* 0x000fe200078e0a0d */
[----:B------:R-:W-:Y:S01]  /*4e30*/  ISETP.GE.AND P2, PT, R3, RZ, PT ;  /* 0x000000ff0300720c */ /* 0x000fe20003f46270 */
[----:B------:R-:W-:Y:S01]  /*4e40*/  IMAD.HI.U32 R14, R2, R10, RZ ;  /* 0x0000000a020e7227 */ /* 0x000fe200078e00ff */
[----:B------:R-:W-:-:S02]  /*4e50*/  IADD3 R3, R29, 0x1b2, RZ ;  /* 0x000001b21d037810 */ /* 0x000fc40007ffe0ff */
[----:B------:R-:W-:Y:S01]  /*4e60*/  ISETP.GE.AND P6, PT, R5, RZ, PT ;  /* 0x000000ff0500720c */ /* 0x000fe20003fc6270 */
[----:B------:R-:W-:Y:S01]  /*4e70*/  IMAD.MOV.U32 R15, RZ, RZ, R12 ;  /* 0x000000ffff0f7224 */ /* 0x000fe200078e000c */
[----:B------:R-:W-:Y:S01]  /*4e80*/  IABS R5, R3 ;  /* 0x0000000300057213 */ /* 0x000fe20000000000 */
[----:B------:R-:W-:Y:S01]  /*4e90*/  IMAD.MOV R14, RZ, RZ, -R14 ;  /* 0x000000ffff0e7224 */ /* 0x000fe200078e0a0e */
[----:B------:R0:W-:Y:S01]  /*4ea0*/  STL [R1+0x6e8], R13 ;  /* 0x0006e80d01007387 */ /* 0x0001e20000100800 */
[--C-:B------:R-:W-:Y:S01]  /*4eb0*/  @!P3 IMAD.IADD R0, R0, 0x1, -R24.reuse ;  /* 0x000000010000b824 */ /* 0x100fe200078e0a18 */
[----:B------:R-:W-:Y:S01]  /*4ec0*/  ISETP.GE.AND P3, PT, R6, RZ, PT ;  /* 0x000000ff0600720c */ /* 0x000fe20003f66270 */
[----:B------:R-:W-:Y:S02]  /*4ed0*/  @!P5 IMAD.IADD R11, R11, 0x1, -R24 ;  /* 0x000000010b0bd824 */ /* 0x000fe400078e0a18 */
[----:B------:R-:W-:Y:S01]  /*4ee0*/  @!P1 IMAD.MOV R15, RZ, RZ, -R15 ;  /* 0x000000ffff0f9224 */ /* 0x000fe200078e0a0f */
[----:B------:R-:W-:Y:S01]  /*4ef0*/  ISETP.GT.U32.AND P1, PT, R24, R0, PT ;  /* 0x000000001800720c */ /* 0x000fe20003f24070 */
[----:B------:R-:W-:Y:S01]  /*4f00*/  IMAD.HI.U32 R6, R2, R5, RZ ;  /* 0x0000000502067227 */ /* 0x000fe200078e00ff */
[----:B------:R-:W-:-:S02]  /*4f10*/  ISETP.GT.U32.AND P5, PT, R24, R11, PT ;  /* 0x0000000b1800720c */ /* 0x000fc40003fa4070 */
[----:B0-----:R-:W-:Y:S01]  /*4f20*/  IABS R13, R4 ;  /* 0x00000004000d7213 */ /* 0x001fe20000000000 */
[C---:B------:R-:W-:Y:S01]  /*4f30*/  IMAD R10, R24.reuse, R14, R10 ;  /* 0x0000000e180a7224 */ /* 0x040fe200078e020a */
[----:B------:R-:W-:Y:S01]  /*4f40*/  STL [R1+0x6e4], R15 ;  /* 0x0006e40f01007387 */ /* 0x000fe20000100800 */
[----:B------:R-:W-:Y:S02]  /*4f50*/  IMAD.MOV.U32 R12, RZ, RZ, R7 ;  /* 0x000000ffff0c7224 */ /* 0x000fe400078e0007 */
[----:B------:R-:W-:Y:S02]  /*4f60*/  IMAD.MOV R6, RZ, RZ, -R6 ;  /* 0x000000ffff067224 */ /* 0x000fe400078e0a06 */
[----:B------:R-:W-:Y:S01]  /*4f70*/  @!P4 IMAD.MOV R12, RZ, RZ, -R12 ;  /* 0x000000ffff0cc224 */ /* 0x000fe200078e0a0c */
[C---:B------:R-:W-:Y:S01]  /*4f80*/  ISETP.GT.U32.AND P4, PT, R24.reuse, R10, PT ;  /* 0x0000000a1800720c */ /* 0x040fe20003f84070 */
[----:B------:R-:W-:Y:S02]  /*4f90*/  IMAD R5, R24, R6, R5 ;  /* 0x0000000618057224 */ /* 0x000fe400078e0205 */
[----:B------:R-:W-:Y:S01]  /*4fa0*/  IMAD.HI.U32 R7, R2, R13, RZ ;  /* 0x0000000d02077227 */ /* 0x000fe200078e00ff */
[----:B------:R0:W-:Y:S03]  /*4fb0*/  STL [R1+0x6c0], R12 ;  /* 0x0006c00c01007387 */ /* 0x0001e60000100800 */
[----:B------:R-:W-:Y:S01]  /*4fc0*/  @!P5 IMAD.IADD R11, R11, 0x1, -R24 ;  /* 0x000000010b0bd824 */ /* 0x000fe200078e0a18 */
[----:B------:R-:W-:Y:S01]  /*4fd0*/  ISETP.GT.U32.AND P5, PT, R24, R5, PT ;  /* 0x000000051800720c */ /* 0x000fe20003fa4070 */
[----:B------:R-:W-:-:S02]  /*4fe0*/  IMAD.MOV R7, RZ, RZ, -R7 ;  /* 0x000000ffff077224 */ /* 0x000fc400078e0a07 */
[----:B------:R-:W-:Y:S01]  /*4ff0*/  @!P1 IMAD.IADD R0, R0, 0x1, -R24 ;  /* 0x0000000100009824 */ /* 0x000fe200078e0a18 */
[----:B------:R-:W-:Y:S01]  /*5000*/  ISETP.GE.AND P1, PT, R4, RZ, PT ;  /* 0x000000ff0400720c */ /* 0x000fe20003f26270 */
[----:B------:R-:W-:Y:S01]  /*5010*/  IMAD R13, R24, R7, R13 ;  /* 0x00000007180d7224 */ /* 0x000fe200078e020d */
[----:B------:R-:W-:Y:S01]  /*5020*/  IADD3 R7, R29, 0x1af, RZ ;  /* 0x000001af1d077810 */ /* 0x000fe20007ffe0ff */
[----:B------:R-:W-:Y:S02]  /*5030*/  IMAD.MOV.U32 R14, RZ, RZ, R0 ;  /* 0x000000ffff0e7224 */ /* 0x000fe400078e0000 */
[----:B------:R-:W-:Y:S01]  /*5040*/  @!P4 IMAD.IADD R10, R10, 0x1, -R24 ;  /* 0x000000010a0ac824 */ /* 0x000fe200078e0a18 */
[----:B------:R-:W-:Y:S01]  /*5050*/  IABS R6, R7 ;  /* 0x0000000700067213 */ /* 0x000fe20000000000 */
[----:B------:R-:W-:Y:S01]  /*5060*/  @!P6 IMAD.MOV R14, RZ, RZ, -R14 ;  /* 0x000000ffff0ee224 */ /* 0x000fe200078e0a0e */
[C---:B------:R-:W-:Y:S01]  /*5070*/  ISETP.GT.U32.AND P6, PT, R24.reuse, R13, PT ;  /* 0x0000000d1800720c */ /* 0x040fe20003fc4070 */
[----:B------:R-:W-:Y:S01]  /*5080*/  @!P0 IMAD.MOV R9, RZ, RZ, -R9 ;  /* 0x000000ffff098224 */ /* 0x000fe200078e0a09 */
[----:B------:R-:W-:Y:S01]  /*5090*/  ISETP.GT.U32.AND P4, PT, R24, R10, PT ;  /* 0x0000000a1800720c */ /* 0x000fe20003f84070 */
[----:B------:R-:W-:Y:S01]  /*50a0*/  @!P5 IMAD.IADD R5, R5, 0x1, -R24 ;  /* 0x000000010505d824 */ /* 0x000fe200078e0a18 */
[----:B------:R-:W-:Y:S01]  /*50b0*/  ISETP.GE.AND P0, PT, R3, RZ, PT ;  /* 0x000000ff0300720c */ /* 0x000fe20003f06270 */
[----:B0-----:R-:W-:Y:S01]  /*50c0*/  IMAD.MOV.U32 R12, RZ, RZ, R11 ;  /* 0x000000ffff0c7224 */ /* 0x001fe200078e000b */
[----:B------:R0:W-:Y:S01]  /*50d0*/  STL [R1+0x6c4], R9 ;  /* 0x0006c40901007387 */ /* 0x0001e20000100800 */
[----:B------:R-:W-:-:S02]  /*50e0*/  IADD3 R3, R29, 0x1ae, RZ ;  /* 0x000001ae1d037810 */ /* 0x000fc40007ffe0ff */
[----:B------:R-:W-:Y:S01]  /*50f0*/  ISETP.GT.U32.AND P5, PT, R24, R5, PT ;  /* 0x000000051800720c */ /* 0x000fe20003fa4070 */
[----:B------:R-:W-:Y:S01]  /*5100*/  @!P2 IMAD.MOV R12, RZ, RZ, -R12 ;  /* 0x000000ffff0ca224 */ /* 0x000fe200078e0a0c */
[----:B------:R-:W-:Y:S01]  /*5110*/  STL [R1+0x6d8], R14 ;  /* 0x0006d80e01007387 */ /* 0x000fe20000100800 */
[----:B------:R-:W-:Y:S01]  /*5120*/  IABS R0, R3 ;  /* 0x0000000300007213 */ /* 0x000fe20000000000 */
[--C-:B------:R-:W-:Y:S02]  /*5130*/  @!P6 IMAD.IADD R13, R13, 0x1, -R24.reuse ;  /* 0x000000010d0de824 */ /* 0x100fe400078e0a18 */
[----:B------:R-:W-:Y:S01]  /*5140*/  @!P4 IMAD.IADD R10, R10, 0x1, -R24 ;  /* 0x000000010a0ac824 */ /* 0x000fe200078e0a18 */
[----:B0-----:R-:W-:Y:S01]  /*5150*/  IADD3 R9, R29, 0x1b0, RZ ;  /* 0x000001b01d097810 */ /* 0x001fe20007ffe0ff */
[----:B------:R0:W-:Y:S01]  /*5160*/  STL [R1+0x6d4], R12 ;  /* 0x0006d40c01007387 */ /* 0x0001e20000100800 */
[----:B------:R-:W-:Y:S01]  /*5170*/  ISETP.GE.AND P4, PT, R7, RZ, PT ;  /* 0x000000ff0700720c */ /* 0x000fe20003f86270 */
[----:B------:R-:W-:Y:S01]  /*5180*/  IMAD.HI.U32 R7, R2, R6, RZ ;  /* 0x0000000602077227 */ /* 0x000fe200078e00ff */
[----:B------:R-:W-:-:S02]  /*5190*/  IABS R4, R9 ;  /* 0x0000000900047213 */ /* 0x000fc40000000000 */
[----:B------:R-:W-:Y:S01]  /*51a0*/  ISETP.GT.U32.AND P6, PT, R24, R13, PT ;  /* 0x0000000d1800720c */ /* 0x000fe20003fc4070 */
[----:B------:R-:W-:Y:S01]  /*51b0*/  IMAD.MOV R7, RZ, RZ, -R7 ;  /* 0x000000ffff077224 */ /* 0x000fe200078e0a07 */
[----:B------:R-:W-:Y:S01]  /*51c0*/  ISETP.GE.AND P2, PT, R9, RZ, PT ;  /* 0x000000ff0900720c */ /* 0x000fe20003f46270 */
[----:B------:R-:W-:-:S04]  /*51d0*/  IMAD.HI.U32 R11, R2, R4, RZ ;  /* 0x00000004020b7227 */ /* 0x000fc800078e00ff */
[----:B0-----:R-:W-:Y:S02]  /*51e0*/  IMAD.MOV.U32 R12, RZ, RZ, R10 ;  /* 0x000000ffff0c7224 */ /* 0x001fe400078e000a */
[----:B------:R-:W-:Y:S02]  /*51f0*/  IMAD.MOV R11, RZ, RZ, -R11 ;  /* 0x000000ffff0b7224 */ /* 0x000fe400078e0a0b */
[----:B------:R-:W-:Y:S02]  /*5200*/  @!P5 IMAD.IADD R5, R5, 0x1, -R24 ;  /* 0x000000010505d824 */ /* 0x000fe400078e0a18 */
[----:B------:R-:W-:Y:S01]  /*5210*/  @!P3 IMAD.MOV R12, RZ, RZ, -R12 ;  /* 0x000000ffff0cb224 */ /* 0x000fe200078e0a0c */
[----:B------:R-:W-:Y:S01]  /*5220*/  ISETP.GE.AND P3, PT, R3, RZ, PT ;  /* 0x000000ff0300720c */ /* 0x000fe20003f66270 */
[C---:B------:R-:W-:Y:S02]  /*5230*/  IMAD R4, R24.reuse, R11, R4 ;  /* 0x0000000b18047224 */ /* 0x040fe400078e0204 */
[C---:B------:R-:W-:Y:S01]  /*5240*/  IMAD R3, R24.reuse, R7, R6 ;  /* 0x0000000718037224 */ /* 0x040fe200078e0206 */
[----:B------:R-:W-:Y:S01]  /*5250*/  STL [R1+0x6cc], R12 ;  /* 0x0006cc0c01007387 */ /* 0x000fe20000100800 */
[----:B------:R-:W-:Y:S01]  /*5260*/  IMAD.MOV.U32 R10, RZ, RZ, R5 ;  /* 0x000000ffff0a7224 */ /* 0x000fe200078e0005 */
[----:B------:R-:W-:Y:S01]  /*5270*/  ISETP.GT.U32.AND P5, PT, R24, R4, PT ;  /* 0x000000041800720c */ /* 0x000fe20003fa4070 */
[----:B------:R-:W-:Y:S01]  /*5280*/  IMAD.HI.U32 R9, R2, R0, RZ ;  /* 0x0000000002097227 */ /* 0x000fe200078e00ff */
[----:B------:R-:W-:-:S02]  /*5290*/  IADD3 R5, R29, 0x1ac, RZ ;  /* 0x000001ac1d057810 */ /* 0x000fc40007ffe0ff */
[----:B------:R-:W-:Y:S01]  /*52a0*/  IADD3 R6, R29, 0x1ab, RZ ;  /* 0x000001ab1d067810 */ /* 0x000fe20007ffe0ff */
[----:B------:R-:W-:Y:S01]  /*52b0*/  @!P0 IMAD.MOV R10, RZ, RZ, -R10 ;  /* 0x000000ffff0a8224 */ /* 0x000fe200078e0a0a */
[C---:B------:R-:W-:Y:S01]  /*52c0*/  ISETP.GT.U32.AND P0, PT, R24.reuse, R3, PT ;  /* 0x000000031800720c */ /* 0x040fe20003f04070 */
[----:B------:R-:W-:Y:S01]  /*52d0*/  IMAD.MOV R9, RZ, RZ, -R9 ;  /* 0x000000ffff097224 */ /* 0x000fe200078e0a09 */
[----:B------:R-:W-:Y:S01]  /*52e0*/  IABS R11, R6 ;  /* 0x00000006000b7213 */ /* 0x000fe20000000000 */
[----:B------:R-:W-:Y:S01]  /*52f0*/  @!P6 IMAD.IADD R13, R13, 0x1, -R24 ;  /* 0x000000010d0de824 */ /* 0x000fe200078e0a18 */
[----:B------:R0:W-:Y:S01]  /*5300*/  STL [R1+0x6d0], R10 ;  /* 0x0006d00a01007387 */ /* 0x0001e20000100800 */
[----:B------:R-:W-:Y:S01]  /*5310*/  IMAD R0, R24, R9, R0 ;  /* 0x0000000918007224 */ /* 0x000fe200078e0200 */
[C---:B------:R-:W-:Y:S01]  /*5320*/  IADD3 R9, R29.reuse, 0x1ad, RZ ;  /* 0x000001ad1d097810 */ /* 0x040fe20007ffe0ff */
[----:B------:R-:W-:Y:S01]  /*5330*/  IMAD.MOV.U32 R15, RZ, RZ, R13 ;  /* 0x000000ffff0f7224 */ /* 0x000fe200078e000d */
[----:B------:R-:W-:Y:S01]  /*5340*/  IADD3 R7, R29, 0x1aa, RZ ;  /* 0x000001aa1d077810 */ /* 0x000fe20007ffe0ff */
[--C-:B------:R-:W-:Y:S01]  /*5350*/  @!P5 IMAD.IADD R4, R4, 0x1, -R24.reuse ;  /* 0x000000010404d824 */ /* 0x100fe200078e0a18 */
[----:B------:R-:W-:Y:S01]  /*5360*/  ISETP.GE.AND P6, PT, R9, RZ, PT ;  /* 0x000000ff0900720c */ /* 0x000fe20003fc6270 */
[----:B------:R-:W-:Y:S01]  /*5370*/  @!P1 IMAD.MOV R15, RZ, RZ, -R15 ;  /* 0x000000ffff0f9224 */ /* 0x000fe200078e0a0f */
[C---:B------:R-:W-:Y:S01]  /*5380*/  ISETP.GT.U32.AND P1, PT, R24.reuse, R0, PT ;  /* 0x000000001800720c */ /* 0x040fe20003f24070 */
[----:B------:R-:W-:Y:S01]  /*5390*/  @!P0 IMAD.IADD R3, R3, 0x1, -R24 ;  /* 0x0000000103038824 */ /* 0x000fe200078e0a18 */
[----:B------:R-:W-:-:S02]  /*53a0*/  ISETP.GT.U32.AND P5, PT, R24, R4, PT ;  /* 0x000000041800720c */ /* 0x000fc40003fa4070 */
[----:B------:R-:W-:Y:S01]  /*53b0*/  IABS R9, R9 ;  /* 0x0000000900097213 */ /* 0x000fe20000000000 */
[----:B------:R1:W-:Y:S01]  /*53c0*/  STL [R1+0x6c8], R15 ;  /* 0x0006c80f01007387 */ /* 0x0003e20000100800 */
[----:B------:R-:W-:Y:S02]  /*53d0*/  ISETP.GT.U32.AND P0, PT, R24, R3, PT ;  /* 0x000000031800720c */ /* 0x000fe40003f04070 */
[----:B0-----:R-:W-:Y:S01]  /*53e0*/  IABS R10, R5 ;  /* 0x00000005000a7213 */ /* 0x001fe20000000000 */
[----:B------:R-:W-:Y:S01]  /*53f0*/  IMAD.HI.U32 R13, R2, R9, RZ ;  /* 0x00000009020d7227 */ /* 0x000fe200078e00ff */
[----:B------:R-:W-:-:S03]  /*5400*/  IABS R12, R7 ;  /* 0x00000007000c7213 */ /* 0x000fc60000000000 */
[----:B------:R-:W-:Y:S02]  /*5410*/  @!P1 IMAD.IADD R0, R0, 0x1, -R24 ;  /* 0x0000000100009824 */ /* 0x000fe400078e0a18 */
[----:B------:R-:W-:Y:S02]  /*5420*/  IMAD.MOV R13, RZ, RZ, -R13 ;  /* 0x000000ffff0d7224 */ /* 0x000fe400078e0a0d */
[----:B------:R-:W-:Y:S01]  /*5430*/  IMAD.HI.U32 R14, R2, R10, RZ ;  /* 0x0000000a020e7227 */ /* 0x000fe200078e00ff */
[----:B------:R-:W-:-:S03]  /*5440*/  ISETP.GT.U32.AND P1, PT, R24, R0, PT ;  /* 0x000000001800720c */ /* 0x000fc60003f24070 */
[----:B------:R-:W-:Y:S01]  /*5450*/  @!P5 IMAD.IADD R4, R4, 0x1, -R24 ;  /* 0x000000010404d824 */ /* 0x000fe200078e0a18 */
[----:B------:R-:W-:Y:S01]  /*5460*/  ISETP.GE.AND P5, PT, R5, RZ, PT ;  /* 0x000000ff0500720c */ /* 0x000fe20003fa6270 */
[----:B-1----:R-:W-:Y:S01]  /*5470*/  IMAD.HI.U32 R15, R2, R11, RZ ;  /* 0x0000000b020f7227 */ /* 0x002fe200078e00ff */
[----:B------:R-:W-:-:S03]  /*5480*/  IADD3 R5, R29, 0x1a9, RZ ;  /* 0x000001a91d057810 */ /* 0x000fc60007ffe0ff */
[C---:B------:R-:W-:Y:S02]  /*5490*/  IMAD R9, R24.reuse, R13, R9 ;  /* 0x0000000d18097224 */ /* 0x040fe400078e0209 */
[----:B------:R-:W-:Y:S02]  /*54a0*/  @!P0 IMAD.IADD R3, R3, 0x1, -R24 ;  /* 0x0000000103038824 */ /* 0x000fe400078e0a18 */
[----:B------:R-:W-:Y:S01]  /*54b0*/  IMAD.MOV R14, RZ, RZ, -R14 ;  /* 0x000000ffff0e7224 */ /* 0x000fe200078e0a0e */
[----:B------:R-:W-:Y:S01]  /*54c0*/  ISETP.GT.U32.AND P0, PT, R24, R9, PT ;  /* 0x000000091800720c */ /* 0x000fe20003f04070 */
[----:B------:R-:W-:Y:S02]  /*54d0*/  IMAD.MOV.U32 R17, RZ, RZ, R4 ;  /* 0x000000ffff117224 */ /* 0x000fe400078e0004 */
[----:B------:R-:W-:Y:S02]  /*54e0*/  IMAD.MOV R15, RZ, RZ, -R15 ;  /* 0x000000ffff0f7224 */ /* 0x000fe400078e0a0f */
[----:B------:R-:W-:-:S02]  /*54f0*/  IMAD.MOV.U32 R16, RZ, RZ, R3 ;  /* 0x000000ffff107224 */ /* 0x000fc400078e0003 */
[----:B------:R-:W-:Y:S02]  /*5500*/  IMAD R10, R24, R14, R10 ;  /* 0x0000000e180a7224 */ /* 0x000fe400078e020a */
[----:B------:R-:W-:-:S04]  /*5510*/  IMAD.HI.U32 R13, R2, R12, RZ ;  /* 0x0000000c020d7227 */ /* 0x000fc800078e00ff */
[----:B------:R-:W-:Y:S01]  /*5520*/  @!P2 IMAD.MOV R17, RZ, RZ, -R17 ;  /* 0x000000ffff11a224 */ /* 0x000fe200078e0a11 */
[----:B------:R-:W-:Y:S01]  /*5530*/  ISETP.GT.U32.AND P2, PT, R24, R10, PT ;  /* 0x0000000a1800720c */ /* 0x000fe20003f44070 */
[----:B------:R-:W-:Y:S01]  /*5540*/  @!P4 IMAD.MOV R16, RZ, RZ, -R16 ;  /* 0x000000ffff10c224 */ /* 0x000fe200078e0a10 */
[----:B------:R-:W-:Y:S01]  /*5550*/  ISETP.GE.AND P4, PT, R6, RZ, PT ;  /* 0x000000ff0600720c */ /* 0x000fe20003f86270 */
[----:B------:R-:W-:Y:S01]  /*5560*/  IMAD R4, R24, R15, R11 ;  /* 0x0000000f18047224 */ /* 0x000fe200078e020b */
[----:B------:R0:W-:Y:S01]  /*5570*/  STL [R1+0x6bc], R17 ;  /* 0x0006bc1101007387 */ /* 0x0001e20000100800 */
[----:B------:R-:W-:Y:S01]  /*5580*/  IMAD.MOV R13, RZ, RZ, -R13 ;  /* 0x000000ffff0d7224 */ /* 0x000fe200078e0a0d */
[----:B------:R-:W-:Y:S01]  /*5590*/  IADD3 R6, R29, 0x1a8, RZ ;  /* 0x000001a81d067810 */ /* 0x000fe20007ffe0ff */
[----:B------:R-:W-:Y:S01]  /*55a0*/  @!P1 IMAD.IADD R0, R0, 0x1, -R24 ;  /* 0x0000000100009824 */ /* 0x000fe200078e0a18 */
[----:B------:R1:W-:Y:S01]  /*55b0*/  STL [R1+0x6b8], R16 ;  /* 0x0006b81001007387 */ /* 0x0003e20000100800 */
[C---:B------:R-:W-:Y:S01]  /*55c0*/  ISETP.GT.U32.AND P1, PT, R24.reuse, R4, PT ;  /* 0x000000041800720c */ /* 0x040fe20003f24070 */
[----:B------:R-:W-:Y:S01]  /*55d0*/  IMAD R3, R24, R13, R12 ;  /* 0x0000000d18037224 */ /* 0x000fe200078e020c */
[----:B------:R-:W-:Y:S01]  /*55e0*/  IABS R13, R5 ;  /* 0x00000005000d7213 */ /* 0x000fe20000000000 */
[--C-:B------:R-:W-:Y:S01]  /*55f0*/  @!P0 IMAD.IADD R9, R9, 0x1, -R24.reuse ;  /* 0x0000000109098824 */ /* 0x100fe200078e0a18 */
[C---:B------:R-:W-:Y:S01]  /*5600*/  IADD3 R11, R29.reuse, 0x1a7, RZ ;  /* 0x000001a71d0b7810 */ /* 0x040fe20007ffe0ff */
[----:B------:R-:W-:Y:S01]  /*5610*/  @!P2 IMAD.IADD R10, R10, 0x1, -R24 ;  /* 0x000000010a0aa824 */ /* 0x000fe200078e0a18 */
[----:B0-----:R-:W-:Y:S01]  /*5620*/  IADD3 R17, R29, 0x1a0, RZ ;  /* 0x000001a01d117810 */ /* 0x001fe20007ffe0ff */
[----:B------:R-:W-:Y:S01]  /*5630*/  IMAD.HI.U32 R14, R2, R13, RZ ;  /* 0x0000000d020e7227 */ /* 0x000fe200078e00ff */
[----:B------:R-:W-:-:S02]  /*5640*/  ISETP.GT.U32.AND P0, PT, R24, R9, PT ;  /* 0x000000091800720c */ /* 0x000fc40003f04070 */
[----:B------:R-:W-:Y:S01]  /*5650*/  ISETP.GT.U32.AND P2, PT, R24, R10, PT ;  /* 0x0000000a1800720c */ /* 0x000fe20003f44070 */
[----:B-1----:R-:W-:Y:S01]  /*5660*/  IMAD.MOV.U32 R16, RZ, RZ, R0 ;  /* 0x000000ffff107224 */ /* 0x002fe200078e0000 */
[----:B------:R-:W-:Y:S01]  /*5670*/  IABS R0, R6 ;  /* 0x0000000600007213 */ /* 0x000fe20000000000 */
[----:B------:R-:W-:Y:S01]  /*5680*/  @!P1 IMAD.IADD R4, R4, 0x1, -R24 ;  /* 0x0000000104049824 */ /* 0x000fe200078e0a18 */
[----:B------:R-:W-:Y:S01]  /*5690*/  IABS R12, R11 ;  /* 0x0000000b000c7213 */ /* 0x000fe20000000000 */
[----:B------:R-:W-:Y:S01]  /*56a0*/  @!P3 IMAD.MOV R16, RZ, RZ, -R16 ;  /* 0x000000ffff10b224 */ /* 0x000fe200078e0a10 */
[C---:B------:R-:W-:Y:S01]  /*56b0*/  ISETP.GT.U32.AND P3, PT, R24.reuse, R3, PT ;  /* 0x000000031800720c */ /* 0x040fe20003f64070 */
[----:B------:R-:W-:Y:S01]  /*56c0*/  IMAD.MOV R14, RZ, RZ, -R14 ;  /* 0x000000ffff0e7224 */ /* 0x000fe200078e0a0e */
[C---:B------:R-:W-:Y:S02]  /*56d0*/  ISETP.GT.U32.AND P1, PT, R24.reuse, R4, PT ;  /* 0x000000041800720c */ /* 0x040fe40003f24070 */
[----:B------:R0:W-:Y:S01]  /*56e0*/  STL [R1+0x6b4], R16 ;  /* 0x0006b41001007387 */ /* 0x0001e20000100800 */
[----:B------:R-:W-:Y:S01]  /*56f0*/  @!P0 IMAD.IADD R9, R9, 0x1, -R24 ;  /* 0x0000000109098824 */ /* 0x000fe200078e0a18 */
[----:B------:R-:W-:Y:S01]  /*5700*/  ISETP.GE.AND P0, PT, R7, RZ, PT ;  /* 0x000000ff0700720c */ /* 0x000fe20003f06270 */
[----:B------:R-:W-:Y:S01]  /*5710*/  IMAD R13, R24, R14, R13 ;  /* 0x0000000e180d7224 */ /* 0x000fe200078e020d */
[----:B------:R-:W-:Y:S01]  /*5720*/  IABS R18, R17 ;  /* 0x0000001100127213 */ /* 0x000fe20000000000 */
[----:B------:R-:W-:-:S04]  /*5730*/  IMAD.HI.U32 R7, R2, R0, RZ ;  /* 0x0000000002077227 */ /* 0x000fc800078e00ff */
[--C-:B------:R-:W-:Y:S02]  /*5740*/  @!P3 IMAD.IADD R3, R3, 0x1, -R24.reuse ;  /* 0x000000010303b824 */ /* 0x100fe400078e0a18 */
[--C-:B------:R-:W-:Y:S01]  /*5750*/  @!P2 IMAD.IADD R10, R10, 0x1, -R24.reuse ;  /* 0x000000010a0aa824 */ /* 0x100fe200078e0a18 */
[C---:B------:R-:W-:Y:S01]  /*5760*/  ISETP.GT.U32.AND P2, PT, R24.reuse, R13, PT ;  /* 0x0000000d1800720c */ /* 0x040fe20003f44070 */
[----:B------:R-:W-:Y:S01]  /*5770*/  IMAD.MOV R7, RZ, RZ, -R7 ;  /* 0x000000ffff077224 */ /* 0x000fe200078e0a07 */
[----:B------:R-:W-:Y:S01]  /*5780*/  ISETP.GT.U32.AND P3, PT, R24, R3, PT ;  /* 0x000000031800720c */ /* 0x000fe20003f64070 */
[----:B------:R-:W-:Y:S01]  /*5790*/  @!P1 IMAD.IADD R4, R4, 0x1, -R24 ;  /* 0x0000000104049824 */ /* 0x000fe200078e0a18 */
[----:B------:R-:W-:Y:S01]  /*57a0*/  ISETP.GE.AND P1, PT, R11, RZ, PT ;  /* 0x000000ff0b00720c */ /* 0x000fe20003f26270 */
[----:B------:R-:W-:Y:S01]  /*57b0*/  IMAD R11, R24, R7, R0 ;  /* 0x00000007180b7224 */ /* 0x000fe200078e0200 */
[----:B------:R-:W-:Y:S01]  /*57c0*/  IADD3 R0, R29, 0x1a6, RZ ;  /* 0x000001a61d007810 */ /* 0x000fe20007ffe0ff */
[----:B0-----:R-:W-:-:S02]  /*57d0*/  IMAD.MOV.U32 R16, RZ, RZ, R9 ;  /* 0x000000ffff107224 */ /* 0x001fc400078e0009 */
[----:B------:R-:W-:-:S04]  /*57e0*/  IMAD.HI.U32 R9, R2, R12, RZ ;  /* 0x0000000c02097227 */ /* 0x000fc800078e00ff */
[--C-:B------:R-:W-:Y:S02]  /*57f0*/  @!P2 IMAD.IADD R13, R13, 0x1, -R24.reuse ;  /* 0x000000010d0da824 */ /* 0x100fe400078e0a18 */
[----:B------:R-:W-:Y:S01]  /*5800*/  @!P3 IMAD.IADD R3, R3, 0x1, -R24 ;  /* 0x000000010303b824 */ /* 0x000fe200078e0a18 */
[C---:B------:R-:W-:Y:S01]  /*5810*/  ISETP.GT.U32.AND P3, PT, R24.reuse, R11, PT ;  /* 0x0000000b1800720c */ /* 0x040fe20003f64070 */
[----:B------:R-:W-:Y:S01]  /*5820*/  IMAD.MOV R9, RZ, RZ, -R9 ;  /* 0x000000ffff097224 */ /* 0x000fe200078e0a09 */
[C---:B------:R-:W-:Y:S01]  /*5830*/  ISETP.GT.U32.AND P2, PT, R24.reuse, R13, PT ;  /* 0x0000000d1800720c */ /* 0x040fe20003f44070 */
[----:B------:R-:W-:Y:S02]  /*5840*/  IMAD.MOV.U32 R15, RZ, RZ, R10 ;  /* 0x000000ffff0f7224 */ /* 0x000fe400078e000a */
[----:B------:R-:W-:Y:S01]  /*5850*/  IMAD R12, R24, R9, R12 ;  /* 0x00000009180c7224 */ /* 0x000fe200078e020c */
[----:B------:R-:W-:Y:S01]  /*5860*/  IABS R9, R0 ;  /* 0x0000000000097213 */ /* 0x000fe20000000000 */
[----:B------:R-:W-:Y:S01]  /*5870*/  IMAD.MOV.U32 R10, RZ, RZ, R4 ;  /* 0x000000ffff0a7224 */ /* 0x000fe200078e0004 */
[----:B------:R-:W-:Y:S01]  /*5880*/  IADD3 R4, R29, 0x1a5, RZ ;  /* 0x000001a51d047810 */ /* 0x000fe20007ffe0ff */
[----:B------:R-:W-:Y:S01]  /*5890*/  @!P6 IMAD.MOV R16, RZ, RZ, -R16 ;  /* 0x000000ffff10e224 */ /* 0x000fe200078e0a10 */
[----:B------:R-:W-:Y:S01]  /*58a0*/  ISETP.GE.AND P6, PT, R5, RZ, PT ;  /* 0x000000ff0500720c */ /* 0x000fe20003fc6270 */
[----:B------:R-:W-:Y:S01]  /*58b0*/  @!P5 IMAD.MOV R15, RZ, RZ, -R15 ;  /* 0x000000ffff0fd224 */ /* 0x000fe200078e0a0f */
[----:B------:R-:W-:Y:S01]  /*58c0*/  ISETP.GE.AND P5, PT, R6, RZ, PT ;  /* 0x000000ff0600720c */ /* 0x000fe20003fa6270 */
[----:B------:R-:W-:Y:S01]  /*58d0*/  @!P3 IMAD.IADD R11, R11, 0x1, -R24 ;  /* 0x000000010b0bb824 */ /* 0x000fe200078e0a18 */
[----:B------:R-:W-:Y:S01]  /*58e0*/  STL [R1+0x6b0], R16 ;  /* 0x0006b01001007387 */ /* 0x000fe20000100800 */
[----:B------:R-:W-:Y:S01]  /*58f0*/  @!P4 IMAD.MOV R10, RZ, RZ, -R10 ;  /* 0x000000ffff0ac224 */ /* 0x000fe200078e0a0a */
[----:B------:R-:W-:Y:S01]  /*5900*/  ISETP.GE.AND P4, PT, R0, RZ, PT ;  /* 0x000000ff0000720c */ /* 0x000fe20003f86270 */
[----:B------:R-:W-:Y:S01]  /*5910*/  IMAD.HI.U32 R7, R2, R9, RZ ;  /* 0x0000000902077227 */ /* 0x000fe200078e00ff */
[C---:B------:R-:W-:Y:S01]  /*5920*/  ISETP.GT.U32.AND P3, PT, R24.reuse, R11, PT ;  /* 0x0000000b1800720c */ /* 0x040fe20003f64070 */
[----:B------:R0:W-:Y:S01]  /*5930*/  STL [R1+0x69c], R15 ;  /* 0x00069c0f01007387 */ /* 0x0001e20000100800 */
[----:B------:R-:W-:Y:S01]  /*5940*/  IADD3 R0, R29, 0x1a4, RZ ;  /* 0x000001a41d007810 */ /* 0x000fe20007ffe0ff */
[----:B------:R-:W-:Y:S01]  /*5950*/  @!P2 IMAD.IADD R13, R13, 0x1, -R24 ;  /* 0x000000010d0da824 */ /* 0x000fe200078e0a18 */
[----:B------:R-:W-:Y:S01]  /*5960*/  ISETP.GT.U32.AND P2, PT, R24, R12, PT ;  /* 0x0000000c1800720c */ /* 0x000fe20003f44070 */
[----:B------:R1:W-:Y:S01]  /*5970*/  STL [R1+0x6a8], R10 ;  /* 0x0006a80a01007387 */ /* 0x0003e20000100800 */
[----:B------:R-:W-:-:S02]  /*5980*/  IMAD.MOV R7, RZ, RZ, -R7 ;  /* 0x000000ffff077224 */ /* 0x000fc400078e0a07 */
[----:B------:R-:W-:Y:S02]  /*5990*/  IMAD.MOV.U32 R5, RZ, RZ, R3 ;  /* 0x000000ffff057224 */ /* 0x000fe400078e0003 */
[C---:B------:R-:W-:Y:S02]  /*59a0*/  IMAD R9, R24.reuse, R7, R9 ;  /* 0x0000000718097224 */ /* 0x040fe400078e0209 */
[----:B0-----:R-:W-:Y:S01]  /*59b0*/  IMAD.MOV.U32 R15, RZ, RZ, R13 ;  /* 0x000000ffff0f7224 */ /* 0x001fe200078e000d */
[----:B------:R-:W-:Y:S01]  /*59c0*/  IADD3 R13, R29, 0x1a1, RZ ;  /* 0x000001a11d0d7810 */ /* 0x000fe20007ffe0ff */
[--C-:B------:R-:W-:Y:S01]  /*59d0*/  @!P3 IMAD.IADD R11, R11, 0x1, -R24.reuse ;  /* 0x000000010b0bb824 */ /* 0x100fe200078e0a18 */
[----:B-1----:R-:W-:Y:S01]  /*59e0*/  IABS R10, R4 ;  /* 0x00000004000a7213 */ /* 0x002fe20000000000 */
[----:B------:R-:W-:Y:S01]  /*59f0*/  @!P6 IMAD.MOV R15, RZ, RZ, -R15 ;  /* 0x000000ffff0fe224 */ /* 0x000fe200078e0a0f */
[----:B------:R-:W-:Y:S01]  /*5a00*/  ISETP.GT.U32.AND P3, PT, R24, R9, PT ;  /* 0x000000091800720c */ /* 0x000fe20003f64070 */
[----:B------:R-:W-:Y:S01]  /*5a10*/  @!P2 IMAD.IADD R12, R12, 0x1, -R24 ;  /* 0x000000010c0ca824 */ /* 0x000fe200078e0a18 */
[----:B------:R-:W-:Y:S01]  /*5a20*/  IABS R20, R13 ;  /* 0x0000000d00147213 */ /* 0x000fe20000000000 */
[----:B------:R-:W-:-:S03]  /*5a30*/  IMAD.HI.U32 R3, R2, R10, RZ ;  /* 0x0000000a02037227 */ /* 0x000fc600078e00ff */
[----:B------:R-:W-:Y:S01]  /*5a40*/  ISETP.GT.U32.AND P2, PT, R24, R12, PT ;  /* 0x0000000c1800720c */ /* 0x000fe20003f44070 */
[----:B------:R-:W-:Y:S02]  /*5a50*/  IMAD.MOV R3, RZ, RZ, -R3 ;  /* 0x000000ffff037224 */ /* 0x000fe400078e0a03 */
[----:B------:R-:W-:Y:S01]  /*5a60*/  @!P0 IMAD.MOV R5, RZ, RZ, -R5 ;  /* 0x000000ffff058224 */ /* 0x000fe200078e0a05 */
[----:B------:R-:W-:Y:S01]  /*5a70*/  ISETP.GE.AND P0, PT, R4, RZ, PT ;  /* 0x000000ff0400720c */ /* 0x000fe20003f06270 */
[C---:B------:R-:W-:Y:S01]  /*5a80*/  IMAD R10, R24.reuse, R3, R10 ;  /* 0x00000003180a7224 */ /* 0x040fe200078e020a */
[----:B------:R-:W-:Y:S01]  /*5a90*/  IABS R4, R0 ;  /* 0x0000000000047213 */ /* 0x000fe20000000000 */
[----:B------:R-:W-:Y:S01]  /*5aa0*/  @!P3 IMAD.IADD R9, R9, 0x1, -R24 ;  /* 0x000000010909b824 */ /* 0x000fe200078e0a18 */
[----:B------:R0:W-:Y:S01]  /*5ab0*/  STL [R1+0x6ac], R5 ;  /* 0x0006ac0501007387 */ /* 0x0001e20000100800 */
[----:B------:R-:W-:Y:S01]  /*5ac0*/  IMAD.MOV.U32 R14, RZ, RZ, R11 ;  /* 0x000000ffff0e7224 */ /* 0x000fe200078e000b */
[----:B------:R-:W-:Y:S01]  /*5ad0*/  ISETP.GT.U32.AND P6, PT, R24, R10, PT ;  /* 0x0000000a1800720c */ /* 0x000fe20003fc4070 */
[----:B------:R-:W-:Y:S01]  /*5ae0*/  IMAD.HI.U32 R7, R2, R4, RZ ;  /* 0x0000000402077227 */ /* 0x000fe200078e00ff */
[----:B------:R-:W-:Y:S01]  /*5af0*/  ISETP.GT.U32.AND P3, PT, R24, R9, PT ;  /* 0x000000091800720c */ /* 0x000fe20003f64070 */
[----:B------:R-:W-:Y:S02]  /*5b00*/  STL [R1+0x6a0], R15 ;  /* 0x0006a00f01007387 */ /* 0x000fe40000100800 */
[----:B------:R-:W-:Y:S01]  /*5b10*/  @!P5 IMAD.MOV R14, RZ, RZ, -R14 ;  /* 0x000000ffff0ed224 */ /* 0x000fe200078e0a0e */
[----:B------:R-:W-:Y:S01]  /*5b20*/  ISETP.GE.AND P5, PT, R0, RZ, PT ;  /* 0x000000ff0000720c */ /* 0x000fe20003fa6270 */
[----:B------:R-:W-:Y:S01]  /*5b30*/  @!P2 IMAD.IADD R12, R12, 0x1, -R24 ;  /* 0x000000010c0ca824 */ /* 0x000fe200078e0a18 */
[----:B0-----:R-:W-:Y:S01]  /*5b40*/  IADD3 R5, R29, 0x1a3, RZ ;  /* 0x000001a31d057810 */ /* 0x001fe20007ffe0ff */
[----:B------:R-:W-:Y:S01]  /*5b50*/  IMAD.MOV R7, RZ, RZ, -R7 ;  /* 0x000000ffff077224 */ /* 0x000fe200078e0a07 */
[----:B------:R0:W-:Y:S01]  /*5b60*/  STL [R1+0x6a4], R14 ;  /* 0x0006a40e01007387 */ /* 0x0001e20000100800 */
[----:B------:R-:W-:Y:S01]  /*5b70*/  IMAD.HI.U32 R19, R2, R20, RZ ;  /* 0x0000001402137227 */ /* 0x000fe200078e00ff */
[----:B------:R-:W-:-:S02]  /*5b80*/  IABS R6, R5 ;  /* 0x0000000500067213 */ /* 0x000fc40000000000 */
[----:B------:R-:W-:Y:S01]  /*5b90*/  ISETP.GE.AND P2, PT, R5, RZ, PT ;  /* 0x000000ff0500720c */ /* 0x000fe20003f46270 */
[----:B------:R-:W-:Y:S01]  /*5ba0*/  @!P6 IMAD.IADD R10, R10, 0x1, -R24 ;  /* 0x000000010a0ae824 */ /* 0x000fe200078e0a18 */
[C---:B------:R-:W-:Y:S01]  /*5bb0*/  IADD3 R5, R29.reuse, 0x1a2, RZ ;  /* 0x000001a21d057810 */ /* 0x040fe20007ffe0ff */
[----:B------:R-:W-:Y:S01]  /*5bc0*/  IMAD R0, R24, R7, R4 ;  /* 0x0000000718007224 */ /* 0x000fe200078e0204 */
[----:B------:R-:W-:Y:S01]  /*5bd0*/  IADD3 R7, R29, 0x19e, RZ ;  /* 0x0000019e1d077810 */ /* 0x000fe20007ffe0ff */
[----:B------:R-:W-:Y:S01]  /*5be0*/  IMAD.HI.U32 R3, R2, R6, RZ ;  /* 0x0000000602037227 */ /* 0x000fe200078e00ff */
[----:B0-----:R-:W-:Y:S02]  /*5bf0*/  IABS R14, R5 ;  /* 0x00000005000e7213 */ /* 0x001fe40000000000 */
[C---:B------:R-:W-:Y:S01]  /*5c00*/  ISETP.GT.U32.AND P6, PT, R24.reuse, R10, PT ;  /* 0x0000000a1800720c */ /* 0x040fe20003fc4070 */
[----:B------:R-:W-:Y:S01]  /*5c10*/  @!P3 IMAD.IADD R9, R9, 0x1, -R24 ;  /* 0x000000010909b824 */ /* 0x000fe200078e0a18 */
[----:B------:R-:W-:Y:S01]  /*5c20*/  ISETP.GT.U32.AND P3, PT, R24, R0, PT ;  /* 0x000000001800720c */ /* 0x000fe20003f64070 */
[----:B------:R-:W-:Y:S01]  /*5c30*/  IMAD.MOV R3, RZ, RZ, -R3 ;  /* 0x000000ffff037224 */ /* 0x000fe200078e0a03 */
[----:B------:R-:W-:Y:S01]  /*5c40*/  IABS R11, R7 ;  /* 0x00000007000b7213 */ /* 0x000fe20000000000 */
[----:B------:R-:W-:-:S04]  /*5c50*/  IMAD.HI.U32 R15, R2, R14, RZ ;  /* 0x0000000e020f7227 */ /* 0x000fc800078e00ff */
[----:B------:R-:W-:Y:S01]  /*5c60*/  IMAD R6, R24, R3, R6 ;  /* 0x0000000318067224 */ /* 0x000fe200078e0206 */
[----:B------:R-:W-:Y:S01]  /*5c70*/  IADD3 R3, R29, 0x19f, RZ ;  /* 0x0000019f1d037810 */ /* 0x000fe20007ffe0ff */
[----:B------:R-:W-:Y:S02]  /*5c80*/  IMAD.MOV R15, RZ, RZ, -R15 ;  /* 0x000000ffff0f7224 */ /* 0x000fe400078e0a0f */
[----:B------:R-:W-:Y:S01]  /*5c90*/  @!P6 IMAD.IADD R10, R10, 0x1, -R24 ;  /* 0x000000010a0ae824 */ /* 0x000fe200078e0a18 */
[C---:B------:R-:W-:Y:S01]  /*5ca0*/  ISETP.GT.U32.AND P6, PT, R24.reuse, R6, PT ;  /* 0x000000061800720c */ /* 0x040fe20003fc4070 */
[----:B------:R-:W-:Y:S01]  /*5cb0*/  IMAD R14, R24, R15, R14 ;  /* 0x0000000f180e7224 */ /* 0x000fe200078e020e */
[----:B------:R-:W-:Y:S01]  /*5cc0*/  IABS R4, R3 ;  /* 0x0000000300047213 */ /* 0x000fe20000000000 */
[----:B------:R-:W-:Y:S02]  /*5cd0*/  @!P3 IMAD.IADD R0, R0, 0x1, -R24 ;  /* 0x000000010000b824 */ /* 0x000fe400078e0a18 */
[----:B------:R-:W-:Y:S01]  /*5ce0*/  IMAD.MOV R19, RZ, RZ, -R19 ;  /* 0x000000ffff137224 */ /* 0x000fe200078e0a13 */
[----:B------:R-:W-:Y:S01]  /*5cf0*/  ISETP.GT.U32.AND P3, PT, R24, R14, PT ;  /* 0x0000000e1800720c */ /* 0x000fe20003f64070 */
[----:B------:R-:W-:-:S04]  /*5d00*/  IMAD.HI.U32 R21, R2, R18, RZ ;  /* 0x0000001202157227 */ /* 0x000fc800078e00ff */
[----:B------:R-:W-:Y:S02]  /*5d10*/  IMAD R19, R24, R19, R20 ;  /* 0x0000001318137224 */ /* 0x000fe400078e0214 */
[----:B------:R-:W-:Y:S02]  /*5d20*/  @!P6 IMAD.IADD R6, R6, 0x1, -R24 ;  /* 0x000000010606e824 */ /* 0x000fe400078e0a18 */
[----:B------:R-:W-:Y:S01]  /*5d30*/  IMAD.HI.U32 R16, R2, R4, RZ ;  /* 0x0000000402107227 */ /* 0x000fe200078e00ff */
[----:B------:R-:W-:-:S03]  /*5d40*/  ISETP.GT.U32.AND P6, PT, R24, R19, PT ;  /* 0x000000131800720c */ /* 0x000fc60003fc4070 */
[----:B------:R-:W-:Y:S01]  /*5d50*/  @!P3 IMAD.IADD R14, R14, 0x1, -R24 ;  /* 0x000000010e0eb824 */ /* 0x000fe200078e0a18 */
[----:B------:R-:W-:Y:S01]  /*5d60*/  ISETP.GT.U32.AND P3, PT, R24, R0, PT ;  /* 0x000000001800720c */ /* 0x000fe20003f64070 */
[----:B------:R-:W-:Y:S02]  /*5d70*/  IMAD.MOV R21, RZ, RZ, -R21 ;  /* 0x000000ffff157224 */ /* 0x000fe400078e0a15 */
[----:B------:R-:W-:Y:S02]  /*5d80*/  IMAD.MOV R16, RZ, RZ, -R16 ;  /* 0x000000ffff107224 */ /* 0x000fe400078e0a10 */
[----:B------:R-:W-:Y:S02]  /*5d90*/  IMAD.MOV.U32 R22, RZ, RZ, R12 ;  /* 0x000000ffff167224 */ /* 0x000fe400078e000c */
[----:B------:R-:W-:-:S04]  /*5da0*/  IMAD.HI.U32 R15, R2, R11, RZ ;  /* 0x0000000b020f7227 */ /* 0x000fc800078e00ff */
[C---:B------:R-:W-:Y:S02]  /*5db0*/  IMAD R18, R24.reuse, R21, R18 ;  /* 0x0000001518127224 */ /* 0x040fe400078e0212 */
[C---:B------:R-:W-:Y:S01]  /*5dc0*/  IMAD R4, R24.reuse, R16, R4 ;  /* 0x0000001018047224 */ /* 0x040fe200078e0204 */
[----:B------:R-:W-:Y:S01]  /*5dd0*/  IADD3 R16, R29, 0x19d, RZ ;  /* 0x0000019d1d107810 */ /* 0x000fe20007ffe0ff */
[----:B------:R-:W-:Y:S01]  /*5de0*/  @!P1 IMAD.MOV R22, RZ, RZ, -R22 ;  /* 0x000000ffff169224 */ /* 0x000fe200078e0a16 */
[C---:B------:R-:W-:Y:S01]  /*5df0*/  ISETP.GT.U32.AND P1, PT, R24.reuse, R6, PT ;  /* 0x000000061800720c */ /* 0x040fe20003f24070 */
[----:B------:R-:W-:Y:S01]  /*5e00*/  @!P6 IMAD.IADD R19, R19, 0x1, -R24 ;  /* 0x000000011313e824 */ /* 0x000fe200078e0a18 */
[C---:B------:R-:W-:Y:S01]  /*5e10*/  ISETP.GT.U32.AND P6, PT, R24.reuse, R14, PT ;  /* 0x0000000e1800720c */ /* 0x040fe20003fc4070 */
[----:B------:R-:W-:Y:S01]  /*5e20*/  IMAD.MOV R15, RZ, RZ, -R15 ;  /* 0x000000ffff0f7224 */ /* 0x000fe200078e0a0f */
[----:B------:R-:W-:Y:S01]  /*5e30*/  IABS R12, R16 ;  /* 0x00000010000c7213 */ /* 0x000fe20000000000 */
[----:B------:R-:W-:Y:S01]  /*5e40*/  @!P0 IMAD.MOV R10, RZ, RZ, -R10 ;  /* 0x000000ffff0a8224 */ /* 0x000fe200078e0a0a */
[----:B------:R-:W-:Y:S01]  /*5e50*/  ISETP.GT.U32.AND P0, PT, R24, R18, PT ;  /* 0x000000121800720c */ /* 0x000fe20003f04070 */
[----:B------:R-:W-:Y:S01]  /*5e60*/  IMAD.MOV.U32 R20, RZ, RZ, R9 ;  /* 0x000000ffff147224 */ /* 0x000fe200078e0009 */
[----:B------:R-:W-:Y:S01]  /*5e70*/  STL [R1+0x694], R22 ;  /* 0x0006941601007387 */ /* 0x000fe20000100800 */
[----:B------:R-:W-:Y:S01]  /*5e80*/  @!P3 IMAD.IADD R0, R0, 0x1, -R24 ;  /* 0x000000010000b824 */ /* 0x000fe200078e0a18 */
[C---:B------:R-:W-:Y:S01]  /*5e90*/  ISETP.GT.U32.AND P3, PT, R24.reuse, R4, PT ;  /* 0x000000041800720c */ /* 0x040fe20003f64070 */
[C---:B------:R-:W-:Y:S01]  /*5ea0*/  IMAD R11, R24.reuse, R15, R11 ;  /* 0x0000000f180b7224 */ /* 0x040fe200078e020b */
[----:B------:R-:W-:Y:S01]  /*5eb0*/  IADD3 R15, R29, 0x19c, RZ ;  /* 0x0000019c1d0f7810 */ /* 0x000fe20007ffe0ff */
[----:B------:R-:W-:Y:S01]  /*5ec0*/  @!P4 IMAD.MOV R20, RZ, RZ, -R20 ;  /* 0x000000ffff14c224 */ /* 0x000fe200078e0a14 */
[----:B------:R-:W-:Y:S01]  /*5ed0*/  ISETP.GT.U32.AND P4, PT, R24, R19, PT ;  /* 0x000000131800720c */ /* 0x000fe20003f84070 */
[--C-:B------:R-:W-:Y:S01]  /*5ee0*/  @!P1 IMAD.IADD R6, R6, 0x1, -R24.reuse ;  /* 0x0000000106069824 */ /* 0x100fe200078e0a18 */
[----:B------:R-:W-:Y:S01]  /*5ef0*/  IABS R9, R15 ;  /* 0x0000000f00097213 */ /* 0x000fe20000000000 */
[--C-:B------:R-:W-:Y:S01]  /*5f00*/  @!P6 IMAD.IADD R14, R14, 0x1, -R24.reuse ;  /* 0x000000010e0ee824 */ /* 0x100fe200078e0a18 */
[----:B------:R0:W-:Y:S01]  /*5f10*/  STL [R1+0x68c], R20 ;  /* 0x00068c1401007387 */ /* 0x0001e20000100800 */
[----:B------:R-:W-:Y:S01]  /*5f20*/  ISETP.GE.AND P1, PT, R5, RZ, PT ;  /* 0x000000ff0500720c */ /* 0x000fe20003f26270 */
[----:B------:R-:W-:Y:S01]  /*5f30*/  IMAD.HI.U32 R5, R2, R12, RZ ;  /* 0x0000000c02057227 */ /* 0x000fe200078e00ff */
[----:B------:R-:W-:Y:S01]  /*5f40*/  ISETP.GT.U32.AND P6, PT, R24, R11, PT ;  /* 0x0000000b1800720c */ /* 0x000fe20003fc4070 */
[----:B------:R1:W-:Y:S02]  /*5f50*/  STL [R1+0x688], R10 ;  /* 0x0006880a01007387 */ /* 0x0003e40000100800 */
[----:B------:R-:W-:Y:S01]  /*5f60*/  @!P0 IMAD.IADD R18, R18, 0x1, -R24 ;  /* 0x0000000112128824 */ /* 0x000fe200078e0a18 */
[----:B------:R-:W-:Y:S01]  /*5f70*/  ISETP.GE.AND P0, PT, R17, RZ, PT ;  /* 0x000000ff1100720c */ /* 0x000fe20003f06270 */
[----:B------:R-:W-:Y:S01]  /*5f80*/  IMAD.MOV.U32 R21, RZ, RZ, R0 ;  /* 0x000000ffff157224 */ /* 0x000fe200078e0000 */
[----:B------:R-:W-:Y:S01]  /*5f90*/  IADD3 R0, R29, 0x19b, RZ ;  /* 0x0000019b1d007810 */ /* 0x000fe20007ffe0ff */
[----:B------:R-:W-:Y:S01]  /*5fa0*/  @!P3 IMAD.IADD R4, R4, 0x1, -R24 ;  /* 0x000000010404b824 */ /* 0x000fe200078e0a18 */
[----:B------:R-:W-:Y:S01]  /*5fb0*/  ISETP.GE.AND P3, PT, R3, RZ, PT ;  /* 0x000000ff0300720c */ /* 0x000fe20003f66270 */
[----:B0-----:R-:W-:Y:S01]  /*5fc0*/  IMAD.MOV.U32 R20, RZ, RZ, R6 ;  /* 0x000000ffff147224 */ /* 0x001fe200078e0006 */
[----:B------:R-:W-:Y:S01]  /*5fd0*/  IADD3 R3, R29, 0x19a, RZ ;  /* 0x0000019a1d037810 */ /* 0x000fe20007ffe0ff */
[----:B-1----:R-:W-:-:S04]  /*5fe0*/  IMAD.HI.U32 R10, R2, R9, RZ ;  /* 0x00000009020a7227 */ /* 0x002fc800078e00ff */
[----:B------:R-:W-:Y:S02]  /*5ff0*/  IMAD.MOV R10, RZ, RZ, -R10 ;  /* 0x000000ffff0a7224 */ /* 0x000fe400078e0a0a */
[----:B------:R-:W-:Y:S02]  /*6000*/  IMAD.MOV R5, RZ, RZ, -R5 ;  /* 0x000000ffff057224 */ /* 0x000fe400078e0a05 */
[----:B------:R-:W-:Y:S01]  /*6010*/  @!P5 IMAD.MOV R21, RZ, RZ, -R21 ;  /* 0x000000ffff15d224 */ /* 0x000fe200078e0a15 */
[C---:B------:R-:W-:Y:S01]  /*6020*/  ISETP.GT.U32.AND P5, PT, R24.reuse, R18, PT ;  /* 0x000000121800720c */ /* 0x040fe20003fa4070 */
[----:B------:R-:W-:Y:S01]  /*6030*/  @!P2 IMAD.MOV R20, RZ, RZ, -R20 ;  /* 0x000000ffff14a224 */ /* 0x000fe200078e0a14 */
[C---:B------:R-:W-:Y:S01]  /*6040*/  ISETP.GT.U32.AND P2, PT, R24.reuse, R4, PT ;  /* 0x000000041800720c */ /* 0x040fe20003f44070 */
[C---:B------:R-:W-:Y:S01]  /*6050*/  IMAD R9, R24.reuse, R10, R9 ;  /* 0x0000000a18097224 */ /* 0x040fe200078e0209 */
[----:B------:R-:W-:Y:S01]  /*6060*/  STL [R1+0x67c], R21 ;  /* 0x00067c1501007387 */ /* 0x000fe20000100800 */
[----:B------:R-:W-:Y:S01]  /*6070*/  IMAD R5, R24, R5, R12 ;  /* 0x0000000518057224 */ /* 0x000fe200078e020c */
[----:B------:R-:W-:Y:S01]  /*6080*/  IABS R12, R0 ;  /* 0x00000000000c7213 */ /* 0x000fe20000000000 */
[----:B------:R-:W-:Y:S01]  /*6090*/  IMAD.MOV.U32 R10, RZ, RZ, R14 ;  /* 0x000000ffff0a7224 */ /* 0x000fe200078e000e */
[----:B------:R-:W-:Y:S01]  /*60a0*/  STL [R1+0x678], R20 ;  /* 0x0006781401007387 */ /* 0x000fe20000100800 */
[--C-:B------:R-:W-:Y:S01]  /*60b0*/  @!P4 IMAD.IADD R19, R19, 0x1, -R24.reuse ;  /* 0x000000011313c824 */ /* 0x100fe200078e0a18 */
[----:B------:R-:W-:Y:S01]  /*60c0*/  ISETP.GE.AND P4, PT, R13, RZ, PT ;  /* 0x000000ff0d00720c */ /* 0x000fe20003f86270 */
[----:B------:R-:W-:-:S02]  /*60d0*/  @!P6 IMAD.IADD R11, R11, 0x1, -R24 ;  /* 0x000000010b0be824 */ /* 0x000fc400078e0a18 */
[----:B------:R-:W-:Y:S01]  /*60e0*/  @!P1 IMAD.MOV R10, RZ, RZ, -R10 ;  /* 0x000000ffff0a9224 */ /* 0x000fe200078e0a0a */
[----:B------:R-:W-:Y:S01]  /*60f0*/  ISETP.GT.U32.AND P1, PT, R24, R5, PT ;  /* 0x000000051800720c */ /* 0x000fe20003f24070 */
[--C-:B------:R-:W-:Y:S01]  /*6100*/  @!P5 IMAD.IADD R18, R18, 0x1, -R24.reuse ;  /* 0x000000011212d824 */ /* 0x100fe200078e0a18 */
[C---:B------:R-:W-:Y:S01]  /*6110*/  ISETP.GT.U32.AND P6, PT, R24.reuse, R11, PT ;  /* 0x0000000b1800720c */ /* 0x040fe20003fc4070 */
[----:B------:R-:W-:Y:S01]  /*6120*/  IMAD.MOV.U32 R6, RZ, RZ, R19 ;  /* 0x000000ffff067224 */ /* 0x000fe200078e0013 */
[----:B------:R-:W-:Y:S01]  /*6130*/  ISETP.GT.U32.AND P5, PT, R24, R9, PT ;  /* 0x000000091800720c */ /* 0x000fe20003fa4070 */
[----:B------:R-:W-:Y:S01]  /*6140*/  @!P2 IMAD.IADD R4, R4, 0x1, -R24 ;  /* 0x000000010404a824 */ /* 0x000fe200078e0a18 */
[----:B------:R0:W-:Y:S01]  /*6150*/  STL [R1+0x674], R10 ;  /* 0x0006740a01007387 */ /* 0x0001e20000100800 */
[----:B------:R-:W-:Y:S01]  /*6160*/  IMAD.MOV.U32 R13, RZ, RZ, R18 ;  /* 0x000000ffff0d7224 */ /* 0x000fe200078e0012 */
[----:B------:R-:W-:Y:S01]  /*6170*/  ISETP.GE.AND P2, PT, R16, RZ, PT ;  /* 0x000000ff1000720c */ /* 0x000fe20003f46270 */
[----:B------:R-:W-:Y:S01]  /*6180*/  @!P4 IMAD.MOV R6, RZ, RZ, -R6 ;  /* 0x000000ffff06c224 */ /* 0x000fe200078e0a06 */
[----:B------:R-:W-:Y:S01]  /*6190*/  ISETP.GE.AND P4, PT, R7, RZ, PT ;  /* 0x000000ff0700720c */ /* 0x000fe20003f86270 */
[----:B------:R-:W-:-:S03]  /*61a0*/  IMAD.HI.U32 R7, R2, R12, RZ ;  /* 0x0000000c02077227 */ /* 0x000fc600078e00ff */
[----:B------:R1:W-:Y:S01]  /*61b0*/  STL [R1+0x670], R6 ;  /* 0x0006700601007387 */ /* 0x0003e20000100800 */
[----:B------:R-:W-:Y:S01]  /*61c0*/  @!P1 IMAD.IADD R5, R5, 0x1, -R24 ;  /* 0x0000000105059824 */ /* 0x000fe200078e0a18 */
[----:B------:R-:W-:Y:S01]  /*61d0*/  ISETP.GE.AND P1, PT, R0, RZ, PT ;  /* 0x000000ff0000720c */ /* 0x000fe20003f26270 */
[----:B0-----:R-:W-:Y:S01]  /*61e0*/  IMAD.MOV.U32 R10, RZ, RZ, R4 ;  /* 0x000000ffff0a7224 */ /* 0x001fe200078e0004 */
[----:B------:R-:W-:Y:S01]  /*61f0*/  IADD3 R4, R29, 0x198, RZ ;  /* 0x000001981d047810 */ /* 0x000fe20007ffe0ff */
[----:B------:R-:W-:Y:S01]  /*6200*/  @!P0 IMAD.MOV R13, RZ, RZ, -R13 ;  /* 0x000000ffff0d8224 */ /* 0x000fe200078e0a0d */
[C---:B------:R-:W-:Y:S01]  /*6210*/  ISETP.GT.U32.AND P0, PT, R24.reuse, R5, PT ;  /* 0x000000051800720c */ /* 0x040fe20003f04070 */
[----:B------:R-:W-:Y:S01]  /*6220*/  @!P3 IMAD.MOV R10, RZ, RZ, -R10 ;  /* 0x000000ffff0ab224 */ /* 0x000fe200078e0a0a */
[----:B------:R-:W-:Y:S01]  /*6230*/  ISETP.GE.AND P3, PT, R3, RZ, PT ;  /* 0x000000ff0300720c */ /* 0x000fe20003f66270 */
[--C-:B------:R-:W-:Y:S01]  /*6240*/  @!P6 IMAD.IADD R11, R11, 0x1, -R24.reuse ;  /* 0x000000010b0be824 */ /* 0x100fe200078e0a18 */
[----:B------:R0:W-:Y:S01]  /*6250*/  STL [R1+0x66c], R13 ;  /* 0x00066c0d01007387 */ /* 0x0001e20000100800 */
[----:B------:R-:W-:Y:S01]  /*6260*/  IMAD.MOV R7, RZ, RZ, -R7 ;  /* 0x000000ffff077224 */ /* 0x000fe200078e0a07 */
[----:B-1----:R-:W-:Y:S01]  /*6270*/  IABS R6, R3 ;  /* 0x0000000300067213 */ /* 0x002fe20000000000 */
[----:B------:R-:W-:Y:S01]  /*6280*/  @!P5 IMAD.IADD R9, R9, 0x1, -R24 ;  /* 0x000000010909d824 */ /* 0x000fe200078e0a18 */
[----:B------:R1:W-:Y:S01]  /*6290*/  STL [R1+0x668], R10 ;  /* 0x0006680a01007387 */ /* 0x0003e20000100800 */
[----:B------:R-:W-:Y:S01]  /*62a0*/  IMAD R12, R24, R7, R12 ;  /* 0x00000007180c7224 */ /* 0x000fe200078e020c */
[----:B------:R-:W-:Y:S01]  /*62b0*/  ISETP.GE.AND P6, PT, R15, RZ, PT ;  /* 0x000000ff0f00720c */ /* 0x000fe20003fc6270 */
[----:B------:R-:W-:Y:S01]  /*62c0*/  IMAD.HI.U32 R0, R2, R6, RZ ;  /* 0x0000000602007227 */ /* 0x000fe200078e00ff */
[----:B------:R-:W-:-:S02]  /*62d0*/  ISETP.GT.U32.AND P5, PT, R24, R9, PT ;  /* 0x000000091800720c */ /* 0x000fc40003fa4070 */
[C---:B0-----:R-:W-:Y:S01]  /*62e0*/  IADD3 R13, R29.reuse, 0x199, RZ ;  /* 0x000001991d0d7810 */ /* 0x041fe20007ffe0ff */
[----:B------:R-:W-:Y:S01]  /*62f0*/  IMAD.MOV R0, RZ, RZ, -R0 ;  /* 0x000000ffff007224 */ /* 0x000fe200078e0a00 */
[----:B------:R-:W-:Y:S01]  /*6300*/  IADD3 R3, R29, 0x197, RZ ;  /* 0x000001971d037810 */ /* 0x000fe20007ffe0ff */
[----:B------:R-:W-:Y:S01]  /*6310*/  @!P0 IMAD.IADD R5, R5, 0x1, -R24 ;  /* 0x0000000105058824 */ /* 0x000fe200078e0a18 */
[----:B------:R-:W-:Y:S01]  /*6320*/  ISETP.GE.AND P0, PT, R13, RZ, PT ;  /* 0x000000ff0d00720c */ /* 0x000fe20003f06270 */
[----:B-1----:R-:W-:Y:S01]  /*6330*/  IMAD.MOV.U32 R10, RZ, RZ, R11 ;  /* 0x000000ffff0a7224 */ /* 0x002fe200078e000b */
[----:B------:R-:W-:Y:S01]  /*6340*/  IABS R13, R13 ;  /* 0x0000000d000d7213 */ /* 0x000fe20000000000 */
[C---:B------:R-:W-:Y:S01]  /*6350*/  IMAD R15, R24.reuse, R0, R6 ;  /* 0x00000000180f7224 */ /* 0x040fe200078e0206 */
[----:B------:R-:W-:Y:S01]  /*6360*/  IABS R7, R3 ;  /* 0x0000000300077213 */ /* 0x000fe20000000000 */
[----:B------:R-:W-:Y:S01]  /*6370*/  @!P4 IMAD.MOV R10, RZ, RZ, -R10 ;  /* 0x000000ffff0ac224 */ /* 0x000fe200078e0a0a */
[C---:B------:R-:W-:Y:S01]  /*6380*/  ISETP.GT.U32.AND P4, PT, R24.reuse, R12, PT ;  /* 0x0000000c1800720c */ /* 0x040fe20003f84070 */
[----:B------:R-:W-:Y:S01]  /*6390*/  IMAD.MOV.U32 R6, RZ, RZ, R5 ;  /* 0x000000ffff067224 */ /* 0x000fe200078e0005 */
[----:B------:R-:W-:Y:S01]  /*63a0*/  IABS R0, R4 ;  /* 0x0000000400007213 */ /* 0x000fe20000000000 */
[----:B------:R-:W-:Y:S01]  /*63b0*/  @!P5 IMAD.IADD R9, R9, 0x1, -R24 ;  /* 0x000000010909d824 */ /* 0x000fe200078e0a18 */
[----:B------:R-:W-:Y:S01]  /*63c0*/  ISETP.GT.U32.AND P5, PT, R24, R15, PT ;  /* 0x0000000f1800720c */ /* 0x000fe20003fa4070 */
[----:B------:R-:W-:Y:S01]  /*63d0*/  @!P2 IMAD.MOV R6, RZ, RZ, -R6 ;  /* 0x000000ffff06a224 */ /* 0x000fe200078e0a06 */
[----:B------:R0:W-:Y:S01]  /*63e0*/  STL [R1+0x664], R10 ;  /* 0x0006640a01007387 */ /* 0x0001e20000100800 */
[----:B------:R-:W-:Y:S01]  /*63f0*/  ISETP.GE.AND P2, PT, R4, RZ, PT ;  /* 0x000000ff0400720c */ /* 0x000fe20003f46270 */
[----:B------:R-:W-:-:S02]  /*6400*/  IMAD.HI.U32 R4, R2, R7, RZ ;  /* 0x0000000702047227 */ /* 0x000fc400078e00ff */
[----:B------:R1:W-:Y:S02]  /*6410*/  STL [R1+0x614], R6 ;  /* 0x0006140601007387 */ /* 0x0003e40000100800 */
[----:B------:R-:W-:-:S04]  /*6420*/  IMAD.HI.U32 R5, R2, R0, RZ ;  /* 0x0000000002057227 */ /* 0x000fc800078e00ff */
[--C-:B------:R-:W-:Y:S01]  /*6430*/  @!P4 IMAD.IADD R12, R12, 0x1, -R24.reuse ;  /* 0x000000010c0cc824 */ /* 0x100fe200078e0a18 */
[----:B0-----:R-:W-:Y:S01]  /*6440*/  IADD3 R10, R29, 0x195, RZ ;  /* 0x000001951d0a7810 */ /* 0x001fe20007ffe0ff */
[----:B------:R-:W-:Y:S02]  /*6450*/  @!P5 IMAD.IADD R15, R15, 0x1, -R24 ;  /* 0x000000010f0fd824 */ /* 0x000fe400078e0a18 */
[----:B-1----:R-:W-:Y:S01]  /*6460*/  IMAD.HI.U32 R6, R2, R13, RZ ;  /* 0x0000000d02067227 */ /* 0x002fe200078e00ff */
[C---:B------:R-:W-:Y:S02]  /*6470*/  ISETP.GT.U32.AND P4, PT, R24.reuse, R12, PT ;  /* 0x0000000c1800720c */ /* 0x040fe40003f84070 */
[C---:B------:R-:W-:Y:S01]  /*6480*/  ISETP.GT.U32.AND P5, PT, R24.reuse, R15, PT ;  /* 0x0000000f1800720c */ /* 0x040fe20003fa4070 */
[----:B------:R-:W-:Y:S01]  /*6490*/  IMAD.MOV R6, RZ, RZ, -R6 ;  /* 0x000000ffff067224 */ /* 0x000fe200078e0a06 */
[----:B------:R-:W-:Y:S01]  /*64a0*/  IABS R14, R10 ;  /* 0x0000000a000e7213 */ /* 0x000fe20000000000 */
[----:B------:R-:W-:Y:S01]  /*64b0*/  @!P6 IMAD.MOV R9, RZ, RZ, -R9 ;  /* 0x000000ffff09e224 */ /* 0x000fe200078e0a09 */
[----:B------:R-:W-:Y:S01]  /*64c0*/  ISETP.GE.AND P6, PT, R3, RZ, PT ;  /* 0x000000ff0300720c */ /* 0x000fe20003fc6270 */
[----:B------:R-:W-:Y:S01]  /*64d0*/  IMAD R13, R24, R6, R13 ;  /* 0x00000006180d7224 */ /* 0x000fe200078e020d */
[C---:B------:R-:W-:Y:S01]  /*64e0*/  IADD3 R6, R29.reuse, 0x194, RZ ;  /* 0x000001941d067810 */ /* 0x040fe20007ffe0ff */
[----:B------:R-:W-:Y:S01]  /*64f0*/  IMAD.MOV R4, RZ, RZ, -R4 ;  /* 0x000000ffff047224 */ /* 0x000fe200078e0a04 */
[----:B------:R0:W-:Y:S01]  /*6500*/  STL [R1+0x660], R9 ;  /* 0x0006600901007387 */ /* 0x0001e20000100800 */
[----:B------:R-:W-:Y:S01]  /*6510*/  IMAD.MOV R5, RZ, RZ, -R5 ;  /* 0x000000ffff057224 */ /* 0x000fe200078e0a05 */
[----:B------:R-:W-:Y:S01]  /*6520*/  IADD3 R3, R29, 0x193, RZ ;  /* 0x000001931d037810 */ /* 0x000fe20007ffe0ff */
[----:B------:R-:W-:Y:S01]  /*6530*/  @!P4 IMAD.IADD R12, R12, 0x1, -R24 ;  /* 0x000000010c0cc824 */ /* 0x000fe200078e0a18 */
[C---:B------:R-:W-:Y:S01]  /*6540*/  ISETP.GT.U32.AND P4, PT, R24.reuse, R13, PT ;  /* 0x0000000d1800720c */ /* 0x040fe20003f84070 */
[----:B------:R-:W-:Y:S01]  /*6550*/  IMAD R7, R24, R4, R7 ;  /* 0x0000000418077224 */ /* 0x000fe200078e0207 */
[----:B------:R-:W-:Y:S01]  /*6560*/  IABS R11, R6 ;  /* 0x00000006000b7213 */ /* 0x000fe20000000000 */
[----:B------:R-:W-:-:S02]  /*6570*/  IMAD.MOV.U32 R16, RZ, RZ, R12 ;  /* 0x000000ffff107224 */ /* 0x000fc400078e000c */
[----:B------:R-:W-:Y:S02]  /*6580*/  @!P5 IMAD.IADD R15, R15, 0x1, -R24 ;  /* 0x000000010f0fd824 */ /* 0x000fe400078e0a18 */
[C---:B0-----:R-:W-:Y:S01]  /*6590*/  IMAD R9, R24.reuse, R5, R0 ;  /* 0x0000000518097224 */ /* 0x041fe200078e0200 */
[----:B------:R-:W-:Y:S01]  /*65a0*/  IADD3 R0, R29, 0x196, RZ ;  /* 0x000001961d007810 */ /* 0x000fe20007ffe0ff */
[----:B------:R-:W-:Y:S01]  /*65b0*/  @!P1 IMAD.MOV R16, RZ, RZ, -R16 ;  /* 0x000000ffff109224 */ /* 0x000fe200078e0a10 */
[C---:B------:R-:W-:Y:S01]  /*65c0*/  ISETP.GT.U32.AND P1, PT, R24.reuse, R7, PT ;  /* 0x000000071800720c */ /* 0x040fe20003f24070 */
[----:B------:R-:W-:Y:S01]  /*65d0*/  @!P3 IMAD.MOV R15, RZ, RZ, -R15 ;  /* 0x000000ffff0fb224 */ /* 0x000fe200078e0a0f */
[----:B------:R-:W-:Y:S01]  /*65e0*/  ISETP.GT.U32.AND P5, PT, R24, R9, PT ;  /* 0x000000091800720c */ /* 0x000fe20003fa4070 */
[----:B------:R-:W-:Y:S01]  /*65f0*/  @!P4 IMAD.IADD R13, R13, 0x1, -R24 ;  /* 0x000000010d0dc824 */ /* 0x000fe200078e0a18 */
[----:B------:R-:W-:Y:S01]  /*6600*/  IABS R4, R0 ;  /* 0x0000000000047213 */ /* 0x000fe20000000000 */
[----:B------:R-:W-:Y:S01]  /*6610*/  STL [R1+0x628], R16 ;  /* 0x0006281001007387 */ /* 0x000fe20000100800 */
[----:B------:R-:W-:-:S02]  /*6620*/  ISETP.GE.AND P3, PT, R0, RZ, PT ;  /* 0x000000ff0000720c */ /* 0x000fc40003f66270 */
[----:B------:R-:W-:Y:S01]  /*6630*/  ISETP.GT.U32.AND P4, PT, R24, R13, PT ;  /* 0x0000000d1800720c */ /* 0x000fe20003f84070 */
[----:B------:R-:W-:Y:S01]  /*6640*/  IMAD.HI.U32 R12, R2, R4, RZ ;  /* 0x00000004020c7227 */ /* 0x000fe200078e00ff */
[----:B------:R-:W-:Y:S01]  /*6650*/  IABS R5, R3 ;  /* 0x0000000300057213 */ /* 0x000fe20000000000 */
[----:B------:R0:W-:Y:S02]  /*6660*/  STL [R1+0x65c], R15 ;  /* 0x00065c0f01007387 */ /* 0x0001e40000100800 */
[----:B------:R-:W-:Y:S02]  /*6670*/  IMAD.MOV R12, RZ, RZ, -R12 ;  /* 0x000000ffff0c7224 */ /* 0x000fe400078e0a0c */
[--C-:B------:R-:W-:Y:S02]  /*6680*/  @!P1 IMAD.IADD R7, R7, 0x1, -R24.reuse ;  /* 0x0000000107079824 */ /* 0x100fe400078e0a18 */
[----:B------:R-:W-:Y:S02]  /*6690*/  @!P5 IMAD.IADD R9, R9, 0x1, -R24 ;  /* 0x000000010909d824 */ /* 0x000fe400078e0a18 */
[C---:B------:R-:W-:Y:S01]  /*66a0*/  IMAD R0, R24.reuse, R12, R4 ;  /* 0x0000000c18007224 */ /* 0x040fe200078e0204 */
[C---:B------:R-:W-:Y:S01]  /*66b0*/  ISETP.GT.U32.AND P1, PT, R24.reuse, R7, PT ;  /* 0x000000071800720c */ /* 0x040fe20003f24070 */
[----:B------:R-:W-:Y:S01]  /*66c0*/  @!P4 IMAD.IADD R13, R13, 0x1, -R24 ;  /* 0x000000010d0dc824 */ /* 0x000fe200078e0a18 */
[----:B------:R-:W-:Y:S01]  /*66d0*/  ISETP.GT.U32.AND P5, PT, R24, R9, PT ;  /* 0x000000091800720c */ /* 0x000fe20003fa4070 */
[----:B------:R-:W-:Y:S01]  /*66e0*/  IMAD.HI.U32 R4, R2, R11, RZ ;  /* 0x0000000b02047227 */ /* 0x000fe200078e00ff */
[----:B------:R-:W-:-:S03]  /*66f0*/  ISETP.GT.U32.AND P4, PT, R24, R0, PT ;  /* 0x000000001800720c */ /* 0x000fc60003f84070 */
[----:B0-----:R-:W-:-:S04]  /*6700*/  IMAD.HI.U32 R15, R2, R14, RZ ;  /* 0x0000000e020f7227 */ /* 0x001fc800078e00ff */
[----:B------:R-:W-:-:S04]  /*6710*/  IMAD.HI.U32 R12, R2, R5, RZ ;  /* 0x00000005020c7227 */ /* 0x000fc800078e00ff */
[----:B------:R-:W-:Y:S02]  /*6720*/  IMAD.MOV R4, RZ, RZ, -R4 ;  /* 0x000000ffff047224 */ /* 0x000fe400078e0a04 */
[----:B------:R-:W-:Y:S02]  /*6730*/  IMAD.MOV R15, RZ, RZ, -R15 ;  /* 0x000000ffff0f7224 */ /* 0x000fe400078e0a0f */
[----:B------:R-:W-:Y:S02]  /*6740*/  IMAD.MOV R12, RZ, RZ, -R12 ;  /* 0x000000ffff0c7224 */ /* 0x000fe400078e0a0c */
[----:B------:R-:W-:Y:S01]  /*6750*/  IMAD R11, R24, R4, R11 ;  /* 0x00000004180b7224 */ /* 0x000fe200078e020b */
[----:B------:R-:W-:Y:S01]  /*6760*/  IADD3 R4, R29, 0x192, RZ ;  /* 0x000001921d047810 */ /* 0x000fe20007ffe0ff */
[--C-:B------:R-:W-:Y:S02]  /*6770*/  @!P1 IMAD.IADD R7, R7, 0x1, -R24.reuse ;  /* 0x0000000107079824 */ /* 0x100fe400078e0a18 */
[----:B------:R-:W-:Y:S01]  /*6780*/  @!P5 IMAD.IADD R9, R9, 0x1, -R24 ;  /* 0x000000010909d824 */ /* 0x000fe200078e0a18 */
[----:B------:R-:W-:Y:S01]  /*6790*/  ISETP.GE.AND P5, PT, R10, RZ, PT ;  /* 0x000000ff0a00720c */ /* 0x000fe20003fa6270 */
[----:B------:R-:W-:Y:S01]  /*67a0*/  IMAD.MOV.U32 R16, RZ, RZ, R13 ;  /* 0x000000ffff107224 */ /* 0x000fe200078e000d */
[C---:B------:R-:W-:Y:S01]  /*67b0*/  ISETP.GT.U32.AND P1, PT, R24.reuse, R11, PT ;  /* 0x0000000b1800720c */ /* 0x040fe20003f24070 */
[----:B------:R-:W-:-:S02]  /*67c0*/  IMAD R10, R24, R15, R14 ;  /* 0x0000000f180a7224 */ /* 0x000fc400078e020e */
[----:B------:R-:W-:Y:S02]  /*67d0*/  @!P4 IMAD.IADD R0, R0, 0x1, -R24 ;  /* 0x000000010000c824 */ /* 0x000fe400078e0a18 */
[C---:B------:R-:W-:Y:S01]  /*67e0*/  IMAD R5, R24.reuse, R12, R5 ;  /* 0x0000000c18057224 */ /* 0x040fe200078e0205 */
[----:B------:R-:W-:Y:S01]  /*67f0*/  IABS R12, R4 ;  /* 0x00000004000c7213 */ /* 0x000fe20000000000 */
[----:B------:R-:W-:Y:S01]  /*6800*/  IMAD.MOV.U32 R13, RZ, RZ, R7 ;  /* 0x000000ffff0d7224 */ /* 0x000fe200078e0007 */
[C---:B------:R-:W-:Y:S01]  /*6810*/  ISETP.GT.U32.AND P4, PT, R24.reuse, R0, PT ;  /* 0x000000001800720c */ /* 0x040fe20003f84070 */
[----:B------:R-:W-:Y:S01]  /*6820*/  @!P0 IMAD.MOV R16, RZ, RZ, -R16 ;  /* 0x000000ffff108224 */ /* 0x000fe200078e0a10 */
[C---:B------:R-:W-:Y:S01]  /*6830*/  ISETP.GT.U32.AND P0, PT, R24.reuse, R10, PT ;  /* 0x0000000a1800720c */ /* 0x040fe20003f04070 */
[----:B------:R-:W-:Y:S01]  /*6840*/  @!P6 IMAD.MOV R13, RZ, RZ, -R13 ;  /* 0x000000ffff0de224 */ /* 0x000fe200078e0a0d */
[----:B------:R-:W-:Y:S01]  /*6850*/  ISETP.GT.U32.AND P6, PT, R24, R5, PT ;  /* 0x000000051800720c */ /* 0x000fe20003fc4070 */
[----:B------:R-:W-:Y:S01]  /*6860*/  IMAD.MOV.U32 R14, RZ, RZ, R9 ;  /* 0x000000ffff0e7224 */ /* 0x000fe200078e0009 */
[----:B------:R-:W-:Y:S01]  /*6870*/  IADD3 R7, R29, 0x191, RZ ;  /* 0x000001911d077810 */ /* 0x000fe20007ffe0ff */
[----:B------:R-:W-:Y:S01]  /*6880*/  IMAD.MOV.U32 R9, RZ, RZ, R12 ;  /* 0x000000ffff097224 */ /* 0x000fe200078e000c */
[----:B------:R-:W-:Y:S01]  /*6890*/  STL [R1+0x648], R16 ;  /* 0x0006481001007387 */ /* 0x000fe20000100800 */
[----:B------:R-:W-:Y:S01]  /*68a0*/  @!P1 IMAD.IADD R11, R11, 0x1, -R24 ;  /* 0x000000010b0b9824 */ /* 0x000fe200078e0a18 */
[----:B------:R-:W-:Y:S01]  /*68b0*/  IABS R12, R7 ;  /* 0x00000007000c7213 */ /* 0x000fe20000000000 */
[----:B------:R-:W-:Y:S01]  /*68c0*/  @!P2 IMAD.MOV R14, RZ, RZ, -R14 ;  /* 0x000000ffff0ea224 */ /* 0x000fe200078e0a0e */
[----:B------:R-:W-:Y:S01]  /*68d0*/  ISETP.GE.AND P2, PT, R6, RZ, PT ;  /* 0x000000ff0600720c */ /* 0x000fe20003f46270 */
[--C-:B------:R-:W-:Y:S01]  /*68e0*/  @!P4 IMAD.IADD R0, R0, 0x1, -R24.reuse ;  /* 0x000000010000c824 */ /* 0x100fe200078e0a18 */
[----:B------:R-:W-:Y:S01]  /*68f0*/  ISETP.GE.AND P4, PT, R3, RZ, PT ;  /* 0x000000ff0300720c */ /* 0x000fe20003f86270 */
[--C-:B------:R-:W-:Y:S01]  /*6900*/  @!P0 IMAD.IADD R10, R10, 0x1, -R24.reuse ;  /* 0x000000010a0a8824 */ /* 0x100fe200078e0a18 */
[----:B------:R-:W-:Y:S01]  /*6910*/  STL [R1+0x650], R14 ;  /* 0x0006500e01007387 */ /* 0x000fe20000100800 */
[----:B------:R-:W-:Y:S01]  /*6920*/  @!P6 IMAD.IADD R5, R5, 0x1, -R24 ;  /* 0x000000010505e824 */ /* 0x000fe200078e0a18 */
[----:B------:R-:W-:Y:S01]  /*6930*/  ISETP.GT.U32.AND P6, PT, R24, R11, PT ;  /* 0x0000000b1800720c */ /* 0x000fe20003fc4070 */
[----:B------:R-:W-:Y:S01]  /*6940*/  IMAD.HI.U32 R3, R2, R12, RZ ;  /* 0x0000000c02037227 */ /* 0x000fe200078e00ff */
[----:B------:R0:W-:Y:S01]  /*6950*/  STL [R1+0x654], R13 ;  /* 0x0006540d01007387 */ /* 0x0001e20000100800 */
[----:B------:R-:W-:-:S02]  /*6960*/  ISETP.GT.U32.AND P1, PT, R24, R10, PT ;  /* 0x0000000a1800720c */ /* 0x000fc40003f24070 */
[----:B------:R-:W-:Y:S01]  /*6970*/  IMAD.HI.U32 R6, R2, R9, RZ ;  /* 0x0000000902067227 */ /* 0x000fe200078e00ff */
[----:B------:R-:W-:Y:S02]  /*6980*/  ISETP.GE.AND P0, PT, R4, RZ, PT ;  /* 0x000000ff0400720c */ /* 0x000fe40003f06270 */
[C---:B------:R-:W-:Y:S01]  /*6990*/  IADD3 R4, R29.reuse, 0x190, RZ ;  /* 0x000001901d047810 */ /* 0x040fe20007ffe0ff */
[----:B------:R-:W-:Y:S02]  /*69a0*/  IMAD.MOV R3, RZ, RZ, -R3 ;  /* 0x000000ffff037224 */ /* 0x000fe400078e0a03 */
[----:B------:R-:W-:Y:S02]  /*69b0*/  IMAD.MOV R6, RZ, RZ, -R6 ;  /* 0x000000ffff067224 */ /* 0x000fe400078e0a06 */
[----:B0-----:R-:W-:Y:S01]  /*69c0*/  IMAD.MOV.U32 R13, RZ, RZ, R0 ;  /* 0x000000ffff0d7224 */ /* 0x001fe200078e0000 */
[----:B------:R-:W-:Y:S01]  /*69d0*/  IADD3 R0, R29, 0x18f, RZ ;  /* 0x0000018f1d007810 */ /* 0x000fe20007ffe0ff */
[----:B------:R-:W-:-:S02]  /*69e0*/  IMAD R12, R24, R3, R12 ;  /* 0x00000003180c7224 */ /* 0x000fc400078e020c */
[----:B------:R-:W-:Y:S01]  /*69f0*/  @!P3 IMAD.MOV R13, RZ, RZ, -R13 ;  /* 0x000000ffff0db224 */ /* 0x000fe200078e0a0d */
[C---:B------:R-:W-:Y:S01]  /*6a00*/  ISETP.GT.U32.AND P3, PT, R24.reuse, R5, PT ;  /* 0x000000051800720c */ /* 0x040fe20003f64070 */
[C---:B------:R-:W-:Y:S01]  /*6a10*/  IMAD R9, R24.reuse, R6, R9 ;  /* 0x0000000618097224 */ /* 0x040fe200078e0209 */
[----:B------:R-:W-:Y:S01]  /*6a20*/  IADD3 R6, R29, 0x18e, RZ ;  /* 0x0000018e1d067810 */ /* 0x000fe20007ffe0ff */
[--C-:B------:R-:W-:Y:S01]  /*6a30*/  @!P6 IMAD.IADD R11, R11, 0x1, -R24.reuse ;  /* 0x000000010b0be824 */ /* 0x100fe200078e0a18 */
[----:B------:R-:W-:Y:S01]  /*6a40*/  ISETP.GT.U32.AND P6, PT, R24, R12, PT ;  /* 0x0000000c1800720c */ /* 0x000fe20003fc4070 */
[----:B------:R-:W-:Y:S01]  /*6a50*/  @!P1 IMAD.IADD R10, R10, 0x1, -R24 ;  /* 0x000000010a0a9824 */ /* 0x000fe200078e0a18 */
[----:B------:R-:W-:Y:S01]  /*6a60*/  ISETP.GT.U32.AND P1, PT, R24, R9, PT ;  /* 0x000000091800720c */ /* 0x000fe20003f24070 */
[----:B------:R0:W-:Y:S01]  /*6a70*/  STL [R1+0x658], R13 ;  /* 0x0006580d01007387 */ /* 0x0001e20000100800 */
[----:B------:R-:W-:Y:S01]  /*6a80*/  IABS R14, R6 ;  /* 0x00000006000e7213 */ /* 0x000fe20000000000 */
[----:B------:R-:W-:Y:S01]  /*6a90*/  IMAD.MOV.U32 R16, RZ, RZ, R10 ;  /* 0x000000ffff107224 */ /* 0x000fe200078e000a */
[----:B------:R-:W-:Y:S01]  /*6aa0*/  IABS R3, R0 ;  /* 0x0000000000037213 */ /* 0x000fe20000000000 */
[----:B------:R-:W-:-:S02]  /*6ab0*/  @!P2 IMAD.MOV R11, RZ, RZ, -R11 ;  /* 0x000000ffff0ba224 */ /* 0x000fc400078e0a0b */
[----:B------:R-:W-:Y:S01]  /*6ac0*/  @!P3 IMAD.IADD R5, R5, 0x1, -R24 ;  /* 0x000000010505b824 */ /* 0x000fe200078e0a18 */
[----:B------:R-:W-:Y:S01]  /*6ad0*/  ISETP.GE.AND P3, PT, R7, RZ, PT ;  /* 0x000000ff0700720c */ /* 0x000fe20003f66270 */
[----:B------:R-:W-:Y:S01]  /*6ae0*/  IMAD.MOV.U32 R7, RZ, RZ, R14 ;  /* 0x000000ffff077224 */ /* 0x000fe200078e000e */
[----:B0-----:R-:W-:Y:S01]  /*6af0*/  IABS R13, R4 ;  /* 0x00000004000d7213 */ /* 0x001fe20000000000 */
[----:B------:R-:W-:Y:S02]  /*6b00*/  @!P6 IMAD.IADD R12, R12, 0x1, -R24 ;  /* 0x000000010c0ce824 */ /* 0x000fe400078e0a18 */
[----:B------:R-:W-:-:S03]  /*6b10*/  IMAD.HI.U32 R15, R2, R3, RZ ;  /* 0x00000003020f7227 */ /* 0x000fc600078e00ff */
[----:B------:R-:W-:Y:S01]  /*6b20*/  ISETP.GT.U32.AND P6, PT, R24, R12, PT ;  /* 0x0000000c1800720c */ /* 0x000fe20003fc4070 */
[----:B------:R-:W-:-:S04]  /*6b30*/  IMAD.HI.U32 R14, R2, R13, RZ ;  /* 0x0000000d020e7227 */ /* 0x000fc800078e00ff */
[----:B------:R-:W-:Y:S02]  /*6b40*/  IMAD.MOV R14, RZ, RZ, -R14 ;  /* 0x000000ffff0e7224 */ /* 0x000fe400078e0a0e */
[----:B------:R-:W-:Y:S01]  /*6b50*/  @!P1 IMAD.IADD R9, R9, 0x1, -R24 ;  /* 0x0000000109099824 */ /* 0x000fe200078e0a18 */
[----:B------:R-:W-:Y:S01]  /*6b60*/  ISETP.GE.AND P1, PT, R4, RZ, PT ;  /* 0x000000ff0400720c */ /* 0x000fe20003f26270 */
[----:B------:R-:W-:-:S04]  /*6b70*/  IMAD.HI.U32 R4, R2, R7, RZ ;  /* 0x0000000702047227 */ /* 0x000fc800078e00ff */
[----:B------:R-:W-:Y:S02]  /*6b80*/  IMAD.MOV R10, RZ, RZ, -R15 ;  /* 0x000000ffff0a7224 */ /* 0x000fe400078e0a0f */
[C---:B------:R-:W-:Y:S01]  /*6b90*/  IMAD R13, R24.reuse, R14, R13 ;  /* 0x0000000e180d7224 */ /* 0x040fe200078e020d */
[----:B------:R-:W-:Y:S01]  /*6ba0*/  IADD3 R14, R29, 0x18d, RZ ;  /* 0x0000018d1d0e7810 */ /* 0x000fe20007ffe0ff */
[----:B------:R-:W-:Y:S01]  /*6bb0*/  @!P5 IMAD.MOV R16, RZ, RZ, -R16 ;  /* 0x000000ffff10d224 */ /* 0x000fe200078e0a10 */
[C---:B------:R-:W-:Y:S01]  /*6bc0*/  ISETP.GT.U32.AND P5, PT, R24.reuse, R9, PT ;  /* 0x000000091800720c */ /* 0x040fe20003fa4070 */
[----:B------:R-:W-:Y:S01]  /*6bd0*/  IMAD.MOV R4, RZ, RZ, -R4 ;  /* 0x000000ffff047224 */ /* 0x000fe200078e0a04 */
[C---:B------:R-:W-:Y:S01]  /*6be0*/  ISETP.GT.U32.AND P2, PT, R24.reuse, R13, PT ;  /* 0x0000000d1800720c */ /* 0x040fe20003f44070 */
[C---:B------:R-:W-:Y:S01]  /*6bf0*/  IMAD R3, R24.reuse, R10, R3 ;  /* 0x0000000a18037224 */ /* 0x040fe200078e0203 */
[----:B------:R-:W-:Y:S01]  /*6c00*/  STL [R1+0x64c], R16 ;  /* 0x00064c1001007387 */ /* 0x000fe20000100800 */
[C---:B------:R-:W-:Y:S01]  /*6c10*/  IMAD R7, R24.reuse, R4, R7 ;  /* 0x0000000418077224 */ /* 0x040fe200078e0207 */
[----:B------:R-:W-:Y:S01]  /*6c20*/  IABS R4, R14 ;  /* 0x0000000e00047213 */ /* 0x000fe20000000000 */
[----:B------:R-:W-:Y:S01]  /*6c30*/  @!P4 IMAD.MOV R5, RZ, RZ, -R5 ;  /* 0x000000ffff05c224 */ /* 0x000fe200078e0a05 */
[----:B------:R-:W-:Y:S01]  /*6c40*/  ISETP.GT.U32.AND P4, PT, R24, R3, PT ;  /* 0x000000031800720c */ /* 0x000fe20003f84070 */
[----:B------:R-:W-:Y:S01]  /*6c50*/  @!P6 IMAD.IADD R12, R12, 0x1, -R24 ;  /* 0x000000010c0ce824 */ /* 0x000fe200078e0a18 */
[----:B------:R-:W-:Y:S01]  /*6c60*/  ISETP.GT.U32.AND P6, PT, R24, R7, PT ;  /* 0x000000071800720c */ /* 0x000fe20003fc4070 */
[----:B------:R-:W-:Y:S01]  /*6c70*/  STL [R1+0x63c], R11 ;  /* 0x00063c0b01007387 */ /* 0x000fe20000100800 */
[----:B------:R-:W-:-:S03]  /*6c80*/  IMAD.HI.U32 R10, R2, R4, RZ ;  /* 0x00000004020a7227 */ /* 0x000fc600078e00ff */
[----:B------:R0:W-:Y:S01]  /*6c90*/  STL [R1+0x640], R5 ;  /* 0x0006400501007387 */ /* 0x0001e20000100800 */
[--C-:B------:R-:W-:Y:S01]  /*6ca0*/  @!P5 IMAD.IADD R9, R9, 0x1, -R24.reuse ;  /* 0x000000010909d824 */ /* 0x100fe200078e0a18 */
[----:B------:R-:W-:Y:S01]  /*6cb0*/  ISETP.GE.AND P5, PT, R0, RZ, PT ;  /* 0x000000ff0000720c */ /* 0x000fe20003fa6270 */
[----:B------:R-:W-:Y:S01]  /*6cc0*/  @!P2 IMAD.IADD R13, R13, 0x1, -R24 ;  /* 0x000000010d0da824 */ /* 0x000fe200078e0a18 */
[----:B------:R-:W-:Y:S01]  /*6cd0*/  IADD3 R0, R29, 0x18c, RZ ;  /* 0x0000018c1d007810 */ /* 0x000fe20007ffe0ff */
[----:B------:R-:W-:Y:S01]  /*6ce0*/  IMAD.MOV R10, RZ, RZ, -R10 ;  /* 0x000000ffff0a7224 */ /* 0x000fe200078e0a0a */
[----:B------:R-:W-:Y:S01]  /*6cf0*/  ISETP.GE.AND P2, PT, R6, RZ, PT ;  /* 0x000000ff0600720c */ /* 0x000fe20003f46270 */
[--C-:B------:R-:W-:Y:S01]  /*6d00*/  @!P4 IMAD.IADD R3, R3, 0x1, -R24.reuse ;  /* 0x000000010303c824 */ /* 0x100fe200078e0a18 */
[C---:B------:R-:W-:Y:S01]  /*6d10*/  ISETP.GT.U32.AND P4, PT, R24.reuse, R13, PT ;  /* 0x0000000d1800720c */ /* 0x040fe20003f84070 */
[----:B------:R-:W-:Y:S01]  /*6d20*/  @!P6 IMAD.IADD R7, R7, 0x1, -R24 ;  /* 0x000000010707e824 */ /* 0x000fe200078e0a18 */
[----:B0-----:R-:W-:Y:S01]  /*6d30*/  IABS R5, R0 ;  /* 0x0000000000057213 */ /* 0x001fe20000000000 */
[----:B------:R-:W-:Y:S01]  /*6d40*/  IMAD.MOV.U32 R11, RZ, RZ, R9 ;  /* 0x000000ffff0b7224 */ /* 0x000fe200078e0009 */
[C---:B------:R-:W-:Y:S01]  /*6d50*/  ISETP.GT.U32.AND P6, PT, R24.reuse, R3, PT ;  /* 0x000000031800720c */ /* 0x040fe20003fc4070 */
[----:B------:R-:W-:Y:S01]  /*6d60*/  IMAD R4, R24, R10, R4 ;  /* 0x0000000a18047224 */ /* 0x000fe200078e0204 */
[C---:B------:R-:W-:Y:S01]  /*6d70*/  IADD3 R6, R29.reuse, 0x18b, RZ ;  /* 0x0000018b1d067810 */ /* 0x040fe20007ffe0ff */
[----:B------:R-:W-:Y:S01]  /*6d80*/  IMAD.HI.U32 R9, R2, R5, RZ ;  /* 0x0000000502097227 */ /* 0x000fe200078e00ff */
[----:B------:R-:W-:-:S02]  /*6d90*/  IADD3 R10, R29, 0x18a, RZ ;  /* 0x0000018a1d0a7810 */ /* 0x000fc40007ffe0ff */
[----:B------:R-:W-:Y:S01]  /*6da0*/  IABS R16, R6 ;  /* 0x0000000600107213 */ /* 0x000fe20000000000 */
[----:B------:R-:W-:Y:S02]  /*6db0*/  IMAD.MOV R9, RZ, RZ, -R9 ;  /* 0x000000ffff097224 */ /* 0x000fe400078e0a09 */
[--C-:B------:R-:W-:Y:S01]  /*6dc0*/  @!P4 IMAD.IADD R13, R13, 0x1, -R24.reuse ;  /* 0x000000010d0dc824 */ /* 0x100fe200078e0a18 */
[C---:B------:R-:W-:Y:S01]  /*6dd0*/  ISETP.GT.U32.AND P4, PT, R24.reuse, R4, PT ;  /* 0x000000041800720c */ /* 0x040fe20003f84070 */
[----:B------:R-:W-:Y:S01]  /*6de0*/  IMAD R5, R24, R9, R5 ;  /* 0x0000000918057224 */ /* 0x000fe200078e0205 */
[----:B------:R-:W-:Y:S01]  /*6df0*/  IABS R9, R10 ;  /* 0x0000000a00097213 */ /* 0x000fe20000000000 */
[----:B------:R-:W-:Y:S02]  /*6e00*/  @!P6 IMAD.IADD R3, R3, 0x1, -R24 ;  /* 0x000000010303e824 */ /* 0x000fe400078e0a18 */
[----:B------:R-:W-:Y:S01]  /*6e10*/  IMAD.HI.U32 R17, R2, R16, RZ ;  /* 0x0000001002117227 */ /* 0x000fe200078e00ff */
[----:B------:R-:W-:-:S03]  /*6e20*/  ISETP.GT.U32.AND P6, PT, R24, R5, PT ;  /* 0x000000051800720c */ /* 0x000fc60003fc4070 */
[----:B------:R-:W-:Y:S01]  /*6e30*/  @!P0 IMAD.MOV R11, RZ, RZ, -R11 ;  /* 0x000000ffff0b8224 */ /* 0x000fe200078e0a0b */
[----:B------:R-:W-:Y:S01]  /*6e40*/  ISETP.GT.U32.AND P0, PT, R24, R7, PT ;  /* 0x000000071800720c */ /* 0x000fe20003f04070 */
[----:B------:R-:W-:Y:S02]  /*6e50*/  IMAD.MOV R17, RZ, RZ, -R17 ;  /* 0x000000ffff117224 */ /* 0x000fe400078e0a11 */
[--C-:B------:R-:W-:Y:S01]  /*6e60*/  @!P4 IMAD.IADD R4, R4, 0x1, -R24.reuse ;  /* 0x000000010404c824 */ /* 0x100fe200078e0a18 */
[----:B------:R-:W-:Y:S01]  /*6e70*/  ISETP.GE.AND P4, PT, R0, RZ, PT ;  /* 0x000000ff0000720c */ /* 0x000fe20003f86270 */
[----:B------:R-:W-:Y:S01]  /*6e80*/  IMAD.HI.U32 R15, R2, R9, RZ ;  /* 0x00000009020f7227 */ /* 0x000fe200078e00ff */
[----:B------:R0:W-:Y:S03]  /*6e90*/  STL [R1+0x644], R11 ;  /* 0x0006440b01007387 */ /* 0x0001e60000100800 */
[----:B------:R-:W-:Y:S01]  /*6ea0*/  @!P6 IMAD.IADD R5, R5, 0x1, -R24 ;  /* 0x000000010505e824 */ /* 0x000fe200078e0a18 */
[C---:B------:R-:W-:Y:S01]  /*6eb0*/  ISETP.GT.U32.AND P6, PT, R24.reuse, R4, PT ;  /* 0x000000041800720c */ /* 0x040fe20003fc4070 */
[----:B------:R-:W-:-:S02]  /*6ec0*/  IMAD R0, R24, R17, R16 ;  /* 0x0000001118007224 */ /* 0x000fc400078e0210 */
[----:B------:R-:W-:Y:S02]  /*6ed0*/  IMAD.MOV R15, RZ, RZ, -R15 ;  /* 0x000000ffff0f7224 */ /* 0x000fe400078e0a0f */
[----:B------:R-:W-:Y:S01]  /*6ee0*/  IMAD.MOV.U32 R18, RZ, RZ, R13 ;  /* 0x000000ffff127224 */ /* 0x000fe200078e000d */
[----:B0-----:R-:W-:Y:S01]  /*6ef0*/  IADD3 R11, R29, 0x189, RZ ;  /* 0x000001891d0b7810 */ /* 0x001fe20007ffe0ff */
[----:B------:R-:W-:Y:S01]  /*6f00*/  @!P3 IMAD.MOV R12, RZ, RZ, -R12 ;  /* 0x000000ffff0cb224 */ /* 0x000fe200078e0a0c */
[C---:B------:R-:W-:Y:S01]  /*6f10*/  ISETP.GT.U32.AND P3, PT, R24.reuse, R0, PT ;  /* 0x000000001800720c */ /* 0x040fe20003f64070 */
[----:B------:R-:W-:Y:S02]  /*6f20*/  IMAD R9, R24, R15, R9 ;  /* 0x0000000f18097224 */ /* 0x000fe400078e0209 */
[----:B------:R-:W-:Y:S01]  /*6f30*/  @!P0 IMAD.IADD R7, R7, 0x1, -R24 ;  /* 0x0000000107078824 */ /* 0x000fe200078e0a18 */
[----:B------:R-:W-:Y:S01]  /*6f40*/  ISETP.GE.AND P0, PT, R14, RZ, PT ;  /* 0x000000ff0e00720c */ /* 0x000fe20003f06270 */
[----:B------:R-:W-:Y:S01]  /*6f50*/  @!P1 IMAD.MOV R18, RZ, RZ, -R18 ;  /* 0x000000ffff129224 */ /* 0x000fe200078e0a12 */
[----:B------:R-:W-:Y:S01]  /*6f60*/  IABS R14, R11 ;  /* 0x0000000b000e7213 */ /* 0x000fe20000000000 */
[----:B------:R-:W-:Y:S01]  /*6f70*/  @!P5 IMAD.MOV R3, RZ, RZ, -R3 ;  /* 0x000000ffff03d224 */ /* 0x000fe200078e0a03 */
[----:B------:R-:W-:Y:S01]  /*6f80*/  ISETP.GT.U32.AND P1, PT, R24, R5, PT ;  /* 0x000000051800720c */ /* 0x000fe20003f24070 */
[--C-:B------:R-:W-:Y:S01]  /*6f90*/  @!P6 IMAD.IADD R4, R4, 0x1, -R24.reuse ;  /* 0x000000010404e824 */ /* 0x100fe200078e0a18 */
[----:B------:R-:W-:Y:S01]  /*6fa0*/  ISETP.GT.U32.AND P6, PT, R24, R9, PT ;  /* 0x000000091800720c */ /* 0x000fe20003fc4070 */
[----:B------:R-:W-:Y:S01]  /*6fb0*/  STL [R1+0x638], R12 ;  /* 0x0006380c01007387 */ /* 0x000fe20000100800 */
[----:B------:R-:W-:Y:S01]  /*6fc0*/  ISETP.GE.AND P5, PT, R6, RZ, PT ;  /* 0x000000ff0600720c */ /* 0x000fe20003fa6270 */
[----:B------:R-:W-:Y:S01]  /*6fd0*/  @!P3 IMAD.IADD R0, R0, 0x1, -R24 ;  /* 0x000000010000b824 */ /* 0x000fe200078e0a18 */
[----:B------:R-:W-:Y:S01]  /*6fe0*/  IADD3 R6, R29, 0x188, RZ ;  /* 0x000001881d067810 */ /* 0x000fe20007ffe0ff */
[----:B------:R-:W-:Y:S01]  /*6ff0*/  STL [R1+0x634], R18 ;  /* 0x0006341201007387 */ /* 0x000fe20000100800 */
[----:B------:R-:W-:-:S02]  /*7000*/  IMAD.MOV.U32 R13, RZ, RZ, R4 ;  /* 0x000000ffff0d7224 */ /* 0x000fc400078e0004 */
[----:B------:R-:W-:Y:S01]  /*7010*/  IABS R16, R6 ;  /* 0x0000000600107213 */ /* 0x000fe20000000000 */
[----:B------:R0:W-:Y:S01]  /*7020*/  STL [R1+0x630], R3 ;  /* 0x0006300301007387 */ /* 0x0001e20000100800 */
[----:B------:R-:W-:Y:S01]  /*7030*/  @!P2 IMAD.MOV R7, RZ, RZ, -R7 ;  /* 0x000000ffff07a224 */ /* 0x000fe200078e0a07 */
[----:B------:R-:W-:Y:S01]  /*7040*/  ISETP.GE.AND P3, PT, R6, RZ, PT ;  /* 0x000000ff0600720c */ /* 0x000fe20003f66270 */
[--C-:B------:R-:W-:Y:S01]  /*7050*/  @!P1 IMAD.IADD R5, R5, 0x1, -R24.reuse ;  /* 0x0000000105059824 */ /* 0x100fe200078e0a18 */
[----:B------:R-:W-:Y:S01]  /*7060*/  IADD3 R6, R29, 0x186, RZ ;  /* 0x000001861d067810 */ /* 0x000fe20007ffe0ff */
[----:B------:R-:W-:Y:S01]  /*7070*/  @!P6 IMAD.IADD R9, R9, 0x1, -R24 ;  /* 0x000000010909e824 */ /* 0x000fe200078e0a18 */
[----:B------:R-:W-:Y:S01]  /*7080*/  ISETP.GT.U32.AND P6, PT, R24, R0, PT ;  /* 0x000000001800720c */ /* 0x000fe20003fc4070 */
[----:B------:R-:W-:Y:S01]  /*7090*/  @!P4 IMAD.MOV R5, RZ, RZ, -R5 ;  /* 0x000000ffff05c224 */ /* 0x000fe200078e0a05 */
[----:B------:R1:W-:Y:S01]  /*70a0*/  STL [R1+0x62c], R7 ;  /* 0x00062c0701007387 */ /* 0x0003e20000100800 */
[----:B------:R-:W-:Y:S01]  /*70b0*/  IMAD.HI.U32 R4, R2, R16, RZ ;  /* 0x0000001002047227 */ /* 0x000fe200078e00ff */
[----:B------:R-:W-:-:S02]  /*70c0*/  IABS R15, R6 ;  /* 0x00000006000f7213 */ /* 0x000fc40000000000 */
[----:B------:R-:W-:Y:S01]  /*70d0*/  ISETP.GE.AND P2, PT, R10, RZ, PT ;  /* 0x000000ff0a00720c */ /* 0x000fe20003f46270 */
[----:B0-----:R-:W-:Y:S01]  /*70e0*/  IMAD.HI.U32 R3, R2, R14, RZ ;  /* 0x0000000e02037227 */ /* 0x001fe200078e00ff */
[----:B------:R-:W-:Y:S02]  /*70f0*/  ISETP.GE.AND P1, PT, R11, RZ, PT ;  /* 0x000000ff0b00720c */ /* 0x000fe40003f26270 */
[C---:B------:R-:W-:Y:S01]  /*7100*/  IADD3 R11, R29.reuse, 0x181, RZ ;  /* 0x000001811d0b7810 */ /* 0x040fe20007ffe0ff */
[----:B------:R-:W-:Y:S01]  /*7110*/  IMAD.MOV R3, RZ, RZ, -R3 ;  /* 0x000000ffff037224 */ /* 0x000fe200078e0a03 */
[C---:B-1----:R-:W-:Y:S01]  /*7120*/  IADD3 R7, R29.reuse, 0x187, RZ ;  /* 0x000001871d077810 */ /* 0x042fe20007ffe0ff */
[----:B------:R-:W-:Y:S01]  /*7130*/  @!P0 IMAD.MOV R13, RZ, RZ, -R13 ;  /* 0x000000ffff0d8224 */ /* 0x000fe200078e0a0d */
[C---:B------:R-:W-:Y:S01]  /*7140*/  ISETP.GT.U32.AND P0, PT, R24.reuse, R9, PT ;  /* 0x000000091800720c */ /* 0x040fe20003f04070 */
[----:B------:R-:W-:Y:S01]  /*7150*/  IMAD R17, R24, R3, R14 ;  /* 0x0000000318117224 */ /* 0x000fe200078e020e */
[----:B------:R-:W-:Y:S01]  /*7160*/  IABS R12, R7 ;  /* 0x00000007000c7213 */ /* 0x000fe20000000000 */
[----:B------:R-:W-:Y:S01]  /*7170*/  IMAD.MOV R4, RZ, RZ, -R4 ;  /* 0x000000ffff047224 */ /* 0x000fe200078e0a04 */
[----:B------:R-:W-:Y:S01]  /*7180*/  STL [R1+0x624], R13 ;  /* 0x0006240d01007387 */ /* 0x000fe20000100800 */
[----:B------:R-:W-:Y:S01]  /*7190*/  @!P6 IMAD.IADD R0, R0, 0x1, -R24 ;  /* 0x000000010000e824 */ /* 0x000fe200078e0a18 */
[C---:B------:R-:W-:Y:S01]  /*71a0*/  ISETP.GT.U32.AND P4, PT, R24.reuse, R17, PT ;  /* 0x000000111800720c */ /* 0x040fe20003f84070 */
[----:B------:R-:W-:Y:S01]  /*71b0*/  IMAD R16, R24, R4, R16 ;  /* 0x0000000418107224 */ /* 0x000fe200078e0210 */
[----:B------:R0:W-:Y:S01]  /*71c0*/  STL [R1+0x620], R5 ;  /* 0x0006200501007387 */ /* 0x0001e20000100800 */
[----:B------:R-:W-:Y:S01]  /*71d0*/  IMAD.MOV.U32 R10, RZ, RZ, R0 ;  /* 0x000000ffff0a7224 */ /* 0x000fe200078e0000 */
[----:B------:R-:W-:Y:S01]  /*71e0*/  IADD3 R3, R29, 0x185, RZ ;  /* 0x000001851d037810 */ /* 0x000fe20007ffe0ff */
[----:B------:R-:W-:Y:S01]  /*71f0*/  IMAD.HI.U32 R4, R2, R12, RZ ;  /* 0x0000000c02047227 */ /* 0x000fe200078e00ff */
[----:B------:R-:W-:-:S02]  /*7200*/  ISETP.GT.U32.AND P6, PT, R24, R16, PT ;  /* 0x000000101800720c */ /* 0x000fc40003fc4070 */
[----:B------:R-:W-:Y:S01]  /*7210*/  IABS R14, R3 ;  /* 0x00000003000e7213 */ /* 0x000fe20000000000 */
[----:B------:R-:W-:Y:S01]  /*7220*/  @!P0 IMAD.IADD R9, R9, 0x1, -R24 ;  /* 0x0000000109098824 */ /* 0x000fe200078e0a18 */
[----:B------:R-:W-:Y:S01]  /*7230*/  ISETP.GE.AND P0, PT, R7, RZ, PT ;  /* 0x000000ff0700720c */ /* 0x000fe20003f06270 */
[----:B------:R-:W-:Y:S01]  /*7240*/  @!P5 IMAD.MOV R10, RZ, RZ, -R10 ;  /* 0x000000ffff0ad224 */ /* 0x000fe200078e0a0a */
[----:B------:R-:W-:Y:S01]  /*7250*/  IADD3 R0, R29, 0x183, RZ ;  /* 0x000001831d007810 */ /* 0x000fe20007ffe0ff */
[----:B------:R-:W-:Y:S01]  /*7260*/  @!P4 IMAD.IADD R17, R17, 0x1, -R24 ;  /* 0x000000011111c824 */ /* 0x000fe200078e0a18 */
[----:B------:R-:W-:Y:S01]  /*7270*/  ISETP.GE.AND P4, PT, R6, RZ, PT ;  /* 0x000000ff0600720c */ /* 0x000fe20003f86270 */
[----:B0-----:R-:W-:Y:S01]  /*7280*/  IMAD.HI.U32 R5, R2, R15, RZ ;  /* 0x0000000f02057227 */ /* 0x001fe200078e00ff */
[----:B------:R0:W-:Y:S01]  /*7290*/  STL [R1+0x618], R10 ;  /* 0x0006180a01007387 */ /* 0x0001e20000100800 */
[----:B------:R-:W-:Y:S02]  /*72a0*/  IABS R6, R0 ;  /* 0x0000000000067213 */ /* 0x000fe40000000000 */
[----:B------:R-:W-:Y:S01]  /*72b0*/  IMAD.MOV R5, RZ, RZ, -R5 ;  /* 0x000000ffff057224 */ /* 0x000fe200078e0a05 */
[----:B------:R-:W-:Y:S01]  /*72c0*/  ISETP.GT.U32.AND P5, PT, R24, R17, PT ;  /* 0x000000111800720c */ /* 0x000fe20003fa4070 */
[----:B------:R-:W-:-:S02]  /*72d0*/  IMAD.MOV R7, RZ, RZ, -R4 ;  /* 0x000000ffff077224 */ /* 0x000fc400078e0a04 */
[C---:B------:R-:W-:Y:S02]  /*72e0*/  IMAD R15, R24.reuse, R5, R15 ;  /* 0x00000005180f7224 */ /* 0x040fe400078e020f */
[----:B------:R-:W-:Y:S01]  /*72f0*/  IMAD R12, R24, R7, R12 ;  /* 0x00000007180c7224 */ /* 0x000fe200078e020c */
[C---:B------:R-:W-:Y:S01]  /*7300*/  IADD3 R7, R29.reuse, 0x184, RZ ;  /* 0x000001841d077810 */ /* 0x040fe20007ffe0ff */
[----:B------:R-:W-:Y:S01]  /*7310*/  IMAD.MOV.U32 R5, RZ, RZ, R9 ;  /* 0x000000ffff057224 */ /* 0x000fe200078e0009 */
[----:B------:R-:W-:Y:S01]  /*7320*/  IADD3 R9, R29, 0x182, RZ ;  /* 0x000001821d097810 */ /* 0x000fe20007ffe0ff */
[--C-:B------:R-:W-:Y:S01]  /*7330*/  @!P6 IMAD.IADD R16, R16, 0x1, -R24.reuse ;  /* 0x000000011010e824 */ /* 0x100fe200078e0a18 */
[----:B0-----:R-:W-:Y:S01]  /*7340*/  IABS R10, R7 ;  /* 0x00000007000a7213 */ /* 0x001fe20000000000 */
[----:B------:R-:W-:Y:S01]  /*7350*/  @!P2 IMAD.MOV R5, RZ, RZ, -R5 ;  /* 0x000000ffff05a224 */ /* 0x000fe200078e0a05 */
[C---:B------:R-:W-:Y:S01]  /*7360*/  ISETP.GT.U32.AND P2, PT, R24.reuse, R12, PT ;  /* 0x0000000c1800720c */ /* 0x040fe20003f44070 */
[----:B------:R-:W-:Y:S01]  /*7370*/  @!P5 IMAD.IADD R17, R17, 0x1, -R24 ;  /* 0x000000011111d824 */ /* 0x000fe200078e0a18 */
[----:B------:R-:W-:Y:S01]  /*7380*/  ISETP.GT.U32.AND P6, PT, R24, R16, PT ;  /* 0x000000101800720c */ /* 0x000fe20003fc4070 */
[----:B------:R-:W-:Y:S01]  /*7390*/  IMAD.HI.U32 R4, R2, R14, RZ ;  /* 0x0000000e02047227 */ /* 0x000fe200078e00ff */
[----:B------:R-:W-:Y:S01]  /*73a0*/  ISETP.GT.U32.AND P5, PT, R24, R15, PT ;  /* 0x0000000f1800720c */ /* 0x000fe20003fa4070 */
[----:B------:R0:W-:Y:S02]  /*73b0*/  STL [R1+0x61c], R5 ;  /* 0x00061c0501007387 */ /* 0x0001e40000100800 */
[----:B------:R-:W-:-:S02]  /*73c0*/  IMAD.MOV R4, RZ, RZ, -R4 ;  /* 0x000000ffff047224 */ /* 0x000fc400078e0a04 */
[----:B------:R-:W-:-:S04]  /*73d0*/  IMAD.HI.U32 R13, R2, R10, RZ ;  /* 0x0000000a020d7227 */ /* 0x000fc800078e00ff */
        /* <DEDUP_REMOVED lines=8> */
[----:B------:R-:W-:Y:S01]  /*7460*/  IMAD.MOV R13, RZ, RZ, -R13 ;  /* 0x000000ffff0d7224 */ /* 0x000fe200078e0a0d */
[----:B0-----:R-:W-:Y:S01]  /*7470*/  IABS R5, R9 ;  /* 0x0000000900057213 */ /* 0x001fe20000000000 */
[----:B------:R-:W-:-:S04]  /*7480*/  IMAD.HI.U32 R3, R2, R6, RZ ;  /* 0x0000000602037227 */ /* 0x000fc800078e00ff */
[----:B------:R-:W-:Y:S02]  /*7490*/  IMAD R10, R24, R13, R10 ;  /* 0x0000000d180a7224 */ /* 0x000fe400078e020a */
[----:B------:R-:W-:Y:S02]  /*74a0*/  IMAD.MOV.U32 R18, RZ, RZ, R16 ;  /* 0x000000ffff127224 */ /* 0x000fe400078e0010 */
[--C-:B------:R-:W-:Y:S01]  /*74b0*/  @!P6 IMAD.IADD R14, R14, 0x1, -R24.reuse ;  /* 0x000000010e0ee824 */ /* 0x100fe200078e0a18 */
[----:B------:R-:W-:Y:S01]  /*74c0*/  ISETP.GT.U32.AND P6, PT, R24, R15, PT ;  /* 0x0000000f1800720c */ /* 0x000fe20003fc4070 */
[----:B------:R-:W-:Y:S01]  /*74d0*/  @!P5 IMAD.IADD R12, R12, 0x1, -R24 ;  /* 0x000000010c0cd824 */ /* 0x000fe200078e0a18 */
[C---:B------:R-:W-:Y:S01]  /*74e0*/  ISETP.GT.U32.AND P5, PT, R24.reuse, R10, PT ;  /* 0x0000000a1800720c */ /* 0x040fe20003fa4070 */
[----:B------:R-:W-:Y:S02]  /*74f0*/  IMAD.MOV R3, RZ, RZ, -R3 ;  /* 0x000000ffff037224 */ /* 0x000fe400078e0a03 */
[----:B------:R-:W-:Y:S01]  /*7500*/  IMAD.MOV.U32 R19, RZ, RZ, R17 ;  /* 0x000000ffff137224 */ /* 0x000fe200078e0011 */
[----:B------:R-:W-:Y:S01]  /*7510*/  IADD3 R17, R29, 0x17a, RZ ;  /* 0x0000017a1d117810 */ /* 0x000fe20007ffe0ff */
        /* <DEDUP_REMOVED lines=22> */
[----:B------:R-:W-:Y:S01]  /*7680*/  STL [R1+0x610], R16 ;  /* 0x0006101001007387 */ /* 0x000fe20000100800 */
        /* <DEDUP_REMOVED lines=20> */
[C---:B------:R-:W-:Y:S01]  /*77d0*/  IADD3 R13, R29.reuse, 0x17e, RZ ;  /* 0x0000017e1d0d7810 */ /* 0x040fe20007ffe0ff */
[----:B------:R-:W-:Y:S01]  /*77e0*/  IMAD.HI.U32 R11, R2, R9, RZ ;  /* 0x00000009020b7227 */ /* 0x000fe200078e00ff */
[----:B------:R-:W-:-:S03]  /*77f0*/  IADD3 R12, R29, 0x179, RZ ;  /* 0x000001791d0c7810 */ /* 0x000fc60007ffe0ff */
[----:B0-----:R-:W-:Y:S01]  /*7800*/  IMAD.MOV.U32 R14, RZ, RZ, R10 ;  /* 0x000000ffff0e7224 */ /* 0x001fe200078e000a */
[----:B------:R-:W-:Y:S01]  /*7810*/  IADD3 R10, R29, 0x17d, RZ ;  /* 0x0000017d1d0a7810 */ /* 0x000fe20007ffe0ff */
[----:B------:R-:W-:Y:S01]  /*7820*/  @!P5 IMAD.IADD R5, R5, 0x1, -R24 ;  /* 0x000000010505d824 */ /* 0x000fe200078e0a18 */
[----:B------:R-:W-:Y:S01]  /*7830*/  IABS R15, R12 ;  /* 0x0000000c000f7213 */ /* 0x000fe20000000000 */
        /* <DEDUP_REMOVED lines=17> */
[----:B------:R-:W-:Y:S01]  /*7950*/  ISETP.GE.AND P5, PT, R7, RZ, PT ;  /* 0x000000ff0700720c */ /* 0x000fe20003fa6270 */
[----:B0-----:R-:W-:Y:S01]  /*7960*/  IMAD.MOV.U32 R6, RZ, RZ, R4 ;  /* 0x000000ffff067224 */ /* 0x001fe200078e0004 */
[----:B------:R-:W-:Y:S01]  /*7970*/  ISETP.GT.U32.AND P6, PT, R24, R0, PT ;  /* 0x000000001800720c */ /* 0x000fe20003fc4070 */
[----:B------:R-:W-:Y:S01]  /*7980*/  @!P2 IMAD.MOV R5, RZ, RZ, -R5 ;  /* 0x000000ffff05a224 */ /* 0x000fe200078e0a05 */
[----:B------:R-:W-:Y:S01]  /*7990*/  IADD3 R7, R29, 0x17c, RZ ;  /* 0x0000017c1d077810 */ /* 0x000fe20007ffe0ff */
[----:B------:R-:W-:Y:S01]  /*79a0*/  @!P0 IMAD.MOV R6, RZ, RZ, -R6 ;  /* 0x000000ffff068224 */ /* 0x000fe200078e0a06 */
[----:B------:R-:W-:-:S03]  /*79b0*/  ISETP.GE.AND P2, PT, R10, RZ, PT ;  /* 0x000000ff0a00720c */ /* 0x000fc60003f46270 */
[--C-:B------:R-:W-:Y:S01]  /*79c0*/  @!P3 IMAD.IADD R3, R3, 0x1, -R24.reuse ;  /* 0x000000010303b824 */ /* 0x100fe200078e0a18 */
[----:B------:R-:W-:Y:S01]  /*79d0*/  STL [R1+0x608], R5 ;  /* 0x0006080501007387 */ /* 0x000fe20000100800 */
[----:B------:R-:W-:Y:S02]  /*79e0*/  ISETP.GE.AND P0, PT, R7, RZ, PT ;  /* 0x000000ff0700720c */ /* 0x000fe40003f06270 */
[----:B------:R-:W-:Y:S01]  /*79f0*/  IABS R7, R7 ;  /* 0x0000000700077213 */ /* 0x000fe20000000000 */
[----:B------:R0:W-:Y:S01]  /*7a00*/  STL [R1+0x60c], R6 ;  /* 0x00060c0601007387 */ /* 0x0001e20000100800 */
[----:B------:R-:W-:Y:S01]  /*7a10*/  ISETP.GT.U32.AND P3, PT, R24, R3, PT ;  /* 0x000000031800720c */ /* 0x000fe20003f64070 */
[----:B------:R-:W-:Y:S01]  /*7a20*/  @!P6 IMAD.IADD R0, R0, 0x1, -R24 ;  /* 0x000000010000e824 */ /* 0x000fe200078e0a18 */
[----:B------:R-:W-:Y:S01]  /*7a30*/  IABS R10, R10 ;  /* 0x0000000a000a7213 */ /* 0x000fe20000000000 */
[----:B------:R-:W-:Y:S01]  /*7a40*/  IMAD.HI.U32 R4, R2, R7, RZ ;  /* 0x0000000702047227 */ /* 0x000fe200078e00ff */
[----:B------:R-:W-:-:S02]  /*7a50*/  ISETP.GE.AND P6, PT, R9, RZ, PT ;  /* 0x000000ff0900720c */ /* 0x000fc40003fc6270 */
[----:B------:R-:W-:Y:S01]  /*7a60*/  IABS R9, R9 ;  /* 0x0000000900097213 */ /* 0x000fe20000000000 */
[----:B------:R-:W-:Y:S02]  /*7a70*/  IMAD.MOV.U32 R11, RZ, RZ, R0 ;  /* 0x000000ffff0b7224 */ /* 0x000fe400078e0000 */
[----:B0-----:R-:W-:-:S04]  /*7a80*/  IMAD.HI.U32 R6, R2, R13, RZ ;  /* 0x0000000d02067227 */ /* 0x001fc800078e00ff */
[----:B------:R-:W-:Y:S02]  /*7a90*/  IMAD.MOV R6, RZ, RZ, -R6 ;  /* 0x000000ffff067224 */ /* 0x000fe400078e0a06 */
[----:B------:R-:W-:Y:S02]  /*7aa0*/  IMAD.MOV R4, RZ, RZ, -R4 ;  /* 0x000000ffff047224 */ /* 0x000fe400078e0a04 */
[C---:B------:R-:W-:Y:S02]  /*7ab0*/  IMAD R13, R24.reuse, R6, R13 ;  /* 0x00000006180d7224 */ /* 0x040fe400078e020d */
[----:B------:R-:W-:Y:S02]  /*7ac0*/  @!P4 IMAD.MOV R11, RZ, RZ, -R11 ;  /* 0x000000ffff0bc224 */ /* 0x000fe400078e0a0b */
[----:B------:R-:W-:Y:S01]  /*7ad0*/  @!P3 IMAD.IADD R3, R3, 0x1, -R24 ;  /* 0x000000010303b824 */ /* 0x000fe200078e0a18 */
[----:B------:R-:W-:Y:S01]  /*7ae0*/  ISETP.GT.U32.AND P4, PT, R24, R13, PT ;  /* 0x0000000d1800720c */ /* 0x000fe20003f84070 */
[----:B------:R-:W-:Y:S01]  /*7af0*/  IMAD.HI.U32 R5, R2, R10, RZ ;  /* 0x0000000a02057227 */ /* 0x000fe200078e00ff */
[----:B------:R0:W-:Y:S03]  /*7b00*/  STL [R1+0x600], R11 ;  /* 0x0006000b01007387 */ /* 0x0001e60000100800 */
[----:B------:R-:W-:Y:S01]  /*7b10*/  IMAD R7, R24, R4, R7 ;  /* 0x0000000418077224 */ /* 0x000fe200078e0207 */
[----:B------:R-:W-:Y:S01]  /*7b20*/  IADD3 R4, R29, 0x177, RZ ;  /* 0x000001771d047810 */ /* 0x000fe20007ffe0ff */
[----:B------:R-:W-:-:S02]  /*7b30*/  IMAD.MOV.U32 R6, RZ, RZ, R3 ;  /* 0x000000ffff067224 */ /* 0x000fc400078e0003 */
[----:B------:R-:W-:Y:S01]  /*7b40*/  IMAD.MOV R5, RZ, RZ, -R5 ;  /* 0x000000ffff057224 */ /* 0x000fe200078e0a05 */
[----:B------:R-:W-:Y:S01]  /*7b50*/  IABS R14, R4 ;  /* 0x00000004000e7213 */ /* 0x000fe20000000000 */
[----:B------:R-:W-:Y:S01]  /*7b60*/  @!P5 IMAD.MOV R6, RZ, RZ, -R6 ;  /* 0x000000ffff06d224 */ /* 0x000fe200078e0a06 */
[C---:B------:R-:W-:Y:S01]  /*7b70*/  ISETP.GT.U32.AND P5, PT, R24.reuse, R7, PT ;  /* 0x000000071800720c */ /* 0x040fe20003fa4070 */
[----:B------:R-:W-:Y:S01]  /*7b80*/  IMAD R10, R24, R5, R10 ;  /* 0x00000005180a7224 */ /* 0x000fe200078e020a */
[----:B------:R-:W-:Y:S01]  /*7b90*/  IABS R5, R17 ;  /* 0x0000001100057213 */ /* 0x000fe20000000000 */
[----:B------:R-:W-:Y:S01]  /*7ba0*/  @!P4 IMAD.IADD R13, R13, 0x1, -R24 ;  /* 0x000000010d0dc824 */ /* 0x000fe200078e0a18 */
[----:B------:R1:W-:Y:S01]  /*7bb0*/  STL [R1+0x604], R6 ;  /* 0x0006040601007387 */ /* 0x0003e20000100800 */
[----:B------:R-:W-:Y:S01]  /*7bc0*/  IMAD.HI.U32 R0, R2, R9, RZ ;  /* 0x0000000902007227 */ /* 0x000fe200078e00ff */
[C---:B------:R-:W-:Y:S02]  /*7bd0*/  ISETP.GT.U32.AND P3, PT, R24.reuse, R10, PT ;  /* 0x0000000a1800720c */ /* 0x040fe40003f64070 */
[----:B------:R-:W-:Y:S01]  /*7be0*/  ISETP.GT.U32.AND P4, PT, R24, R13, PT ;  /* 0x0000000d1800720c */ /* 0x000fe20003f84070 */
[----:B------:R-:W-:-:S02]  /*7bf0*/  IMAD.MOV R0, RZ, RZ, -R0 ;  /* 0x000000ffff007224 */ /* 0x000fc400078e0a00 */
[----:B0-----:R-:W-:-:S04]  /*7c00*/  IMAD.HI.U32 R11, R2, R5, RZ ;  /* 0x00000005020b7227 */ /* 0x001fc800078e00ff */
[--C-:B------:R-:W-:Y:S02]  /*7c10*/  @!P5 IMAD.IADD R7, R7, 0x1, -R24.reuse ;  /* 0x000000010707d824 */ /* 0x100fe400078e0a18 */
[----:B------:R-:W-:Y:S01]  /*7c20*/  IMAD R9, R24, R0, R9 ;  /* 0x0000000018097224 */ /* 0x000fe200078e0209 */
[----:B------:R-:W-:Y:S01]  /*7c30*/  IADD3 R0, R29, 0x178, RZ ;  /* 0x000001781d007810 */ /* 0x000fe20007ffe0ff */
[----:B------:R-:W-:Y:S01]  /*7c40*/  @!P3 IMAD.IADD R10, R10, 0x1, -R24 ;  /* 0x000000010a0ab824 */ /* 0x000fe200078e0a18 */
[----:B------:R-:W-:Y:S01]  /*7c50*/  ISETP.GT.U32.AND P5, PT, R24, R7, PT ;  /* 0x000000071800720c */ /* 0x000fe20003fa4070 */
[----:B-1----:R-:W-:Y:S01]  /*7c60*/  IMAD.HI.U32 R6, R2, R15, RZ ;  /* 0x0000000f02067227 */ /* 0x002fe200078e00ff */
[----:B------:R-:W-:Y:S02]  /*7c70*/  IABS R3, R0 ;  /* 0x0000000000037213 */ /* 0x000fe40000000000 */
[----:B------:R-:W-:Y:S01]  /*7c80*/  ISETP.GT.U32.AND P3, PT, R24, R10, PT ;  /* 0x0000000a1800720c */ /* 0x000fe20003f64070 */
[----:B------:R-:W-:-:S02]  /*7c90*/  IMAD.MOV R6, RZ, RZ, -R6 ;  /* 0x000000ffff067224 */ /* 0x000fc400078e0a06 */
[--C-:B------:R-:W-:Y:S01]  /*7ca0*/  @!P4 IMAD.IADD R13, R13, 0x1, -R24.reuse ;  /* 0x000000010d0dc824 */ /* 0x100fe200078e0a18 */
[C---:B------:R-:W-:Y:S01]  /*7cb0*/  ISETP.GT.U32.AND P4, PT, R24.reuse, R9, PT ;  /* 0x000000091800720c */ /* 0x040fe20003f84070 */
[C---:B------:R-:W-:Y:S01]  /*7cc0*/  IMAD R15, R24.reuse, R6, R15 ;  /* 0x00000006180f7224 */ /* 0x040fe200078e020f */
[----:B------:R-:W-:Y:S01]  /*7cd0*/  IADD3 R6, R29, 0x176, RZ ;  /* 0x000001761d067810 */ /* 0x000fe20007ffe0ff */
[----:B------:R-:W-:Y:S02]  /*7ce0*/  IMAD.MOV R11, RZ, RZ, -R11 ;  /* 0x000000ffff0b7224 */ /* 0x000fe400078e0a0b */
[--C-:B------:R-:W-:Y:S01]  /*7cf0*/  @!P5 IMAD.IADD R7, R7, 0x1, -R24.reuse ;  /* 0x000000010707d824 */ /* 0x100fe200078e0a18 */
[C---:B------:R-:W-:Y:S01]  /*7d00*/  ISETP.GT.U32.AND P5, PT, R24.reuse, R15, PT ;  /* 0x0000000f1800720c */ /* 0x040fe20003fa4070 */
[----:B------:R-:W-:Y:S02]  /*7d10*/  IMAD R5, R24, R11, R5 ;  /* 0x0000000b18057224 */ /* 0x000fe400078e0205 */
[----:B------:R-:W-:-:S02]  /*7d20*/  @!P3 IMAD.IADD R10, R10, 0x1, -R24 ;  /* 0x000000010a0ab824 */ /* 0x000fc400078e0a18 */
[----:B------:R-:W-:Y:S01]  /*7d30*/  IMAD.MOV.U32 R18, RZ, RZ, R13 ;  /* 0x000000ffff127224 */ /* 0x000fe200078e000d */
[----:B------:R-:W-:Y:S01]  /*7d40*/  ISETP.GT.U32.AND P3, PT, R24, R5, PT ;  /* 0x000000051800720c */ /* 0x000fe20003f64070 */
[----:B------:R-:W-:Y:S01]  /*7d50*/  @!P4 IMAD.IADD R9, R9, 0x1, -R24 ;  /* 0x000000010909c824 */ /* 0x000fe200078e0a18 */
[----:B------:R-:W-:Y:S01]  /*7d60*/  IABS R13, R6 ;  /* 0x00000006000d7213 */ /* 0x000fe20000000000 */
[----:B------:R-:W-:Y:S01]  /*7d70*/  @!P1 IMAD.MOV R18, RZ, RZ, -R18 ;  /* 0x000000ffff129224 */ /* 0x000fe200078e0a12 */
[----:B------:R-:W-:Y:S01]  /*7d80*/  ISETP.GE.AND P4, PT, R17, RZ, PT ;  /* 0x000000ff1100720c */ /* 0x000fe20003f86270 */
[----:B------:R-:W-:Y:S01]  /*7d90*/  IMAD.HI.U32 R16, R2, R3, RZ ;  /* 0x0000000302107227 */ /* 0x000fe200078e00ff */
[----:B------:R-:W-:Y:S02]  /*7da0*/  ISETP.GT.U32.AND P1, PT, R24, R9, PT ;  /* 0x000000091800720c */ /* 0x000fe40003f24070 */
[----:B------:R0:W-:Y:S01]  /*7db0*/  STL [R1+0x5ec], R18 ;  /* 0x0005ec1201007387 */ /* 0x0001e20000100800 */
[----:B------:R-:W-:-:S02]  /*7dc0*/  @!P5 IMAD.IADD R15, R15, 0x1, -R24 ;  /* 0x000000010f0fd824 */ /* 0x000fc400078e0a18 */
[----:B------:R-:W-:-:S03]  /*7dd0*/  IMAD.HI.U32 R11, R2, R14, RZ ;  /* 0x0000000e020b7227 */ /* 0x000fc600078e00ff */
[----:B------:R-:W-:Y:S01]  /*7de0*/  ISETP.GT.U32.AND P5, PT, R24, R15, PT ;  /* 0x0000000f1800720c */ /* 0x000fe20003fa4070 */
[----:B------:R-:W-:Y:S02]  /*7df0*/  IMAD.MOV R16, RZ, RZ, -R16 ;  /* 0x000000ffff107224 */ /* 0x000fe400078e0a10 */
[----:B------:R-:W-:Y:S01]  /*7e00*/  @!P3 IMAD.IADD R5, R5, 0x1, -R24 ;  /* 0x000000010505b824 */ /* 0x000fe200078e0a18 */
[----:B------:R-:W-:Y:S01]  /*7e10*/  ISETP.GE.AND P3, PT, R12, RZ, PT ;  /* 0x000000ff0c00720c */ /* 0x000fe20003f66270 */
[----:B0-----:R-:W-:Y:S02]  /*7e20*/  IMAD.MOV.U32 R18, RZ, RZ, R10 ;  /* 0x000000ffff127224 */ /* 0x001fe400078e000a */
[----:B------:R-:W-:-:S04]  /*7e30*/  IMAD.HI.U32 R10, R2, R13, RZ ;  /* 0x0000000d020a7227 */ /* 0x000fc800078e00ff */
[----:B------:R-:W-:Y:S02]  /*7e40*/  IMAD.MOV R11, RZ, RZ, -R11 ;  /* 0x000000ffff0b7224 */ /* 0x000fe400078e0a0b */
[C---:B------:R-:W-:Y:S02]  /*7e50*/  IMAD R3, R24.reuse, R16, R3 ;  /* 0x0000001018037224 */ /* 0x040fe400078e0203 */
[----:B------:R-:W-:Y:S01]  /*7e60*/  @!P2 IMAD.MOV R18, RZ, RZ, -R18 ;  /* 0x000000ffff12a224 */ /* 0x000fe200078e0a12 */
[C---:B------:R-:W-:Y:S01]  /*7e70*/  ISETP.GT.U32.AND P2, PT, R24.reuse, R5, PT ;  /* 0x000000051800720c */ /* 0x040fe20003f44070 */
[----:B------:R-:W-:Y:S01]  /*7e80*/  @!P1 IMAD.IADD R9, R9, 0x1, -R24 ;  /* 0x0000000109099824 */ /* 0x000fe200078e0a18 */
[C---:B------:R-:W-:Y:S01]  /*7e90*/  ISETP.GT.U32.AND P1, PT, R24.reuse, R3, PT ;  /* 0x000000031800720c */ /* 0x040fe20003f24070 */
[----:B------:R-:W-:Y:S01]  /*7ea0*/  IMAD.MOV R10, RZ, RZ, -R10 ;  /* 0x000000ffff0a7224 */ /* 0x000fe200078e0a0a */
[----:B------:R-:W-:Y:S01]  /*7eb0*/  STL [R1+0x5e4], R18 ;  /* 0x0005e41201007387 */ /* 0x000fe20000100800 */
[----:B------:R-:W-:-:S02]  /*7ec0*/  IMAD R14, R24, R11, R14 ;  /* 0x0000000b180e7224 */ /* 0x000fc400078e020e */
[----:B------:R-:W-:Y:S02]  /*7ed0*/  IMAD.MOV.U32 R11, RZ, RZ, R9 ;  /* 0x000000ffff0b7224 */ /* 0x000fe400078e0009 */
[C---:B------:R-:W-:Y:S02]  /*7ee0*/  IMAD R13, R24.reuse, R10, R13 ;  /* 0x0000000a180d7224 */ /* 0x040fe400078e020d */
[----:B------:R-:W-:Y:S01]  /*7ef0*/  @!P6 IMAD.MOV R11, RZ, RZ, -R11 ;  /* 0x000000ffff0be224 */ /* 0x000fe200078e0a0b */
[C---:B------:R-:W-:Y:S01]  /*7f00*/  ISETP.GT.U32.AND P6, PT, R24.reuse, R14, PT ;  /* 0x0000000e1800720c */ /* 0x040fe20003fc4070 */
[--C-:B------:R-:W-:Y:S01]  /*7f10*/  @!P5 IMAD.IADD R15, R15, 0x1, -R24.reuse ;  /* 0x000000010f0fd824 */ /* 0x100fe200078e0a18 */
[----:B------:R-:W-:Y:S01]  /*7f20*/  ISETP.GT.U32.AND P5, PT, R24, R13, PT ;  /* 0x0000000d1800720c */ /* 0x000fe20003fa4070 */
[----:B------:R-:W-:Y:S01]  /*7f30*/  @!P0 IMAD.MOV R7, RZ, RZ, -R7 ;  /* 0x000000ffff078224 */ /* 0x000fe200078e0a07 */
[----:B------:R-:W-:Y:S01]  /*7f40*/  ISETP.GE.AND P0, PT, R0, RZ, PT ;  /* 0x000000ff0000720c */ /* 0x000fe20003f06270 */
[--C-:B------:R-:W-:Y:S01]  /*7f50*/  @!P2 IMAD.IADD R5, R5, 0x1, -R24.reuse ;  /* 0x000000010505a824 */ /* 0x100fe200078e0a18 */
[----:B------:R-:W-:Y:S01]  /*7f60*/  ISETP.GE.AND P2, PT, R4, RZ, PT ;  /* 0x000000ff0400720c */ /* 0x000fe20003f46270 */
[--C-:B------:R-:W-:Y:S01]  /*7f70*/  @!P1 IMAD.IADD R3, R3, 0x1, -R24.reuse ;  /* 0x0000000103039824 */ /* 0x100fe200078e0a18 */
[C---:B------:R-:W-:Y:S01]  /*7f80*/  IADD3 R0, R29.reuse, 0x175, RZ ;  /* 0x000001751d007810 */ /* 0x040fe20007ffe0ff */
[----:B------:R0:W-:Y:S01]  /*7f90*/  STL [R1+0x5e0], R7 ;  /* 0x0005e00701007387 */ /* 0x0001e20000100800 */
[----:B------:R-:W-:Y:S01]  /*7fa0*/  IADD3 R4, R29, 0x174, RZ ;  /* 0x000001741d047810 */ /* 0x000fe20007ffe0ff */
[----:B------:R-:W-:Y:S01]  /*7fb0*/  IMAD.MOV.U32 R10, RZ, RZ, R5 ;  /* 0x000000ffff0a7224 */ /* 0x000fe200078e0005 */
[----:B------:R-:W-:Y:S01]  /*7fc0*/  ISETP.GE.AND P1, PT, R6, RZ, PT ;  /* 0x000000ff0600720c */ /* 0x000fe20003f26270 */
[--C-:B------:R-:W-:Y:S01]  /*7fd0*/  @!P6 IMAD.IADD R14, R14, 0x1, -R24.reuse ;  /* 0x000000010e0ee824 */ /* 0x100fe200078e0a18 */
[----:B------:R-:W-:Y:S01]  /*7fe0*/  IABS R6, R4 ;  /* 0x0000000400067213 */ /* 0x000fe20000000000 */
[----:B------:R-:W-:Y:S01]  /*7ff0*/  @!P5 IMAD.IADD R13, R13, 0x1, -R24 ;  /* 0x000000010d0dd824 */ /* 0x000fe200078e0a18 */
[C---:B------:R-:W-:Y:S01]  /*8000*/  ISETP.GT.U32.AND P6, PT, R24.reuse, R3, PT ;  /* 0x000000031800720c */ /* 0x040fe20003fc4070 */
[----:B------:R-:W-:Y:S01]  /*8010*/  @!P4 IMAD.MOV R10, RZ, RZ, -R10 ;  /* 0x000000ffff0ac224 */ /* 0x000fe200078e0a0a */
[----:B------:R1:W-:Y:S01]  /*8020*/  STL [R1+0x5dc], R11 ;  /* 0x0005dc0b01007387 */ /* 0x0003e20000100800 */
[----:B0-----:R-:W-:Y:S01]  /*8030*/  IABS R7, R0 ;  /* 0x0000000000077213 */ /* 0x001fe20000000000 */
[----:B------:R-:W-:Y:S01]  /*8040*/  IMAD.MOV.U32 R5, RZ, RZ, R6 ;  /* 0x000000ffff057224 */ /* 0x000fe200078e0006 */
[C---:B------:R-:W-:Y:S01]  /*8050*/  ISETP.GT.U32.AND P4, PT, R24.reuse, R13, PT ;  /* 0x0000000d1800720c */ /* 0x040fe20003f84070 */
[----:B------:R0:W-:Y:S01]  /*8060*/  STL [R1+0x5b4], R10 ;  /* 0x0005b40a01007387 */ /* 0x0001e20000100800 */
[----:B------:R-:W-:Y:S01]  /*8070*/  ISETP.GT.U32.AND P5, PT, R24, R14, PT ;  /* 0x0000000e1800720c */ /* 0x000fe20003fa4070 */
[----:B------:R-:W-:-:S04]  /*8080*/  IMAD.HI.U32 R9, R2, R7, RZ ;  /* 0x0000000702097227 */ /* 0x000fc800078e00ff */
[----:B------:R-:W-:Y:S01]  /*8090*/  IMAD.MOV R9, RZ, RZ, -R9 ;  /* 0x000000ffff097224 */ /* 0x000fe200078e0a09 */
[C---:B-1----:R-:W-:Y:S01]  /*80a0*/  IADD3 R11, R29.reuse, 0x173, RZ ;  /* 0x000001731d0b7810 */ /* 0x042fe20007ffe0ff */
[----:B------:R-:W-:Y:S01]  /*80b0*/  IMAD.HI.U32 R6, R2, R5, RZ ;  /* 0x0000000502067227 */ /* 0x000fe200078e00ff */
[----:B0-----:R-:W-:-:S03]  /*80c0*/  IADD3 R10, R29, 0x172, RZ ;  /* 0x000001721d0a7810 */ /* 0x001fc60007ffe0ff */
[C---:B------:R-:W-:Y:S01]  /*80d0*/  IMAD R7, R24.reuse, R9, R7 ;  /* 0x0000000918077224 */ /* 0x040fe200078e0207 */
[----:B------:R-:W-:Y:S01]  /*80e0*/  IABS R12, R11 ;  /* 0x0000000b000c7213 */ /* 0x000fe20000000000 */
[----:B------:R-:W-:Y:S01]  /*80f0*/  IMAD.MOV R6, RZ, RZ, -R6 ;  /* 0x000000ffff067224 */ /* 0x000fe200078e0a06 */
[----:B------:R-:W-:Y:S01]  /*8100*/  IABS R17, R10 ;  /* 0x0000000a00117213 */ /* 0x000fe20000000000 */
[--C-:B------:R-:W-:Y:S01]  /*8110*/  @!P6 IMAD.IADD R3, R3, 0x1, -R24.reuse ;  /* 0x000000010303e824 */ /* 0x100fe200078e0a18 */
[C---:B------:R-:W-:Y:S01]  /*8120*/  ISETP.GT.U32.AND P6, PT, R24.reuse, R7, PT ;  /* 0x000000071800720c */ /* 0x040fe20003fc4070 */
[----:B------:R-:W-:Y:S02]  /*8130*/  IMAD R5, R24, R6, R5 ;  /* 0x0000000618057224 */ /* 0x000fe400078e0205 */
[----:B------:R-:W-:Y:S02]  /*8140*/  @!P4 IMAD.IADD R13, R13, 0x1, -R24 ;  /* 0x000000010d0dc824 */ /* 0x000fe400078e0a18 */
[----:B------:R-:W-:Y:S01]  /*8150*/  IMAD.HI.U32 R6, R2, R12, RZ ;  /* 0x0000000c02067227 */ /* 0x000fe200078e00ff */
[----:B------:R-:W-:-:S03]  /*8160*/  ISETP.GT.U32.AND P4, PT, R24, R5, PT ;  /* 0x000000051800720c */ /* 0x000fc60003f84070 */
[----:B------:R-:W-:Y:S01]  /*8170*/  @!P5 IMAD.IADD R14, R14, 0x1, -R24 ;  /* 0x000000010e0ed824 */ /* 0x000fe200078e0a18 */
[----:B------:R-:W-:Y:S01]  /*8180*/  ISETP.GE.AND P5, PT, R0, RZ, PT ;  /* 0x000000ff0000720c */ /* 0x000fe20003fa6270 */
[----:B------:R-:W-:Y:S01]  /*8190*/  IMAD.HI.U32 R9, R2, R17, RZ ;  /* 0x0000001102097227 */ /* 0x000fe200078e00ff */
[----:B------:R-:W-:-:S03]  /*81a0*/  IADD3 R0, R29, 0x171, RZ ;  /* 0x000001711d007810 */ /* 0x000fc60007ffe0ff */
[----:B------:R-:W-:Y:S01]  /*81b0*/  @!P6 IMAD.IADD R7, R7, 0x1, -R24 ;  /* 0x000000010707e824 */ /* 0x000fe200078e0a18 */
        /* <DEDUP_REMOVED lines=25> */
[--C-:B------:R-:W-:Y:S01]  /*8350*/  @!P3 IMAD.IADD R7, R7, 0x1, -R24.reuse ;  /* 0x000000010707b824 */ /* 0x100fe200078e0a18 */
        /* <DEDUP_REMOVED lines=8> */
[C---:B------:R-:W-:Y:S01]  /*83e0*/  IMAD R9, R24.reuse, R13, R9 ;  /* 0x0000000d18097224 */ /* 0x040fe200078e0209 */
[----:B------:R-:W-:Y:S01]  /*83f0*/  IADD3 R3, R29, 0x16e, RZ ;  /* 0x0000016e1d037810 */ /* 0x000fe20007ffe0ff */
[----:B0-----:R-:W-:Y:S01]  /*8400*/  IMAD.MOV.U32 R14, RZ, RZ, R5 ;  /* 0x000000ffff0e7224 */ /* 0x001fe200078e0005 */
[----:B------:R-:W-:Y:S01]  /*8410*/  IABS R10, R0 ;  /* 0x00000000000a7213 */ /* 0x000fe20000000000 */
[----:B-1----:R-:W-:Y:S01]  /*8420*/  IMAD.MOV.U32 R15, RZ, RZ, R7 ;  /* 0x000000ffff0f7224 */ /* 0x002fe200078e0007 */
[----:B------:R-:W-:Y:S01]  /*8430*/  IABS R5, R3 ;  /* 0x0000000300057213 */ /* 0x000fe20000000000 */
[----:B------:R-:W-:Y:S01]  /*8440*/  @!P2 IMAD.IADD R17, R17, 0x1, -R24 ;  /* 0x000000011111a824 */ /* 0x000fe200078e0a18 */
[----:B------:R-:W-:Y:S01]  /*8450*/  IADD3 R7, R29, 0x16d, RZ ;  /* 0x0000016d1d077810 */ /* 0x000fe20007ffe0ff */
[----:B------:R-:W-:Y:S01]  /*8460*/  @!P5 IMAD.MOV R15, RZ, RZ, -R15 ;  /* 0x000000ffff0fd224 */ /* 0x000fe200078e0a0f */
[C---:B------:R-:W-:Y:S01]  /*8470*/  ISETP.GT.U32.AND P5, PT, R24.reuse, R6, PT ;  /* 0x000000061800720c */ /* 0x040fe20003fa4070 */
[----:B------:R-:W-:Y:S01]  /*8480*/  @!P6 IMAD.MOV R14, RZ, RZ, -R14 ;  /* 0x000000ffff0ee224 */ /* 0x000fe200078e0a0e */
[----:B------:R-:W-:Y:S01]  /*8490*/  ISETP.GT.U32.AND P6, PT, R24, R9, PT ;  /* 0x000000091800720c */ /* 0x000fe20003fc4070 */
[--C-:B------:R-:W-:Y:S01]  /*84a0*/  @!P0 IMAD.IADD R12, R12, 0x1, -R24.reuse ;  /* 0x000000010c0c8824 */ /* 0x100fe200078e0a18 */
[----:B------:R-:W-:Y:S01]  /*84b0*/  ISETP.GT.U32.AND P2, PT, R24, R17, PT ;  /* 0x000000111800720c */ /* 0x000fe20003f44070 */
[----:B------:R-:W-:Y:S01]  /*84c0*/  IMAD.HI.U32 R11, R2, R10, RZ ;  /* 0x0000000a020b7227 */ /* 0x000fe200078e00ff */
[----:B------:R0:W-:Y:S02]  /*84d0*/  STL [R1+0x5c4], R15 ;  /* 0x0005c40f01007387 */ /* 0x0001e40000100800 */
[----:B------:R-:W-:Y:S01]  /*84e0*/  ISETP.GT.U32.AND P0, PT, R24, R12, PT ;  /* 0x0000000c1800720c */ /* 0x000fe20003f04070 */
[----:B------:R-:W-:Y:S01]  /*84f0*/  IMAD.MOV R11, RZ, RZ, -R11 ;  /* 0x000000ffff0b7224 */ /* 0x000fe200078e0a0b */
[----:B------:R-:W-:Y:S03]  /*8500*/  STL [R1+0x5cc], R14 ;  /* 0x0005cc0e01007387 */ /* 0x000fe60000100800 */
        /* <DEDUP_REMOVED lines=12> */
[----:B------:R-:W-:Y:S01]  /*85d0*/  IMAD R5, R24, R0, R5 ;  /* 0x0000000018057224 */ /* 0x000fe200078e0205 */
[----:B------:R-:W-:Y:S01]  /*85e0*/  IABS R4, R7 ;  /* 0x0000000700047213 */ /* 0x000fe20000000000 */
[----:B------:R-:W-:Y:S01]  /*85f0*/  @!P5 IMAD.IADD R6, R6, 0x1, -R24 ;  /* 0x000000010606d824 */ /* 0x000fe200078e0a18 */
[C---:B------:R-:W-:Y:S01]  /*8600*/  ISETP.GT.U32.AND P5, PT, R24.reuse, R10, PT ;  /* 0x0000000a1800720c */ /* 0x040fe20003fa4070 */
[----:B------:R-:W-:Y:S01]  /*8610*/  IMAD.MOV.U32 R13, RZ, RZ, R12 ;  /* 0x000000ffff0d7224 */ /* 0x000fe200078e000c */
[----:B------:R-:W-:Y:S01]  /*8620*/  IADD3 R12, R29, 0x16c, RZ ;  /* 0x0000016c1d0c7810 */ /* 0x000fe20007ffe0ff */
[----:B------:R-:W-:Y:S01]  /*8630*/  @!P6 IMAD.IADD R9, R9, 0x1, -R24 ;  /* 0x000000010909e824 */ /* 0x000fe200078e0a18 */
[----:B------:R-:W-:Y:S01]  /*8640*/  ISETP.GT.U32.AND P6, PT, R24, R5, PT ;  /* 0x000000051800720c */ /* 0x000fe20003fc4070 */
[----:B------:R-:W-:Y:S01]  /*8650*/  @!P1 IMAD.MOV R13, RZ, RZ, -R13 ;  /* 0x000000ffff0d9224 */ /* 0x000fe200078e0a0d */
[----:B------:R-:W-:Y:S01]  /*8660*/  ISETP.GE.AND P1, PT, R3, RZ, PT ;  /* 0x000000ff0300720c */ /* 0x000fe20003f26270 */
[----:B------:R-:W-:Y:S01]  /*8670*/  IMAD.HI.U32 R3, R2, R4, RZ ;  /* 0x0000000402037227 */ /* 0x000fe200078e00ff */
[----:B0-----:R-:W-:-:S02]  /*8680*/  IABS R15, R12 ;  /* 0x0000000c000f7213 */ /* 0x001fc40000000000 */
[----:B------:R0:W-:Y:S01]  /*8690*/  STL [R1+0x5c8], R13 ;  /* 0x0005c80d01007387 */ /* 0x0001e20000100800 */
[----:B------:R-:W-:Y:S01]  /*86a0*/  IMAD.MOV R3, RZ, RZ, -R3 ;  /* 0x000000ffff037224 */ /* 0x000fe200078e0a03 */
[----:B------:R-:W-:Y:S01]  /*86b0*/  IADD3 R0, R29, 0x16a, RZ ;  /* 0x0000016a1d007810 */ /* 0x000fe20007ffe0ff */
[----:B------:R-:W-:Y:S02]  /*86c0*/  @!P5 IMAD.IADD R10, R10, 0x1, -R24 ;  /* 0x000000010a0ad824 */ /* 0x000fe400078e0a18 */
[----:B------:R-:W-:-:S04]  /*86d0*/  IMAD.HI.U32 R18, R2, R15, RZ ;  /* 0x0000000f02127227 */ /* 0x000fc800078e00ff */
[----:B------:R-:W-:Y:S01]  /*86e0*/  @!P6 IMAD.IADD R5, R5, 0x1, -R24 ;  /* 0x000000010505e824 */ /* 0x000fe200078e0a18 */
[----:B0-----:R-:W-:Y:S01]  /*86f0*/  IADD3 R13, R29, 0x16b, RZ ;  /* 0x0000016b1d0d7810 */ /* 0x001fe20007ffe0ff */
[C---:B------:R-:W-:Y:S01]  /*8700*/  IMAD R4, R24.reuse, R3, R4 ;  /* 0x0000000318047224 */ /* 0x040fe200078e0204 */
[C---:B------:R-:W-:Y:S01]  /*8710*/  ISETP.GT.U32.AND P6, PT, R24.reuse, R10, PT ;  /* 0x0000000a1800720c */ /* 0x040fe20003fc4070 */
[----:B------:R-:W-:Y:S01]  /*8720*/  IMAD.MOV R18, RZ, RZ, -R18 ;  /* 0x000000ffff127224 */ /* 0x000fe200078e0a12 */
[----:B------:R-:W-:Y:S01]  /*8730*/  IABS R14, R13 ;  /* 0x0000000d000e7213 */ /* 0x000fe20000000000 */
[----:B------:R-:W-:Y:S01]  /*8740*/  @!P3 IMAD.MOV R17, RZ, RZ, -R17 ;  /* 0x000000ffff11b224 */ /* 0x000fe200078e0a11 */
[----:B------:R-:W-:Y:S01]  /*8750*/  IABS R3, R0 ;  /* 0x0000000000037213 */ /* 0x000fe20000000000 */
[----:B------:R-:W-:Y:S01]  /*8760*/  IMAD.MOV.U32 R19, RZ, RZ, R6 ;  /* 0x000000ffff137224 */ /* 0x000fe200078e0006 */
[----:B------:R-:W-:Y:S01]  /*8770*/  ISETP.GT.U32.AND P5, PT, R24, R4, PT ;  /* 0x000000041800720c */ /* 0x000fe20003fa4070 */
[----:B------:R-:W-:Y:S01]  /*8780*/  IMAD.HI.U32 R16, R2, R14, RZ ;  /* 0x0000000e02107227 */ /* 0x000fe200078e00ff */
[----:B------:R-:W-:Y:S01]  /*8790*/  ISETP.GE.AND P3, PT, R7, RZ, PT ;  /* 0x000000ff0700720c */ /* 0x000fe20003f66270 */
[----:B------:R0:W-:Y:S02]  /*87a0*/  STL [R1+0x5bc], R17 ;  /* 0x0005bc1101007387 */ /* 0x0001e40000100800 */
[----:B------:R-:W-:Y:S01]  /*87b0*/  IMAD R7, R24, R18, R15 ;  /* 0x0000001218077224 */ /* 0x000fe200078e020f */
[----:B------:R-:W-:Y:S01]  /*87c0*/  IABS R15, R11 ;  /* 0x0000000b000f7213 */ /* 0x000fe20000000000 */
[----:B------:R-:W-:-:S02]  /*87d0*/  IMAD.MOV R16, RZ, RZ, -R16 ;  /* 0x000000ffff107224 */ /* 0x000fc400078e0a10 */
[----:B------:R-:W-:Y:S01]  /*87e0*/  @!P6 IMAD.IADD R10, R10, 0x1, -R24 ;  /* 0x000000010a0ae824 */ /* 0x000fe200078e0a18 */
[C---:B------:R-:W-:Y:S01]  /*87f0*/  ISETP.GT.U32.AND P6, PT, R24.reuse, R7, PT ;  /* 0x000000071800720c */ /* 0x040fe20003fc4070 */
[----:B------:R-:W-:Y:S01]  /*8800*/  @!P4 IMAD.MOV R19, RZ, RZ, -R19 ;  /* 0x000000ffff13c224 */ /* 0x000fe200078e0a13 */
[C---:B------:R-:W-:Y:S01]  /*8810*/  ISETP.GT.U32.AND P4, PT, R24.reuse, R5, PT ;  /* 0x000000051800720c */ /* 0x040fe20003f84070 */
[----:B0-----:R-:W-:Y:S02]  /*8820*/  IMAD.MOV.U32 R17, RZ, RZ, R3 ;  /* 0x000000ffff117224 */ /* 0x001fe400078e0003 */
[----:B------:R-:W-:Y:S01]  /*8830*/  IMAD R3, R24, R16, R14 ;  /* 0x0000001018037224 */ /* 0x000fe200078e020e */
[----:B------:R0:W-:Y:S01]  /*8840*/  STL [R1+0x5b0], R19 ;  /* 0x0005b01301007387 */ /* 0x0001e20000100800 */
[----:B------:R-:W-:-:S04]  /*8850*/  IMAD.HI.U32 R6, R2, R17, RZ ;  /* 0x0000001102067227 */ /* 0x000fc800078e00ff */
[----:B------:R-:W-:Y:S02]  /*8860*/  IMAD.MOV.U32 R14, RZ, RZ, R10 ;  /* 0x000000ffff0e7224 */ /* 0x000fe400078e000a */
[----:B------:R-:W-:Y:S02]  /*8870*/  IMAD.MOV R6, RZ, RZ, -R6 ;  /* 0x000000ffff067224 */ /* 0x000fe400078e0a06 */
[----:B------:R-:W-:Y:S02]  /*8880*/  @!P5 IMAD.IADD R4, R4, 0x1, -R24 ;  /* 0x000000010404d824 */ /* 0x000fe400078e0a18 */
[----:B------:R-:W-:Y:S01]  /*8890*/  @!P2 IMAD.MOV R14, RZ, RZ, -R14 ;  /* 0x000000ffff0ea224 */ /* 0x000fe200078e0a0e */
[C---:B------:R-:W-:Y:S01]  /*88a0*/  ISETP.GT.U32.AND P2, PT, R24.reuse, R3, PT ;  /* 0x000000031800720c */ /* 0x040fe20003f44070 */
[C---:B------:R-:W-:Y:S01]  /*88b0*/  IMAD R6, R24.reuse, R6, R17 ;  /* 0x0000000618067224 */ /* 0x040fe200078e0211 */
[----:B------:R-:W-:Y:S01]  /*88c0*/  ISETP.GT.U32.AND P5, PT, R24, R4, PT ;  /* 0x000000041800720c */ /* 0x000fe20003fa4070 */
[----:B------:R-:W-:-:S02]  /*88d0*/  @!P6 IMAD.IADD R7, R7, 0x1, -R24 ;  /* 0x000000010707e824 */ /* 0x000fc400078e0a18 */
[----:B------:R-:W-:Y:S01]  /*88e0*/  IMAD.MOV.U32 R16, RZ, RZ, R9 ;  /* 0x000000ffff107224 */ /* 0x000fe200078e0009 */
[----:B------:R-:W-:Y:S01]  /*88f0*/  ISETP.GT.U32.AND P6, PT, R24, R6, PT ;  /* 0x000000061800720c */ /* 0x000fe20003fc4070 */
[----:B------:R-:W-:-:S04]  /*8900*/  IMAD.HI.U32 R9, R2, R15, RZ ;  /* 0x0000000f02097227 */ /* 0x000fc800078e00ff */
[--C-:B------:R-:W-:Y:S01]  /*8910*/  @!P4 IMAD.IADD R5, R5, 0x1, -R24.reuse ;  /* 0x000000010505c824 */ /* 0x100fe200078e0a18 */
[----:B------:R-:W-:Y:S01]  /*8920*/  ISETP.GE.AND P4, PT, R13, RZ, PT ;  /* 0x000000ff0d00720c */ /* 0x000fe20003f86270 */
[--C-:B------:R-:W-:Y:S01]  /*8930*/  @!P2 IMAD.IADD R3, R3, 0x1, -R24.reuse ;  /* 0x000000010303a824 */ /* 0x100fe200078e0a18 */
[C---:B------:R-:W-:Y:S01]  /*8940*/  IADD3 R13, R29.reuse, 0x168, RZ ;  /* 0x000001681d0d7810 */ /* 0x040fe20007ffe0ff */
[----:B------:R-:W-:Y:S02]  /*8950*/  IMAD.MOV R9, RZ, RZ, -R9 ;  /* 0x000000ffff097224 */ /* 0x000fe400078e0a09 */
[----:B------:R-:W-:Y:S01]  /*8960*/  IMAD.MOV.U32 R10, RZ, RZ, R5 ;  /* 0x000000ffff0a7224 */ /* 0x000fe200078e0005 */
[----:B------:R-:W-:Y:S01]  /*8970*/  ISETP.GT.U32.AND P2, PT, R24, R3, PT ;  /* 0x000000031800720c */ /* 0x000fe20003f44070 */
[----:B------:R-:W-:Y:S01]  /*8980*/  @!P5 IMAD.IADD R4, R4, 0x1, -R24 ;  /* 0x000000010404d824 */ /* 0x000fe200078e0a18 */
[----:B------:R-:W-:Y:S01]  /*8990*/  ISETP.GE.AND P5, PT, R0, RZ, PT ;  /* 0x000000ff0000720c */ /* 0x000fe20003fa6270 */
[C---:B------:R-:W-:Y:S01]  /*89a0*/  IMAD R0, R24.reuse, R9, R15 ;  /* 0x0000000918007224 */ /* 0x040fe200078e020f */
[----:B------:R-:W-:Y:S01]  /*89b0*/  IABS R15, R13 ;  /* 0x0000000d000f7213 */ /* 0x000fe20000000000 */
[----:B------:R-:W-:Y:S01]  /*89c0*/  @!P1 IMAD.MOV R10, RZ, RZ, -R10 ;  /* 0x000000ffff0a9224 */ /* 0x000fe200078e0a0a */
[----:B------:R-:W-:Y:S01]  /*89d0*/  ISETP.GT.U32.AND P1, PT, R24, R7, PT ;  /* 0x000000071800720c */ /* 0x000fe20003f24070 */
[----:B------:R-:W-:Y:S01]  /*89e0*/  @!P6 IMAD.IADD R6, R6, 0x1, -R24 ;  /* 0x000000010606e824 */ /* 0x000fe200078e0a18 */
[----:B------:R-:W-:Y:S01]  /*89f0*/  IADD3 R5, R29, 0x166, RZ ;  /* 0x000001661d057810 */ /* 0x000fe20007ffe0ff */
[----:B------:R-:W-:-:S03]  /*8a00*/  IMAD.HI.U32 R17, R2, R15, RZ ;  /* 0x0000000f02117227 */ /* 0x000fc600078e00ff */
[C---:B------:R-:W-:Y:S01]  /*8a10*/  ISETP.GT.U32.AND P6, PT, R24.reuse, R6, PT ;  /* 0x000000061800720c */ /* 0x040fe20003fc4070 */
[----:B------:R-:W-:Y:S01]  /*8a20*/  IMAD.MOV R17, RZ, RZ, -R17 ;  /* 0x000000ffff117224 */ /* 0x000fe200078e0a11 */
[----:B------:R-:W-:Y:S01]  /*8a30*/  IABS R9, R5 ;  /* 0x0000000500097213 */ /* 0x000fe20000000000 */
[--C-:B------:R-:W-:Y:S01]  /*8a40*/  @!P2 IMAD.IADD R3, R3, 0x1, -R24.reuse ;  /* 0x000000010303a824 */ /* 0x100fe200078e0a18 */
[----:B------:R-:W-:Y:S01]  /*8a50*/  ISETP.GE.AND P2, PT, R11, RZ, PT ;  /* 0x000000ff0b00720c */ /* 0x000fe20003f46270 */
[C---:B------:R-:W-:Y:S02]  /*8a60*/  IMAD R11, R24.reuse, R17, R15 ;  /* 0x00000011180b7224 */ /* 0x040fe400078e020f */
[----:B------:R-:W-:Y:S01]  /*8a70*/  @!P1 IMAD.IADD R7, R7, 0x1, -R24 ;  /* 0x0000000107079824 */ /* 0x000fe200078e0a18 */
[----:B------:R-:W-:Y:S01]  /*8a80*/  ISETP.GT.U32.AND P1, PT, R24, R0, PT ;  /* 0x000000001800720c */ /* 0x000fe20003f24070 */
[----:B------:R-:W-:Y:S01]  /*8a90*/  @!P0 IMAD.MOV R16, RZ, RZ, -R16 ;  /* 0x000000ffff108224 */ /* 0x000fe200078e0a10 */
[----:B------:R-:W-:Y:S01]  /*8aa0*/  ISETP.GE.AND P0, PT, R12, RZ, PT ;  /* 0x000000ff0c00720c */ /* 0x000fe20003f06270 */
[----:B------:R-:W-:Y:S01]  /*8ab0*/  IMAD.HI.U32 R18, R2, R9, RZ ;  /* 0x0000000902127227 */ /* 0x000fe200078e00ff */
[----:B------:R-:W-:-:S02]  /*8ac0*/  IADD3 R12, R29, 0x167, RZ ;  /* 0x000001671d0c7810 */ /* 0x000fc40007ffe0ff */
[----:B------:R1:W-:Y:S01]  /*8ad0*/  STL [R1+0x5ac], R16 ;  /* 0x0005ac1001007387 */ /* 0x0003e20000100800 */
[----:B------:R-:W-:Y:S01]  /*8ae0*/  @!P6 IMAD.IADD R6, R6, 0x1, -R24 ;  /* 0x000000010606e824 */ /* 0x000fe200078e0a18 */
[----:B------:R-:W-:Y:S01]  /*8af0*/  ISETP.GT.U32.AND P6, PT, R24, R11, PT ;  /* 0x0000000b1800720c */ /* 0x000fe20003fc4070 */
[----:B------:R-:W-:Y:S01]  /*8b00*/  IMAD.MOV R18, RZ, RZ, -R18 ;  /* 0x000000ffff127224 */ /* 0x000fe200078e0a12 */
[----:B------:R-:W-:Y:S01]  /*8b10*/  STL [R1+0x5a8], R14 ;  /* 0x0005a80e01007387 */ /* 0x000fe20000100800 */
[----:B------:R-:W-:Y:S02]  /*8b20*/  IMAD.MOV.U32 R20, RZ, RZ, R4 ;  /* 0x000000ffff147224 */ /* 0x000fe400078e0004 */
[----:B------:R-:W-:Y:S01]  /*8b30*/  @!P1 IMAD.IADD R0, R0, 0x1, -R24 ;  /* 0x0000000100009824 */ /* 0x000fe200078e0a18 */
[----:B------:R2:W-:Y:S01]  /*8b40*/  STL [R1+0x5a4], R10 ;  /* 0x0005a40a01007387 */ /* 0x0005e20000100800 */
[----:B0-----:R-:W-:Y:S01]  /*8b50*/  IMAD.MOV.U32 R19, RZ, RZ, R7 ;  /* 0x000000ffff137224 */ /* 0x001fe200078e0007 */
[----:B-1----:R-:W-:Y:S01]  /*8b60*/  IABS R16, R12 ;  /* 0x0000000c00107213 */ /* 0x002fe20000000000 */
[----:B------:R-:W-:Y:S01]  /*8b70*/  IMAD R9, R24, R18, R9 ;  /* 0x0000001218097224 */ /* 0x000fe200078e0209 */
[----:B------:R-:W-:Y:S01]  /*8b80*/  ISETP.GE.AND P1, PT, R13, RZ, PT ;  /* 0x000000ff0d00720c */ /* 0x000fe20003f26270 */
[----:B------:R-:W-:Y:S01]  /*8b90*/  @!P3 IMAD.MOV R20, RZ, RZ, -R20 ;  /* 0x000000ffff14b224 */ /* 0x000fe200078e0a14 */
[C---:B------:R-:W-:Y:S01]  /*8ba0*/  IADD3 R13, R29.reuse, 0x164, RZ ;  /* 0x000001641d0d7810 */ /* 0x040fe20007ffe0ff */
[----:B------:R-:W-:Y:S01]  /*8bb0*/  IMAD.HI.U32 R15, R2, R16, RZ ;  /* 0x00000010020f7227 */ /* 0x000fe200078e00ff */
[----:B--2---:R-:W-:-:S03]  /*8bc0*/  IADD3 R10, R29, 0x165, RZ ;  /* 0x000001651d0a7810 */ /* 0x004fc60007ffe0ff */
[----:B------:R-:W-:Y:S01]  /*8bd0*/  @!P6 IMAD.IADD R11, R11, 0x1, -R24 ;  /* 0x000000010b0be824 */ /* 0x000fe200078e0a18 */
[C---:B------:R-:W-:Y:S01]  /*8be0*/  ISETP.GT.U32.AND P6, PT, R24.reuse, R0, PT ;  /* 0x000000001800720c */ /* 0x040fe20003fc4070 */
[----:B------:R-:W-:Y:S01]  /*8bf0*/  IMAD.MOV R15, RZ, RZ, -R15 ;  /* 0x000000ffff0f7224 */ /* 0x000fe200078e0a0f */
[----:B------:R-:W-:Y:S01]  /*8c00*/  IABS R14, R10 ;  /* 0x0000000a000e7213 */ /* 0x000fe20000000000 */
[----:B------:R-:W-:Y:S01]  /*8c10*/  @!P0 IMAD.MOV R19, RZ, RZ, -R19 ;  /* 0x000000ffff138224 */ /* 0x000fe200078e0a13 */
[C---:B------:R-:W-:Y:S01]  /*8c20*/  ISETP.GT.U32.AND P0, PT, R24.reuse, R11, PT ;  /* 0x0000000b1800720c */ /* 0x040fe20003f04070 */
[----:B------:R-:W-:Y:S01]  /*8c30*/  IMAD R15, R24, R15, R16 ;  /* 0x0000000f180f7224 */ /* 0x000fe200078e0210 */
[----:B------:R-:W-:Y:S01]  /*8c40*/  IABS R4, R13 ;  /* 0x0000000d00047213 */ /* 0x000fe20000000000 */
[----:B------:R-:W-:Y:S01]  /*8c50*/  IMAD.HI.U32 R17, R2, R14, RZ ;  /* 0x0000000e02117227 */ /* 0x000fe200078e00ff */
[----:B------:R-:W-:Y:S01]  /*8c60*/  IADD3 R16, R29, 0x163, RZ ;  /* 0x000001631d107810 */ /* 0x000fe20007ffe0ff */
[----:B------:R-:W-:Y:S01]  /*8c70*/  STL [R1+0x5a0], R20 ;  /* 0x0005a01401007387 */ /* 0x000fe20000100800 */
[C---:B------:R-:W-:Y:S01]  /*8c80*/  ISETP.GT.U32.AND P3, PT, R24.reuse, R15, PT ;  /* 0x0000000f1800720c */ /* 0x040fe20003f64070 */
[----:B------:R-:W-:Y:S01]  /*8c90*/  IMAD.MOV R17, RZ, RZ, -R17 ;  /* 0x000000ffff117224 */ /* 0x000fe200078e0a11 */
[----:B------:R-:W-:Y:S01]  /*8ca0*/  IABS R7, R16 ;  /* 0x0000001000077213 */ /* 0x000fe20000000000 */
[----:B------:R-:W-:Y:S01]  /*8cb0*/  @!P4 IMAD.MOV R3, RZ, RZ, -R3 ;  /* 0x000000ffff03c224 */ /* 0x000fe200078e0a03 */
[C---:B------:R-:W-:Y:S01]  /*8cc0*/  ISETP.GT.U32.AND P4, PT, R24.reuse, R9, PT ;  /* 0x000000091800720c */ /* 0x040fe20003f84070 */
[----:B------:R-:W-:Y:S01]  /*8cd0*/  IMAD R14, R24, R17, R14 ;  /* 0x00000011180e7224 */ /* 0x000fe200078e020e */
[----:B------:R-:W-:Y:S01]  /*8ce0*/  STL [R1+0x59c], R19 ;  /* 0x00059c1301007387 */ /* 0x000fe20000100800 */
[----:B------:R-:W-:-:S02]  /*8cf0*/  @!P6 IMAD.IADD R0, R0, 0x1, -R24 ;  /* 0x000000010000e824 */ /* 0x000fc400078e0a18 */
[----:B------:R-:W-:Y:S01]  /*8d00*/  IMAD.MOV.U32 R17, RZ, RZ, R6 ;  /* 0x000000ffff117224 */ /* 0x000fe200078e0006 */
[----:B------:R-:W-:Y:S01]  /*8d10*/  ISETP.GT.U32.AND P6, PT, R24, R14, PT ;  /* 0x0000000e1800720c */ /* 0x000fe20003fc4070 */
[----:B------:R-:W-:Y:S01]  /*8d20*/  IMAD.HI.U32 R6, R2, R4, RZ ;  /* 0x0000000402067227 */ /* 0x000fe200078e00ff */
[----:B------:R0:W-:Y:S03]  /*8d30*/  STL [R1+0x598], R3 ;  /* 0x0005980301007387 */ /* 0x0001e60000100800 */
[----:B------:R-:W-:Y:S02]  /*8d40*/  IMAD.MOV R6, RZ, RZ, -R6 ;  /* 0x000000ffff067224 */ /* 0x000fe400078e0a06 */
[--C-:B------:R-:W-:Y:S01]  /*8d50*/  @!P0 IMAD.IADD R11, R11, 0x1, -R24.reuse ;  /* 0x000000010b0b8824 */ /* 0x100fe200078e0a18 */
[----:B------:R-:W-:Y:S01]  /*8d60*/  ISETP.GE.AND P0, PT, R5, RZ, PT ;  /* 0x000000ff0500720c */ /* 0x000fe20003f06270 */
[--C-:B------:R-:W-:Y:S01]  /*8d70*/  @!P3 IMAD.IADD R15, R15, 0x1, -R24.reuse ;  /* 0x000000010f0fb824 */ /* 0x100fe200078e0a18 */
[----:B------:R-:W-:Y:S01]  /*8d80*/  ISETP.GE.AND P3, PT, R10, RZ, PT ;  /* 0x000000ff0a00720c */ /* 0x000fe20003f66270 */
[----:B------:R-:W-:-:S02]  /*8d90*/  @!P4 IMAD.IADD R9, R9, 0x1, -R24 ;  /* 0x000000010909c824 */ /* 0x000fc400078e0a18 */
[----:B0-----:R-:W-:Y:S01]  /*8da0*/  IMAD.MOV.U32 R3, RZ, RZ, R7 ;  /* 0x000000ffff037224 */ /* 0x001fe200078e0007 */
[C---:B------:R-:W-:Y:S01]  /*8db0*/  ISETP.GT.U32.AND P4, PT, R24.reuse, R15, PT ;  /* 0x0000000f1800720c */ /* 0x040fe20003f84070 */
[----:B------:R-:W-:Y:S01]  /*8dc0*/  IMAD R6, R24, R6, R4 ;  /* 0x0000000618067224 */ /* 0x000fe200078e0204 */
[C---:B------:R-:W-:Y:S01]  /*8dd0*/  IADD3 R7, R29.reuse, 0x162, RZ ;  /* 0x000001621d077810 */ /* 0x040fe20007ffe0ff */
[----:B------:R-:W-:Y:S01]  /*8de0*/  IMAD.MOV.U32 R10, RZ, RZ, R11 ;  /* 0x000000ffff0a7224 */ /* 0x000fe200078e000b */
[----:B------:R-:W-:Y:S01]  /*8df0*/  IADD3 R4, R29, 0x161, RZ ;  /* 0x000001611d047810 */ /* 0x000fe20007ffe0ff */
[----:B------:R-:W-:Y:S01]  /*8e00*/  @!P6 IMAD.IADD R14, R14, 0x1, -R24 ;  /* 0x000000010e0ee824 */ /* 0x000fe200078e0a18 */
[----:B------:R-:W-:Y:S01]  /*8e10*/  ISETP.GT.U32.AND P6, PT, R24, R9, PT ;  /* 0x000000091800720c */ /* 0x000fe20003fc4070 */
[----:B------:R-:W-:Y:S01]  /*8e20*/  @!P5 IMAD.MOV R17, RZ, RZ, -R17 ;  /* 0x000000ffff11d224 */ /* 0x000fe200078e0a11 */
[----:B------:R-:W-:Y:S01]  /*8e30*/  ISETP.GE.AND P5, PT, R12, RZ, PT ;  /* 0x000000ff0c00720c */ /* 0x000fe20003fa6270 */
[----:B------:R-:W-:-:S03]  /*8e40*/  IMAD.HI.U32 R5, R2, R3, RZ ;  /* 0x0000000302057227 */ /* 0x000fc600078e00ff */
[----:B------:R0:W-:Y:S01]  /*8e50*/  STL [R1+0x594], R17 ;  /* 0x0005941101007387 */ /* 0x0001e20000100800 */
[----:B------:R-:W-:Y:S01]  /*8e60*/  @!P1 IMAD.MOV R10, RZ, RZ, -R10 ;  /* 0x000000ffff0a9224 */ /* 0x000fe200078e0a0a */
[C---:B------:R-:W-:Y:S01]  /*8e70*/  ISETP.GT.U32.AND P1, PT, R24.reuse, R6, PT ;  /* 0x000000061800720c */ /* 0x040fe20003f24070 */
[----:B------:R-:W-:Y:S02]  /*8e80*/  IMAD.MOV R5, RZ, RZ, -R5 ;  /* 0x000000ffff057224 */ /* 0x000fe400078e0a05 */
[--C-:B------:R-:W-:Y:S01]  /*8e90*/  @!P4 IMAD.IADD R15, R15, 0x1, -R24.reuse ;  /* 0x000000010f0fc824 */ /* 0x100fe200078e0a18 */
[----:B------:R-:W-:Y:S01]  /*8ea0*/  ISETP.GE.AND P4, PT, R13, RZ, PT ;  /* 0x000000ff0d00720c */ /* 0x000fe20003f86270 */
[----:B------:R-:W-:Y:S02]  /*8eb0*/  @!P6 IMAD.IADD R9, R9, 0x1, -R24 ;  /* 0x000000010909e824 */ /* 0x000fe400078e0a18 */
[----:B0-----:R-:W-:Y:S02]  /*8ec0*/  IMAD.MOV.U32 R17, RZ, RZ, R0 ;  /* 0x000000ffff117224 */ /* 0x001fe400078e0000 */
[C---:B------:R-:W-:Y:S01]  /*8ed0*/  IMAD R0, R24.reuse, R5, R3 ;  /* 0x0000000518007224 */ /* 0x040fe200078e0203 */
[----:B------:R-:W-:Y:S01]  /*8ee0*/  IABS R5, R7 ;  /* 0x0000000700057213 */ /* 0x000fe20000000000 */
[----:B------:R-:W-:Y:S01]  /*8ef0*/  @!P2 IMAD.MOV R17, RZ, RZ, -R17 ;  /* 0x000000ffff11a224 */ /* 0x000fe200078e0a11 */
[----:B------:R-:W-:Y:S01]  /*8f00*/  ISETP.GT.U32.AND P2, PT, R24, R14, PT ;  /* 0x0000000e1800720c */ /* 0x000fe20003f44070 */
[----:B------:R-:W-:Y:S01]  /*8f10*/  @!P1 IMAD.IADD R6, R6, 0x1, -R24 ;  /* 0x0000000106069824 */ /* 0x000fe200078e0a18 */
[----:B------:R-:W-:Y:S01]  /*8f20*/  ISETP.GT.U32.AND P6, PT, R24, R0, PT ;  /* 0x000000001800720c */ /* 0x000fe20003fc4070 */
[----:B------:R-:W-:Y:S01]  /*8f30*/  IMAD.HI.U32 R12, R2, R5, RZ ;  /* 0x00000005020c7227 */ /* 0x000fe200078e00ff */
[----:B------:R0:W-:Y:S01]  /*8f40*/  STL [R1+0x590], R17 ;  /* 0x0005901101007387 */ /* 0x0001e20000100800 */
[----:B------:R-:W-:-:S02]  /*8f50*/  ISETP.GE.AND P1, PT, R7, RZ, PT ;  /* 0x000000ff0700720c */ /* 0x000fc40003f26270 */
[----:B------:R-:W-:Y:S01]  /*8f60*/  IMAD.MOV R12, RZ, RZ, -R12 ;  /* 0x000000ffff0c7224 */ /* 0x000fe200078e0a0c */
[----:B------:R1:W-:Y:S01]  /*8f70*/  STL [R1+0x58c], R10 ;  /* 0x00058c0a01007387 */ /* 0x0003e20000100800 */
[----:B------:R-:W-:Y:S02]  /*8f80*/  IABS R3, R4 ;  /* 0x0000000400037213 */ /* 0x000fe40000000000 */
[----:B------:R-:W-:Y:S02]  /*8f90*/  IMAD R5, R24, R12, R5 ;  /* 0x0000000c18057224 */ /* 0x000fe400078e0205 */
[--C-:B------:R-:W-:Y:S01]  /*8fa0*/  @!P2 IMAD.IADD R14, R14, 0x1, -R24.reuse ;  /* 0x000000010e0ea824 */ /* 0x100fe200078e0a18 */
[----:B------:R-:W-:Y:S01]  /*8fb0*/  ISETP.GE.AND P2, PT, R16, RZ, PT ;  /* 0x000000ff1000720c */ /* 0x000fe20003f46270 */
[----:B0-----:R-:W-:Y:S02]  /*8fc0*/  IMAD.MOV.U32 R17, RZ, RZ, R15 ;  /* 0x000000ffff117224 */ /* 0x001fe400078e000f */
[----:B------:R-:W-:Y:S01]  /*8fd0*/  IMAD.MOV.U32 R15, RZ, RZ, R9 ;  /* 0x000000ffff0f7224 */ /* 0x000fe200078e0009 */
[----:B-1----:R-:W-:Y:S01]  /*8fe0*/  IADD3 R10, R29, 0x160, RZ ;  /* 0x000001601d0a7810 */ /* 0x002fe20007ffe0ff */
[----:B------:R-:W-:Y:S01]  /*8ff0*/  @!P5 IMAD.MOV R17, RZ, RZ, -R17 ;  /* 0x000000ffff11d224 */ /* 0x000fe200078e0a11 */
[----:B------:R-:W-:Y:S01]  /*9000*/  ISETP.GT.U32.AND P5, PT, R24, R6, PT ;  /* 0x000000061800720c */ /* 0x000fe20003fa4070 */
[----:B------:R-:W-:Y:S01]  /*9010*/  @!P6 IMAD.IADD R0, R0, 0x1, -R24 ;  /* 0x000000010000e824 */ /* 0x000fe200078e0a18 */
[----:B------:R-:W-:Y:S01]  /*9020*/  IABS R7, R10 ;  /* 0x0000000a00077213 */ /* 0x000fe20000000000 */
[----:B------:R-:W-:Y:S01]  /*9030*/  IMAD.MOV.U32 R13, RZ, RZ, R14 ;  /* 0x000000ffff0d7224 */ /* 0x000fe200078e000e */
[----:B------:R-:W-:Y:S01]  /*9040*/  STL [R1+0x588], R17 ;  /* 0x0005881101007387 */ /* 0x000fe20000100800 */
[----:B------:R-:W-:Y:S01]  /*9050*/  @!P0 IMAD.MOV R15, RZ, RZ, -R15 ;  /* 0x000000ffff0f8224 */ /* 0x000fe200078e0a0f */
[----:B------:R-:W-:Y:S01]  /*9060*/  ISETP.GT.U32.AND P0, PT, R24, R5, PT ;  /* 0x000000051800720c */ /* 0x000fe20003f04070 */
[----:B------:R-:W-:Y:S01]  /*9070*/  IMAD.HI.U32 R9, R2, R7, RZ ;  /* 0x0000000702097227 */ /* 0x000fe200078e00ff */
[----:B------:R-:W-:-:S02]  /*9080*/  ISETP.GT.U32.AND P6, PT, R24, R0, PT ;  /* 0x000000001800720c */ /* 0x000fc40003fc4070 */
[----:B------:R0:W-:Y:S01]  /*9090*/  STL [R1+0x56c], R15 ;  /* 0x00056c0f01007387 */ /* 0x0001e20000100800 */
[----:B------:R-:W-:Y:S01]  /*90a0*/  @!P3 IMAD.MOV R13, RZ, RZ, -R13 ;  /* 0x000000ffff0db224 */ /* 0x000fe200078e0a0d */
[----:B------:R-:W-:Y:S01]  /*90b0*/  ISETP.GE.AND P3, PT, R4, RZ, PT ;  /* 0x000000ff0400720c */ /* 0x000fe20003f66270 */
[----:B------:R-:W-:Y:S01]  /*90c0*/  IMAD.MOV R4, RZ, RZ, -R9 ;  /* 0x000000ffff047224 */ /* 0x000fe200078e0a09 */
[C---:B------:R-:W-:Y:S01]  /*90d0*/  IADD3 R9, R29.reuse, 0x15e, RZ ;  /* 0x0000015e1d097810 */ /* 0x040fe20007ffe0ff */
[----:B------:R-:W-:Y:S01]  /*90e0*/  @!P5 IMAD.IADD R6, R6, 0x1, -R24 ;  /* 0x000000010606d824 */ /* 0x000fe200078e0a18 */
[----:B------:R1:W-:Y:S01]  /*90f0*/  STL [R1+0x570], R13 ;  /* 0x0005700d01007387 */ /* 0x0003e20000100800 */
[----:B------:R-:W-:Y:S01]  /*9100*/  IMAD.HI.U32 R11, R2, R3, RZ ;  /* 0x00000003020b7227 */ /* 0x000fe200078e00ff */
[----:B------:R-:W-:Y:S02]  /*9110*/  IABS R19, R9 ;  /* 0x0000000900137213 */ /* 0x000fe40000000000 */
[C---:B0-----:R-:W-:Y:S01]  /*9120*/  IADD3 R15, R29.reuse, 0x15a, RZ ;  /* 0x0000015a1d0f7810 */ /* 0x041fe20007ffe0ff */
[----:B------:R-:W-:Y:S01]  /*9130*/  IMAD R4, R24, R4, R7 ;  /* 0x0000000418047224 */ /* 0x000fe200078e0207 */
[----:B------:R-:W-:Y:S01]  /*9140*/  IADD3 R7, R29, 0x15d, RZ ;  /* 0x0000015d1d077810 */ /* 0x000fe20007ffe0ff */
[----:B------:R-:W-:-:S02]  /*9150*/  IMAD.MOV R11, RZ, RZ, -R11 ;  /* 0x000000ffff0b7224 */ /* 0x000fc400078e0a0b */
[----:B------:R-:W-:Y:S02]  /*9160*/  @!P0 IMAD.IADD R5, R5, 0x1, -R24 ;  /* 0x0000000105058824 */ /* 0x000fe400078e0a18 */
[----:B-1----:R-:W-:Y:S02]  /*9170*/  IMAD.MOV.U32 R13, RZ, RZ, R6 ;  /* 0x000000ffff0d7224 */ /* 0x002fe400078e0006 */
[C---:B------:R-:W-:Y:S01]  /*9180*/  IMAD R3, R24.reuse, R11, R3 ;  /* 0x0000000b18037224 */ /* 0x040fe200078e0203 */
[C---:B------:R-:W-:Y:S01]  /*9190*/  ISETP.GT.U32.AND P0, PT, R24.reuse, R5, PT ;  /* 0x000000051800720c */ /* 0x040fe20003f04070 */
[----:B------:R-:W-:Y:S01]  /*91a0*/  @!P4 IMAD.MOV R13, RZ, RZ, -R13 ;  /* 0x000000ffff0dc224 */ /* 0x000fe200078e0a0d */
[----:B------:R-:W-:Y:S01]  /*91b0*/  ISETP.GT.U32.AND P4, PT, R24, R4, PT ;  /* 0x000000041800720c */ /* 0x000fe20003f84070 */
[----:B------:R-:W-:Y:S01]  /*91c0*/  @!P6 IMAD.IADD R0, R0, 0x1, -R24 ;  /* 0x000000010000e824 */ /* 0x000fe200078e0a18 */
[----:B------:R-:W-:Y:S02]  /*91d0*/  ISETP.GE.AND P6, PT, R10, RZ, PT ;  /* 0x000000ff0a00720c */ /* 0x000fe40003fc6270 */
[----:B------:R-:W-:Y:S01]  /*91e0*/  IADD3 R10, R29, 0x15f, RZ ;  /* 0x0000015f1d0a7810 */ /* 0x000fe20007ffe0ff */
[----:B------:R-:W-:Y:S01]  /*91f0*/  IMAD.MOV.U32 R12, RZ, RZ, R0 ;  /* 0x000000ffff0c7224 */ /* 0x000fe200078e0000 */
[----:B------:R-:W-:Y:S01]  /*9200*/  ISETP.GT.U32.AND P5, PT, R24, R3, PT ;  /* 0x000000031800720c */ /* 0x000fe20003fa4070 */
[----:B------:R0:W-:Y:S01]  /*9210*/  STL [R1+0x574], R13 ;  /* 0x0005740d01007387 */ /* 0x0001e20000100800 */
[----:B------:R-:W-:Y:S01]  /*9220*/  IABS R18, R10 ;  /* 0x0000000a00127213 */ /* 0x000fe20000000000 */
[----:B------:R-:W-:Y:S01]  /*9230*/  @!P2 IMAD.MOV R12, RZ, RZ, -R12 ;  /* 0x000000ffff0ca224 */ /* 0x000fe200078e0a0c */
[----:B------:R-:W-:Y:S01]  /*9240*/  ISETP.GE.AND P2, PT, R10, RZ, PT ;  /* 0x000000ff0a00720c */ /* 0x000fe20003f46270 */
[--C-:B------:R-:W-:Y:S01]  /*9250*/  @!P0 IMAD.IADD R5, R5, 0x1, -R24.reuse ;  /* 0x0000000105058824 */ /* 0x100fe200078e0a18 */
[----:B------:R-:W-:Y:S01]  /*9260*/  IABS R11, R7 ;  /* 0x00000007000b7213 */ /* 0x000fe20000000000 */
[----:B------:R-:W-:Y:S01]  /*9270*/  IMAD.HI.U32 R10, R2, R18, RZ ;  /* 0x00000012020a7227 */ /* 0x000fe200078e00ff */
[----:B------:R-:W-:Y:S01]  /*9280*/  ISETP.GE.AND P0, PT, R9, RZ, PT ;  /* 0x000000ff0900720c */ /* 0x000fe20003f06270 */
[----:B------:R1:W-:Y:S02]  /*9290*/  STL [R1+0x57c], R12 ;  /* 0x00057c0c01007387 */ /* 0x0003e40000100800 */
[----:B------:R-:W-:-:S02]  /*92a0*/  @!P4 IMAD.IADD R4, R4, 0x1, -R24 ;  /* 0x000000010404c824 */ /* 0x000fc400078e0a18 */
[----:B------:R-:W-:Y:S02]  /*92b0*/  IMAD.MOV R10, RZ, RZ, -R10 ;  /* 0x000000ffff0a7224 */ /* 0x000fe400078e0a0a */
[----:B------:R-:W-:Y:S01]  /*92c0*/  @!P5 IMAD.IADD R3, R3, 0x1, -R24 ;  /* 0x000000010303d824 */ /* 0x000fe200078e0a18 */
[----:B------:R-:W-:Y:S01]  /*92d0*/  ISETP.GT.U32.AND P4, PT, R24, R4, PT ;  /* 0x000000041800720c */ /* 0x000fe20003f84070 */
[----:B------:R-:W-:Y:S02]  /*92e0*/  IMAD.MOV.U32 R6, RZ, RZ, R11 ;  /* 0x000000ffff067224 */ /* 0x000fe400078e000b */
[----:B------:R-:W-:Y:S01]  /*92f0*/  IMAD.HI.U32 R11, R2, R19, RZ ;  /* 0x00000013020b7227 */ /* 0x000fe200078e00ff */
[----:B------:R-:W-:-:S03]  /*9300*/  ISETP.GT.U32.AND P5, PT, R24, R3, PT ;  /* 0x000000031800720c */ /* 0x000fc60003fa4070 */
[C---:B------:R-:W-:Y:S01]  /*9310*/  IMAD R18, R24.reuse, R10, R18 ;  /* 0x0000000a18127224 */ /* 0x040fe200078e0212 */
[C---:B------:R-:W-:Y:S01]  /*9320*/  IADD3 R10, R29.reuse, 0x159, RZ ;  /* 0x000001591d0a7810 */ /* 0x040fe20007ffe0ff */
[----:B0-----:R-:W-:Y:S01]  /*9330*/  IMAD.MOV.U32 R13, RZ, RZ, R5 ;  /* 0x000000ffff0d7224 */ /* 0x001fe200078e0005 */
[----:B------:R-:W-:Y:S01]  /*9340*/  IABS R5, R15 ;  /* 0x0000000f00057213 */ /* 0x000fe20000000000 */
[----:B------:R-:W-:Y:S01]  /*9350*/  IMAD.MOV R9, RZ, RZ, -R11 ;  /* 0x000000ffff097224 */ /* 0x000fe200078e0a0b */
[----:B------:R-:W-:Y:S01]  /*9360*/  IADD3 R11, R29, 0x15c, RZ ;  /* 0x0000015c1d0b7810 */ /* 0x000fe20007ffe0ff */
[----:B------:R-:W-:Y:S01]  /*9370*/  @!P1 IMAD.MOV R13, RZ, RZ, -R13 ;  /* 0x000000ffff0d9224 */ /* 0x000fe200078e0a0d */
[C---:B------:R-:W-:Y:S01]  /*9380*/  ISETP.GT.U32.AND P1, PT, R24.reuse, R18, PT ;  /* 0x000000121800720c */ /* 0x040fe20003f24070 */
[----:B------:R-:W-:Y:S01]  /*9390*/  IMAD R19, R24, R9, R19 ;  /* 0x0000000918137224 */ /* 0x000fe200078e0213 */
[----:B------:R-:W-:Y:S01]  /*93a0*/  IABS R14, R10 ;  /* 0x0000000a000e7213 */ /* 0x000fe20000000000 */
[----:B------:R-:W-:Y:S01]  /*93b0*/  @!P4 IMAD.IADD R4, R4, 0x1, -R24 ;  /* 0x000000010404c824 */ /* 0x000fe200078e0a18 */
[----:B------:R0:W-:Y:S01]  /*93c0*/  STL [R1+0x580], R13 ;  /* 0x0005800d01007387 */ /* 0x0001e20000100800 */
[----:B------:R-:W-:Y:S01]  /*93d0*/  IMAD.HI.U32 R0, R2, R6, RZ ;  /* 0x0000000602007227 */ /* 0x000fe200078e00ff */
[----:B------:R-:W-:-:S03]  /*93e0*/  ISETP.GT.U32.AND P4, PT, R24, R19, PT ;  /* 0x000000131800720c */ /* 0x000fc60003f84070 */
[----:B------:R-:W-:Y:S01]  /*93f0*/  @!P5 IMAD.IADD R3, R3, 0x1, -R24 ;  /* 0x000000010303d824 */ /* 0x000fe200078e0a18 */
[----:B------:R-:W-:Y:S01]  /*9400*/  ISETP.GE.AND P5, PT, R7, RZ, PT ;  /* 0x000000ff0700720c */ /* 0x000fe20003fa6270 */
[----:B------:R-:W-:Y:S02]  /*9410*/  IMAD.MOV R0, RZ, RZ, -R0 ;  /* 0x000000ffff007224 */ /* 0x000fe400078e0a00 */
[----:B------:R-:W-:Y:S02]  /*9420*/  @!P1 IMAD.IADD R18, R18, 0x1, -R24 ;  /* 0x0000000112129824 */ /* 0x000fe400078e0a18 */
[----:B-1----:R-:W-:Y:S02]  /*9430*/  IMAD.MOV.U32 R12, RZ, RZ, R3 ;  /* 0x000000ffff0c7224 */ /* 0x002fe400078e0003 */
[C---:B------:R-:W-:Y:S01]  /*9440*/  IMAD R0, R24.reuse, R0, R6 ;  /* 0x0000000018007224 */ /* 0x040fe200078e0206 */
[----:B------:R-:W-:Y:S01]  /*9450*/  IADD3 R6, R29, 0x15b, RZ ;  /* 0x0000015b1d067810 */ /* 0x000fe20007ffe0ff */
[----:B------:R-:W-:Y:S01]  /*9460*/  @!P3 IMAD.MOV R12, RZ, RZ, -R12 ;  /* 0x000000ffff0cb224 */ /* 0x000fe200078e0a0c */
[C---:B------:R-:W-:Y:S01]  /*9470*/  ISETP.GT.U32.AND P1, PT, R24.reuse, R18, PT ;  /* 0x000000121800720c */ /* 0x040fe20003f24070 */
[----:B------:R-:W-:Y:S01]  /*9480*/  @!P4 IMAD.IADD R19, R19, 0x1, -R24 ;  /* 0x000000011313c824 */ /* 0x000fe200078e0a18 */
[----:B------:R-:W-:Y:S01]  /*9490*/  ISETP.GE.AND P3, PT, R11, RZ, PT ;  /* 0x000000ff0b00720c */ /* 0x000fe20003f66270 */
[----:B------:R-:W-:Y:S01]  /*94a0*/  IMAD.MOV.U32 R16, RZ, RZ, R4 ;  /* 0x000000ffff107224 */ /* 0x000fe200078e0004 */
[----:B------:R-:W-:Y:S01]  /*94b0*/  IABS R11, R11 ;  /* 0x0000000b000b7213 */ /* 0x000fe20000000000 */
[----:B------:R1:W-:Y:S01]  /*94c0*/  STL [R1+0x584], R12 ;  /* 0x0005840c01007387 */ /* 0x0003e20000100800 */
[----:B------:R-:W-:Y:S01]  /*94d0*/  IABS R9, R6 ;  /* 0x0000000600097213 */ /* 0x000fe20000000000 */
[----:B------:R-:W-:Y:S01]  /*94e0*/  @!P6 IMAD.MOV R16, RZ, RZ, -R16 ;  /* 0x000000ffff10e224 */ /* 0x000fe200078e0a10 */
[----:B------:R-:W-:Y:S01]  /*94f0*/  ISETP.GT.U32.AND P4, PT, R24, R19, PT ;  /* 0x000000131800720c */ /* 0x000fe20003f84070 */
[----:B0-----:R-:W-:Y:S01]  /*9500*/  IMAD.HI.U32 R13, R2, R5, RZ ;  /* 0x00000005020d7227 */ /* 0x001fe200078e00ff */
[----:B------:R-:W-:-:S02]  /*9510*/  ISETP.GT.U32.AND P6, PT, R24, R0, PT ;  /* 0x000000001800720c */ /* 0x000fc40003fc4070 */
[----:B------:R0:W-:Y:S01]  /*9520*/  STL [R1+0x578], R16 ;  /* 0x0005781001007387 */ /* 0x0001e20000100800 */
[----:B------:R-:W-:-:S04]  /*9530*/  IMAD.HI.U32 R7, R2, R9, RZ ;  /* 0x0000000902077227 */ /* 0x000fc800078e00ff */
[----:B-1----:R-:W-:-:S04]  /*9540*/  IMAD.HI.U32 R12, R2, R11, RZ ;  /* 0x0000000b020c7227 */ /* 0x002fc800078e00ff */
[----:B------:R-:W-:Y:S02]  /*9550*/  IMAD.MOV R12, RZ, RZ, -R12 ;  /* 0x000000ffff0c7224 */ /* 0x000fe400078e0a0c */
[----:B------:R-:W-:Y:S02]  /*9560*/  IMAD.MOV R7, RZ, RZ, -R7 ;  /* 0x000000ffff077224 */ /* 0x000fe400078e0a07 */
[--C-:B------:R-:W-:Y:S01]  /*9570*/  @!P1 IMAD.IADD R18, R18, 0x1, -R24.reuse ;  /* 0x0000000112129824 */ /* 0x100fe200078e0a18 */
[----:B------:R-:W-:Y:S01]  /*9580*/  ISETP.GE.AND P1, PT, R6, RZ, PT ;  /* 0x000000ff0600720c */ /* 0x000fe20003f26270 */
[C---:B------:R-:W-:Y:S01]  /*9590*/  IMAD R6, R24.reuse, R12, R11 ;  /* 0x0000000c18067224 */ /* 0x040fe200078e020b */
[C---:B------:R-:W-:Y:S01]  /*95a0*/  IADD3 R11, R29.reuse, 0x158, RZ ;  /* 0x000001581d0b7810 */ /* 0x040fe20007ffe0ff */
[C---:B------:R-:W-:Y:S01]  /*95b0*/  IMAD R9, R24.reuse, R7, R9 ;  /* 0x0000000718097224 */ /* 0x040fe200078e0209 */
[----:B------:R-:W-:Y:S01]  /*95c0*/  IADD3 R7, R29, 0x155, RZ ;  /* 0x000001551d077810 */ /* 0x000fe20007ffe0ff */
[--C-:B------:R-:W-:Y:S01]  /*95d0*/  @!P4 IMAD.IADD R19, R19, 0x1, -R24.reuse ;  /* 0x000000011313c824 */ /* 0x100fe200078e0a18 */
[----:B------:R-:W-:Y:S01]  /*95e0*/  ISETP.GT.U32.AND P4, PT, R24, R6, PT ;  /* 0x000000061800720c */ /* 0x000fe20003f84070 */
[----:B------:R-:W-:Y:S01]  /*95f0*/  @!P6 IMAD.IADD R0, R0, 0x1, -R24 ;  /* 0x000000010000e824 */ /* 0x000fe200078e0a18 */
[----:B------:R-:W-:Y:S01]  /*9600*/  ISETP.GT.U32.AND P6, PT, R24, R9, PT ;  /* 0x000000091800720c */ /* 0x000fe20003fc4070 */
[----:B------:R-:W-:Y:S01]  /*9610*/  IMAD.MOV R4, RZ, RZ, -R13 ;  /* 0x000000ffff047224 */ /* 0x000fe200078e0a0d */
[----:B------:R-:W-:Y:S01]  /*9620*/  IADD3 R13, R29, 0x157, RZ ;  /* 0x000001571d0d7810 */ /* 0x000fe20007ffe0ff */
[----:B------:R-:W-:Y:S01]  /*9630*/  IMAD.MOV.U32 R21, RZ, RZ, R18 ;  /* 0x000000ffff157224 */ /* 0x000fe200078e0012 */
[----:B------:R-:W-:Y:S01]  /*9640*/  IABS R12, R11 ;  /* 0x0000000b000c7213 */ /* 0x000fe20000000000 */
[----:B------:R-:W-:Y:S01]  /*9650*/  IMAD.HI.U32 R3, R2, R14, RZ ;  /* 0x0000000e02037227 */ /* 0x000fe200078e00ff */
[----:B0-----:R-:W-:-:S03]  /*9660*/  IABS R16, R13 ;  /* 0x0000000d00107213 */ /* 0x001fc60000000000 */
[----:B------:R-:W-:Y:S02]  /*9670*/  @!P2 IMAD.MOV R21, RZ, RZ, -R21 ;  /* 0x000000ffff15a224 */ /* 0x000fe400078e0a15 */
[--C-:B------:R-:W-:Y:S01]  /*9680*/  @!P4 IMAD.IADD R6, R6, 0x1, -R24.reuse ;  /* 0x000000010606c824 */ /* 0x100fe200078e0a18 */
[C---:B------:R-:W-:Y:S01]  /*9690*/  ISETP.GT.U32.AND P4, PT, R24.reuse, R0, PT ;  /* 0x000000001800720c */ /* 0x040fe20003f84070 */
[----:B------:R-:W-:Y:S01]  /*96a0*/  @!P6 IMAD.IADD R9, R9, 0x1, -R24 ;  /* 0x000000010909e824 */ /* 0x000fe200078e0a18 */
[----:B------:R0:W-:Y:S01]  /*96b0*/  STL [R1+0x568], R21 ;  /* 0x0005681501007387 */ /* 0x0001e20000100800 */
[----:B------:R-:W-:Y:S01]  /*96c0*/  IMAD.MOV R3, RZ, RZ, -R3 ;  /* 0x000000ffff037224 */ /* 0x000fe200078e0a03 */
[----:B------:R-:W-:Y:S01]  /*96d0*/  ISETP.GT.U32.AND P2, PT, R24, R6, PT ;  /* 0x000000061800720c */ /* 0x000fe20003f44070 */
[----:B------:R-:W-:Y:S01]  /*96e0*/  IMAD.HI.U32 R18, R2, R16, RZ ;  /* 0x0000001002127227 */ /* 0x000fe200078e00ff */
[----:B------:R-:W-:-:S03]  /*96f0*/  ISETP.GT.U32.AND P6, PT, R24, R9, PT ;  /* 0x000000091800720c */ /* 0x000fc60003fc4070 */
[----:B------:R-:W-:-:S04]  /*9700*/  IMAD.HI.U32 R20, R2, R12, RZ ;  /* 0x0000000c02147227 */ /* 0x000fc800078e00ff */
[C---:B------:R-:W-:Y:S01]  /*9710*/  IMAD R14, R24.reuse, R3, R14 ;  /* 0x00000003180e7224 */ /* 0x040fe200078e020e */
[----:B------:R-:W-:Y:S01]  /*9720*/  IABS R3, R7 ;  /* 0x0000000700037213 */ /* 0x000fe20000000000 */
[----:B------:R-:W-:Y:S02]  /*9730*/  IMAD.MOV R18, RZ, RZ, -R18 ;  /* 0x000000ffff127224 */ /* 0x000fe400078e0a12 */
[----:B------:R-:W-:Y:S01]  /*9740*/  IMAD R5, R24, R4, R5 ;  /* 0x0000000418057224 */ /* 0x000fe200078e0205 */
[----:B------:R-:W-:Y:S01]  /*9750*/  IADD3 R4, R29, 0x156, RZ ;  /* 0x000001561d047810 */ /* 0x000fe20007ffe0ff */
[----:B------:R-:W-:Y:S02]  /*9760*/  IMAD.MOV R20, RZ, RZ, -R20 ;  /* 0x000000ffff147224 */ /* 0x000fe400078e0a14 */
[----:B------:R-:W-:Y:S01]  /*9770*/  @!P4 IMAD.IADD R0, R0, 0x1, -R24 ;  /* 0x000000010000c824 */ /* 0x000fe200078e0a18 */
[C---:B------:R-:W-:Y:S01]  /*9780*/  ISETP.GT.U32.AND P4, PT, R24.reuse, R14, PT ;  /* 0x0000000e1800720c */ /* 0x040fe20003f84070 */
[C---:B------:R-:W-:Y:S01]  /*9790*/  IMAD R16, R24.reuse, R18, R16 ;  /* 0x0000001218107224 */ /* 0x040fe200078e0210 */
[----:B------:R-:W-:Y:S01]  /*97a0*/  IABS R17, R4 ;  /* 0x0000000400117213 */ /* 0x000fe20000000000 */
[----:B------:R-:W-:Y:S01]  /*97b0*/  @!P0 IMAD.MOV R19, RZ, RZ, -R19 ;  /* 0x000000ffff138224 */ /* 0x000fe200078e0a13 */
[C---:B------:R-:W-:Y:S01]  /*97c0*/  ISETP.GT.U32.AND P0, PT, R24.reuse, R5, PT ;  /* 0x000000051800720c */ /* 0x040fe20003f04070 */
[----:B------:R-:W-:-:S02]  /*97d0*/  IMAD R12, R24, R20, R12 ;  /* 0x00000014180c7224 */ /* 0x000fc400078e020c */
[--C-:B------:R-:W-:Y:S01]  /*97e0*/  @!P6 IMAD.IADD R9, R9, 0x1, -R24.reuse ;  /* 0x000000010909e824 */ /* 0x100fe200078e0a18 */
[----:B------:R-:W-:Y:S01]  /*97f0*/  ISETP.GT.U32.AND P6, PT, R24, R16, PT ;  /* 0x000000101800720c */ /* 0x000fe20003fc4070 */
[----:B------:R-:W-:Y:S01]  /*9800*/  @!P2 IMAD.IADD R6, R6, 0x1, -R24 ;  /* 0x000000010606a824 */ /* 0x000fe200078e0a18 */
[----:B------:R-:W-:Y:S01]  /*9810*/  ISETP.GT.U32.AND P2, PT, R24, R12, PT ;  /* 0x0000000c1800720c */ /* 0x000fe20003f44070 */
[----:B------:R1:W-:Y:S01]  /*9820*/  STL [R1+0x564], R19 ;  /* 0x0005641301007387 */ /* 0x0003e20000100800 */
[----:B------:R-:W-:Y:S02]  /*9830*/  IMAD.MOV.U32 R22, RZ, RZ, R0 ;  /* 0x000000ffff167224 */ /* 0x000fe400078e0000 */
[----:B------:R-:W-:Y:S01]  /*9840*/  @!P4 IMAD.IADD R14, R14, 0x1, -R24 ;  /* 0x000000010e0ec824 */ /* 0x000fe200078e0a18 */
[----:B------:R-:W-:Y:S01]  /*9850*/  ISETP.GE.AND P4, PT, R10, RZ, PT ;  /* 0x000000ff0a00720c */ /* 0x000fe20003f86270 */
[----:B0-----:R-:W-:Y:S01]  /*9860*/  IMAD.MOV.U32 R21, RZ, RZ, R6 ;  /* 0x000000ffff157224 */ /* 0x001fe200078e0006 */
[----:B------:R-:W-:Y:S01]  /*9870*/  IADD3 R10, R29, 0x153, RZ ;  /* 0x000001531d0a7810 */ /* 0x000fe20007ffe0ff */
[----:B------:R-:W-:Y:S01]  /*9880*/  @!P0 IMAD.IADD R5, R5, 0x1, -R24 ;  /* 0x0000000105058824 */ /* 0x000fe200078e0a18 */
[----:B------:R-:W-:Y:S01]  /*9890*/  ISETP.GE.AND P0, PT, R15, RZ, PT ;  /* 0x000000ff0f00720c */ /* 0x000fe20003f06270 */
[----:B------:R-:W-:Y:S01]  /*98a0*/  IMAD.HI.U32 R20, R2, R3, RZ ;  /* 0x0000000302147227 */ /* 0x000fe200078e00ff */
[----:B------:R-:W-:-:S02]  /*98b0*/  IADD3 R15, R29, 0x154, RZ ;  /* 0x000001541d0f7810 */ /* 0x000fc40007ffe0ff */
[----:B------:R-:W-:Y:S01]  /*98c0*/  IABS R0, R10 ;  /* 0x0000000a00007213 */ /* 0x000fe20000000000 */
[----:B-1----:R-:W-:Y:S01]  /*98d0*/  IMAD.HI.U32 R19, R2, R17, RZ ;  /* 0x0000001102137227 */ /* 0x002fe200078e00ff */
[----:B------:R-:W-:-:S03]  /*98e0*/  IABS R6, R15 ;  /* 0x0000000f00067213 */ /* 0x000fc60000000000 */
[----:B------:R-:W-:Y:S02]  /*98f0*/  IMAD.MOV R19, RZ, RZ, -R19 ;  /* 0x000000ffff137224 */ /* 0x000fe400078e0a13 */
[--C-:B------:R-:W-:Y:S01]  /*9900*/  @!P6 IMAD.IADD R16, R16, 0x1, -R24.reuse ;  /* 0x000000011010e824 */ /* 0x100fe200078e0a18 */
[----:B------:R-:W-:Y:S01]  /*9910*/  ISETP.GT.U32.AND P6, PT, R24, R14, PT ;  /* 0x0000000e1800720c */ /* 0x000fe20003fc4070 */
[----:B------:R-:W-:Y:S01]  /*9920*/  @!P2 IMAD.IADD R12, R12, 0x1, -R24 ;  /* 0x000000010c0ca824 */ /* 0x000fe200078e0a18 */
[C---:B------:R-:W-:Y:S01]  /*9930*/  ISETP.GT.U32.AND P2, PT, R24.reuse, R5, PT ;  /* 0x000000051800720c */ /* 0x040fe20003f44070 */
[C---:B------:R-:W-:Y:S02]  /*9940*/  IMAD R17, R24.reuse, R19, R17 ;  /* 0x0000001318117224 */ /* 0x040fe400078e0211 */
[----:B------:R-:W-:Y:S01]  /*9950*/  @!P5 IMAD.MOV R22, RZ, RZ, -R22 ;  /* 0x000000ffff16d224 */ /* 0x000fe200078e0a16 */
[C---:B------:R-:W-:Y:S01]  /*9960*/  ISETP.GT.U32.AND P5, PT, R24.reuse, R12, PT ;  /* 0x0000000c1800720c */ /* 0x040fe20003fa4070 */
[----:B------:R-:W-:Y:S01]  /*9970*/  @!P3 IMAD.MOV R21, RZ, RZ, -R21 ;  /* 0x000000ffff15b224 */ /* 0x000fe200078e0a15 */
[C---:B------:R-:W-:Y:S01]  /*9980*/  ISETP.GT.U32.AND P3, PT, R24.reuse, R16, PT ;  /* 0x000000101800720c */ /* 0x040fe20003f64070 */
[----:B------:R-:W-:Y:S01]  /*9990*/  IMAD.MOV R20, RZ, RZ, -R20 ;  /* 0x000000ffff147224 */ /* 0x000fe200078e0a14 */
[----:B------:R-:W-:Y:S01]  /*99a0*/  STL [R1+0x560], R22 ;  /* 0x0005601601007387 */ /* 0x000fe20000100800 */
[----:B------:R-:W-:Y:S01]  /*99b0*/  @!P1 IMAD.MOV R9, RZ, RZ, -R9 ;  /* 0x000000ffff099224 */ /* 0x000fe200078e0a09 */
[C---:B------:R-:W-:Y:S01]  /*99c0*/  ISETP.GT.U32.AND P1, PT, R24.reuse, R17, PT ;  /* 0x000000111800720c */ /* 0x040fe20003f24070 */
[----:B------:R-:W-:Y:S01]  /*99d0*/  IMAD R3, R24, R20, R3 ;  /* 0x0000001418037224 */ /* 0x000fe200078e0203 */
[----:B------:R-:W-:Y:S01]  /*99e0*/  STL [R1+0x55c], R21 ;  /* 0x00055c1501007387 */ /* 0x000fe20000100800 */
[----:B------:R-:W-:-:S02]  /*99f0*/  @!P6 IMAD.IADD R14, R14, 0x1, -R24 ;  /* 0x000000010e0ee824 */ /* 0x000fc400078e0a18 */
[----:B------:R-:W-:Y:S01]  /*9a00*/  @!P2 IMAD.IADD R5, R5, 0x1, -R24 ;  /* 0x000000010505a824 */ /* 0x000fe200078e0a18 */
[----:B------:R-:W-:Y:S01]  /*9a10*/  ISETP.GT.U32.AND P6, PT, R24, R3, PT ;  /* 0x000000031800720c */ /* 0x000fe20003fc4070 */
[----:B------:R0:W-:Y:S01]  /*9a20*/  STL [R1+0x558], R9 ;  /* 0x0005580901007387 */ /* 0x0001e20000100800 */
[----:B------:R-:W-:Y:S01]  /*9a30*/  ISETP.GE.AND P2, PT, R11, RZ, PT ;  /* 0x000000ff0b00720c */ /* 0x000fe20003f46270 */
[----:B------:R-:W-:-:S04]  /*9a40*/  IMAD.HI.U32 R11, R2, R6, RZ ;  /* 0x00000006020b7227 */ /* 0x000fc800078e00ff */
[--C-:B------:R-:W-:Y:S01]  /*9a50*/  @!P5 IMAD.IADD R12, R12, 0x1, -R24.reuse ;  /* 0x000000010c0cd824 */ /* 0x100fe200078e0a18 */
[----:B------:R-:W-:Y:S01]  /*9a60*/  ISETP.GE.AND P5, PT, R13, RZ, PT ;  /* 0x000000ff0d00720c */ /* 0x000fe20003fa6270 */
[----:B------:R-:W-:Y:S01]  /*9a70*/  @!P3 IMAD.IADD R16, R16, 0x1, -R24 ;  /* 0x000000011010b824 */ /* 0x000fe200078e0a18 */
[----:B------:R-:W-:Y:S01]  /*9a80*/  ISETP.GE.AND P3, PT, R4, RZ, PT ;  /* 0x000000ff0400720c */ /* 0x000fe20003f66270 */
[----:B0-----:R-:W-:-:S04]  /*9a90*/  IMAD.HI.U32 R9, R2, R0, RZ ;  /* 0x0000000002097227 */ /* 0x001fc800078e00ff */
[----:B------:R-:W-:Y:S01]  /*9aa0*/  @!P1 IMAD.IADD R17, R17, 0x1, -R24 ;  /* 0x0000000111119824 */ /* 0x000fe200078e0a18 */
[----:B------:R-:W-:Y:S01]  /*9ab0*/  ISETP.GE.AND P1, PT, R7, RZ, PT ;  /* 0x000000ff0700720c */ /* 0x000fe20003f26270 */
[----:B------:R-:W-:Y:S02]  /*9ac0*/  IMAD.MOV.U32 R19, RZ, RZ, R5 ;  /* 0x000000ffff137224 */ /* 0x000fe400078e0005 */
[----:B------:R-:W-:Y:S01]  /*9ad0*/  IMAD.MOV R4, RZ, RZ, -R11 ;  /* 0x000000ffff047224 */ /* 0x000fe200078e0a0b */
[C---:B------:R-:W-:Y:S01]  /*9ae0*/  IADD3 R11, R29.reuse, 0x150, RZ ;  /* 0x000001501d0b7810 */ /* 0x040fe20007ffe0ff */
[----:B------:R-:W-:Y:S02]  /*9af0*/  IMAD.MOV R5, RZ, RZ, -R9 ;  /* 0x000000ffff057224 */ /* 0x000fe400078e0a09 */
[----:B------:R-:W-:Y:S01]  /*9b00*/  @!P0 IMAD.MOV R19, RZ, RZ, -R19 ;  /* 0x000000ffff138224 */ /* 0x000fe200078e0a13 */
[C---:B------:R-:W-:Y:S01]  /*9b10*/  ISETP.GT.U32.AND P0, PT, R24.reuse, R17, PT ;  /* 0x000000111800720c */ /* 0x040fe20003f04070 */
[C---:B------:R-:W-:Y:S01]  /*9b20*/  IMAD R6, R24.reuse, R4, R6 ;  /* 0x0000000418067224 */ /* 0x040fe200078e0206 */
[----:B------:R-:W-:Y:S01]  /*9b30*/  IADD3 R4, R29, 0x152, RZ ;  /* 0x000001521d047810 */ /* 0x000fe20007ffe0ff */
[----:B------:R-:W-:Y:S01]  /*9b40*/  IMAD.MOV.U32 R9, RZ, RZ, R12 ;  /* 0x000000ffff097224 */ /* 0x000fe200078e000c */
[----:B------:R-:W-:Y:S01]  /*9b50*/  STL [R1+0x554], R19 ;  /* 0x0005541301007387 */ /* 0x000fe20000100800 */
[----:B------:R-:W-:Y:S01]  /*9b60*/  IMAD.MOV.U32 R18, RZ, RZ, R14 ;  /* 0x000000ffff127224 */ /* 0x000fe200078e000e */
[----:B------:R-:W-:Y:S01]  /*9b70*/  IABS R12, R4 ;  /* 0x00000004000c7213 */ /* 0x000fe20000000000 */
[----:B------:R-:W-:Y:S01]  /*9b80*/  @!P6 IMAD.IADD R3, R3, 0x1, -R24 ;  /* 0x000000010303e824 */ /* 0x000fe200078e0a18 */
[----:B------:R-:W-:Y:S01]  /*9b90*/  ISETP.GE.AND P6, PT, R15, RZ, PT ;  /* 0x000000ff0f00720c */ /* 0x000fe20003fc6270 */
[C---:B------:R-:W-:Y:S01]  /*9ba0*/  IMAD R5, R24.reuse, R5, R0 ;  /* 0x0000000518057224 */ /* 0x040fe200078e0200 */
[C---:B------:R-:W-:Y:S01]  /*9bb0*/  IADD3 R0, R29.reuse, 0x151, RZ ;  /* 0x000001511d007810 */ /* 0x040fe20007ffe0ff */
[----:B------:R-:W-:Y:S01]  /*9bc0*/  IMAD.MOV.U32 R7, RZ, RZ, R16 ;  /* 0x000000ffff077224 */ /* 0x000fe200078e0010 */
[----:B------:R-:W-:Y:S01]  /*9bd0*/  IADD3 R14, R29, 0x14b, RZ ;  /* 0x0000014b1d0e7810 */ /* 0x000fe20007ffe0ff */
[----:B------:R-:W-:Y:S01]  /*9be0*/  @!P2 IMAD.MOV R9, RZ, RZ, -R9 ;  /* 0x000000ffff09a224 */ /* 0x000fe200078e0a09 */
[C---:B------:R-:W-:Y:S01]  /*9bf0*/  ISETP.GT.U32.AND P2, PT, R24.reuse, R6, PT ;  /* 0x000000061800720c */ /* 0x040fe20003f44070 */
[----:B------:R-:W-:Y:S01]  /*9c00*/  @!P4 IMAD.MOV R18, RZ, RZ, -R18 ;  /* 0x000000ffff12c224 */ /* 0x000fe200078e0a12 */
[C---:B------:R-:W-:Y:S01]  /*9c10*/  ISETP.GT.U32.AND P4, PT, R24.reuse, R3, PT ;  /* 0x000000031800720c */ /* 0x040fe20003f84070 */
[----:B------:R-:W-:Y:S01]  /*9c20*/  @!P5 IMAD.MOV R7, RZ, RZ, -R7 ;  /* 0x000000ffff07d224 */ /* 0x000fe200078e0a07 */
[----:B------:R-:W-:Y:S01]  /*9c30*/  ISETP.GT.U32.AND P5, PT, R24, R5, PT ;  /* 0x000000051800720c */ /* 0x000fe20003fa4070 */
[----:B------:R-:W-:Y:S01]  /*9c40*/  @!P0 IMAD.IADD R17, R17, 0x1, -R24 ;  /* 0x0000000111118824 */ /* 0x000fe200078e0a18 */
[----:B------:R-:W-:Y:S01]  /*9c50*/  STL [R1+0x550], R18 ;  /* 0x0005501201007387 */ /* 0x000fe20000100800 */
[----:B------:R-:W-:-:S02]  /*9c60*/  ISETP.GE.AND P0, PT, R10, RZ, PT ;  /* 0x000000ff0a00720c */ /* 0x000fc40003f06270 */
[----:B------:R-:W-:Y:S01]  /*9c70*/  IADD3 R10, R29, 0x14e, RZ ;  /* 0x0000014e1d0a7810 */ /* 0x000fe20007ffe0ff */
[----:B------:R0:W-:Y:S03]  /*9c80*/  STL [R1+0x54c], R9 ;  /* 0x00054c0901007387 */ /* 0x0001e60000100800 */
[--C-:B------:R-:W-:Y:S01]  /*9c90*/  @!P2 IMAD.IADD R6, R6, 0x1, -R24.reuse ;  /* 0x000000010606a824 */ /* 0x100fe200078e0a18 */
[----:B------:R1:W-:Y:S01]  /*9ca0*/  STL [R1+0x530], R7 ;  /* 0x0005300701007387 */ /* 0x0003e20000100800 */
[--C-:B------:R-:W-:Y:S01]  /*9cb0*/  @!P4 IMAD.IADD R3, R3, 0x1, -R24.reuse ;  /* 0x000000010303c824 */ /* 0x100fe200078e0a18 */
[----:B------:R-:W-:Y:S01]  /*9cc0*/  ISETP.GE.AND P4, PT, R4, RZ, PT ;  /* 0x000000ff0400720c */ /* 0x000fe20003f86270 */
[----:B------:R-:W-:Y:S01]  /*9cd0*/  @!P5 IMAD.IADD R5, R5, 0x1, -R24 ;  /* 0x000000010505d824 */ /* 0x000fe200078e0a18 */
[----:B------:R-:W-:Y:S01]  /*9ce0*/  ISETP.GT.U32.AND P5, PT, R24, R6, PT ;  /* 0x000000061800720c */ /* 0x000fe20003fa4070 */
[----:B0-----:R-:W-:Y:S01]  /*9cf0*/  IMAD.MOV.U32 R9, RZ, RZ, R17 ;  /* 0x000000ffff097224 */ /* 0x001fe200078e0011 */
[----:B------:R-:W-:-:S02]  /*9d00*/  ISETP.GE.AND P2, PT, R0, RZ, PT ;  /* 0x000000ff0000720c */ /* 0x000fc40003f46270 */
[----:B------:R-:W-:Y:S01]  /*9d10*/  IADD3 R17, R29, 0x14c, RZ ;  /* 0x0000014c1d117810 */ /* 0x000fe20007ffe0ff */
[----:B------:R-:W-:Y:S01]  /*9d20*/  @!P3 IMAD.MOV R9, RZ, RZ, -R9 ;  /* 0x000000ffff09b224 */ /* 0x000fe200078e0a09 */
[----:B-1----:R-:W-:Y:S02]  /*9d30*/  IABS R7, R0 ;  /* 0x0000000000077213 */ /* 0x002fe40000000000 */
[----:B------:R-:W-:Y:S02]  /*9d40*/  ISETP.GT.U32.AND P3, PT, R24, R5, PT ;  /* 0x000000051800720c */ /* 0x000fe40003f64070 */
[----:B------:R0:W-:Y:S01]  /*9d50*/  STL [R1+0x534], R9 ;  /* 0x0005340901007387 */ /* 0x0001e20000100800 */
[----:B------:R-:W-:Y:S02]  /*9d60*/  IMAD.MOV.U32 R4, RZ, RZ, R7 ;  /* 0x000000ffff047224 */ /* 0x000fe400078e0007 */
[----:B------:R-:W-:-:S04]  /*9d70*/  IMAD.HI.U32 R7, R2, R12, RZ ;  /* 0x0000000c02077227 */ /* 0x000fc800078e00ff */
[----:B------:R-:W-:-:S04]  /*9d80*/  IMAD.HI.U32 R0, R2, R4, RZ ;  /* 0x0000000402007227 */ /* 0x000fc800078e00ff */
[----:B0-----:R-:W-:Y:S02]  /*9d90*/  IMAD.MOV.U32 R9, RZ, RZ, R3 ;  /* 0x000000ffff097224 */ /* 0x001fe400078e0003 */
[----:B------:R-:W-:Y:S01]  /*9da0*/  IMAD.MOV R3, RZ, RZ, -R7 ;  /* 0x000000ffff037224 */ /* 0x000fe200078e0a07 */
[C---:B------:R-:W-:Y:S01]  /*9db0*/  IADD3 R7, R29.reuse, 0x14f, RZ ;  /* 0x0000014f1d077810 */ /* 0x040fe20007ffe0ff */
[----:B------:R-:W-:Y:S02]  /*9dc0*/  @!P5 IMAD.IADD R6, R6, 0x1, -R24 ;  /* 0x000000010606d824 */ /* 0x000fe400078e0a18 */
[C---:B------:R-:W-:Y:S02]  /*9dd0*/  IMAD R12, R24.reuse, R3, R12 ;  /* 0x00000003180c7224 */ /* 0x040fe400078e020c */
[----:B------:R-:W-:Y:S02]  /*9de0*/  IMAD.MOV R0, RZ, RZ, -R0 ;  /* 0x000000ffff007224 */ /* 0x000fe400078e0a00 */
[----:B------:R-:W-:Y:S01]  /*9df0*/  IMAD.MOV.U32 R13, RZ, RZ, R6 ;  /* 0x000000ffff0d7224 */ /* 0x000fe200078e0006 */
[C---:B------:R-:W-:Y:S01]  /*9e00*/  ISETP.GT.U32.AND P5, PT, R24.reuse, R12, PT ;  /* 0x0000000c1800720c */ /* 0x040fe20003fa4070 */
[----:B------:R-:W-:Y:S01]  /*9e10*/  IMAD R4, R24, R0, R4 ;  /* 0x0000000018047224 */ /* 0x000fe200078e0204 */
[----:B------:R-:W-:Y:S01]  /*9e20*/  IADD3 R0, R29, 0x14d, RZ ;  /* 0x0000014d1d007810 */ /* 0x000fe20007ffe0ff */
[----:B------:R-:W-:-:S02]  /*9e30*/  @!P6 IMAD.MOV R13, RZ, RZ, -R13 ;  /* 0x000000ffff0de224 */ /* 0x000fc400078e0a0d */
[----:B------:R-:W-:Y:S01]  /*9e40*/  @!P1 IMAD.MOV R9, RZ, RZ, -R9 ;  /* 0x000000ffff099224 */ /* 0x000fe200078e0a09 */
[----:B------:R-:W-:Y:S01]  /*9e50*/  ISETP.GT.U32.AND P6, PT, R24, R4, PT ;  /* 0x000000041800720c */ /* 0x000fe20003fc4070 */
[--C-:B------:R-:W-:Y:S01]  /*9e60*/  @!P3 IMAD.IADD R5, R5, 0x1, -R24.reuse ;  /* 0x000000010505b824 */ /* 0x100fe200078e0a18 */
[----:B------:R-:W-:Y:S02]  /*9e70*/  ISETP.GE.AND P1, PT, R11, RZ, PT ;  /* 0x000000ff0b00720c */ /* 0x000fe40003f26270 */
[----:B------:R-:W-:Y:S01]  /*9e80*/  IABS R11, R11 ;  /* 0x0000000b000b7213 */ /* 0x000fe20000000000 */
[----:B------:R0:W-:Y:S01]  /*9e90*/  STL [R1+0x538], R9 ;  /* 0x0005380901007387 */ /* 0x0001e20000100800 */
[----:B------:R-:W-:Y:S01]  /*9ea0*/  ISETP.GE.AND P3, PT, R7, RZ, PT ;  /* 0x000000ff0700720c */ /* 0x000fe20003f66270 */
[----:B------:R-:W-:Y:S01]  /*9eb0*/  @!P5 IMAD.IADD R12, R12, 0x1, -R24 ;  /* 0x000000010c0cd824 */ /* 0x000fe200078e0a18 */
[----:B------:R-:W-:Y:S01]  /*9ec0*/  IABS R7, R7 ;  /* 0x0000000700077213 */ /* 0x000fe20000000000 */
[----:B------:R-:W-:Y:S01]  /*9ed0*/  IMAD.HI.U32 R3, R2, R11, RZ ;  /* 0x0000000b02037227 */ /* 0x000fe200078e00ff */
[----:B------:R-:W-:Y:S02]  /*9ee0*/  STL [R1+0x53c], R13 ;  /* 0x00053c0d01007387 */ /* 0x000fe40000100800 */
[----:B------:R-:W-:Y:S01]  /*9ef0*/  ISETP.GT.U32.AND P5, PT, R24, R12, PT ;  /* 0x0000000c1800720c */ /* 0x000fe20003fa4070 */
[----:B------:R-:W-:-:S02]  /*9f00*/  IMAD.MOV R6, RZ, RZ, -R3 ;  /* 0x000000ffff067224 */ /* 0x000fc400078e0a03 */
[----:B0-----:R-:W-:Y:S02]  /*9f10*/  IMAD.MOV.U32 R9, RZ, RZ, R5 ;  /* 0x000000ffff097224 */ /* 0x001fe400078e0005 */
[----:B------:R-:W-:Y:S02]  /*9f20*/  @!P6 IMAD.IADD R4, R4, 0x1, -R24 ;  /* 0x000000010404e824 */ /* 0x000fe400078e0a18 */
[----:B------:R-:W-:Y:S01]  /*9f30*/  @!P0 IMAD.MOV R9, RZ, RZ, -R9 ;  /* 0x000000ffff098224 */ /* 0x000fe200078e0a09 */
[----:B------:R-:W-:Y:S01]  /*9f40*/  ISETP.GE.AND P0, PT, R10, RZ, PT ;  /* 0x000000ff0a00720c */ /* 0x000fe20003f06270 */
[----:B------:R-:W-:Y:S01]  /*9f50*/  IMAD R11, R24, R6, R11 ;  /* 0x00000006180b7224 */ /* 0x000fe200078e020b */
[----:B------:R-:W-:Y:S01]  /*9f60*/  IABS R10, R10 ;  /* 0x0000000a000a7213 */ /* 0x000fe20000000000 */
[----:B------:R-:W-:Y:S01]  /*9f70*/  IMAD.HI.U32 R3, R2, R7, RZ ;  /* 0x0000000702037227 */ /* 0x000fe200078e00ff */
[----:B------:R0:W-:Y:S01]  /*9f80*/  STL [R1+0x548], R9 ;  /* 0x0005480901007387 */ /* 0x0001e20000100800 */
[----:B------:R-:W-:-:S02]  /*9f90*/  ISETP.GT.U32.AND P6, PT, R24, R4, PT ;  /* 0x000000041800720c */ /* 0x000fc40003fc4070 */
[----:B------:R-:W-:-:S04]  /*9fa0*/  IMAD.HI.U32 R5, R2, R10, RZ ;  /* 0x0000000a02057227 */ /* 0x000fc800078e00ff */
[----:B------:R-:W-:Y:S01]  /*9fb0*/  @!P5 IMAD.IADD R12, R12, 0x1, -R24 ;  /* 0x000000010c0cd824 */ /* 0x000fe200078e0a18 */
[C---:B------:R-:W-:Y:S01]  /*9fc0*/  ISETP.GT.U32.AND P5, PT, R24.reuse, R11, PT ;  /* 0x0000000b1800720c */ /* 0x040fe20003fa4070 */
[----:B------:R-:W-:Y:S01]  /*9fd0*/  IMAD.MOV R5, RZ, RZ, -R5 ;  /* 0x000000ffff057224 */ /* 0x000fe200078e0a05 */
[----:B0-----:R-:W-:Y:S01]  /*9fe0*/  IABS R9, R0 ;  /* 0x0000000000097213 */ /* 0x001fe20000000000 */
[----:B------:R-:W-:Y:S02]  /*9ff0*/  IMAD.MOV R3, RZ, RZ, -R3 ;  /* 0x000000ffff037224 */ /* 0x000fe400078e0a03 */
[----:B------:R-:W-:Y:S02]  /*a000*/  IMAD R10, R24, R5, R10 ;  /* 0x00000005180a7224 */ /* 0x000fe400078e020a */
[----:B------:R-:W-:-:S04]  /*a010*/  IMAD.HI.U32 R6, R2, R9, RZ ;  /* 0x0000000902067227 */ /* 0x000fc800078e00ff */
[----:B------:R-:W-:Y:S02]  /*a020*/  IMAD.MOV R6, RZ, RZ, -R6 ;  /* 0x000000ffff067224 */ /* 0x000fe400078e0a06 */
        /* <DEDUP_REMOVED lines=233> */
[C---:B------:R-:W-:Y:S01]  /*aec0*/  IADD3 R7, R29.reuse, 0x137, RZ ;  /* 0x000001371d077810 */ /* 0x040fe20007ffe0ff */
[----:B------:R-:W-:Y:S01]  /*aed0*/  IMAD.MOV.U32 R10, RZ, RZ, R5 ;  /* 0x000000ffff0a7224 */ /* 0x000fe200078e0005 */
[----:B------:R-:W-:Y:S01]  /*aee0*/  ISETP.GT.U32.AND P4, PT, R24, R4, PT ;  /* 0x000000041800720c */ /* 0x000fe20003f84070 */
[----:B------:R-:W-:Y:S01]  /*aef0*/  IMAD.HI.U32 R9, R2, R0, RZ ;  /* 0x0000000002097227 */ /* 0x000fe200078e00ff */
[C---:B------:R-:W-:Y:S01]  /*af00*/  IADD3 R5, R29.reuse, 0x139, RZ ;  /* 0x000001391d057810 */ /* 0x040fe20007ffe0ff */
[----:B------:R0:W-:Y:S01]  /*af10*/  STL [R1+0x4fc], R12 ;  /* 0x0004fc0c01007387 */ /* 0x0001e20000100800 */
        /* <DEDUP_REMOVED lines=8> */
[----:B------:R-:W-:Y:S01]  /*afa0*/  IADD3 R9, R29, 0x13a, RZ ;  /* 0x0000013a1d097810 */ /* 0x000fe20007ffe0ff */
[----:B------:R-:W-:Y:S01]  /*afb0*/  IMAD.MOV.U32 R15, RZ, RZ, R13 ;  /* 0x000000ffff0f7224 */ /* 0x000fe200078e000d */
[----:B0-----:R-:W-:Y:S01]  /*afc0*/  IABS R12, R7 ;  /* 0x00000007000c7213 */ /* 0x001fe20000000000 */
[--C-:B------:R-:W-:Y:S01]  /*afd0*/  @!P4 IMAD.IADD R4, R4, 0x1, -R24.reuse ;  /* 0x000000010404c824 */ /* 0x100fe200078e0a18 */
[----:B------:R-:W-:Y:S01]  /*afe0*/  ISETP.GE.AND P6, PT, R9, RZ, PT ;  /* 0x000000ff0900720c */ /* 0x000fe20003fc6270 */
[----:B------:R-:W-:Y:S01]  /*aff0*/  @!P1 IMAD.MOV R15, RZ, RZ, -R15 ;  /* 0x000000ffff0f9224 */ /* 0x000fe200078e0a0f */
[----:B------:R-:W-:Y:S01]  /*b000*/  ISETP.GT.U32.AND P1, PT, R24, R0, PT ;  /* 0x000000001800720c */ /* 0x000fe20003f24070 */
[----:B------:R-:W-:Y:S01]  /*b010*/  @!P0 IMAD.IADD R3, R3, 0x1, -R24 ;  /* 0x0000000103038824 */ /* 0x000fe200078e0a18 */
[----:B------:R-:W-:-:S02]  /*b020*/  IABS R9, R9 ;  /* 0x0000000900097213 */ /* 0x000fc40000000000 */
[C---:B------:R-:W-:Y:S01]  /*b030*/  ISETP.GT.U32.AND P4, PT, R24.reuse, R4, PT ;  /* 0x000000041800720c */ /* 0x040fe20003f84070 */
[----:B------:R0:W-:Y:S01]  /*b040*/  STL [R1+0x4f8], R15 ;  /* 0x0004f80f01007387 */ /* 0x0001e20000100800 */
[----:B------:R-:W-:Y:S01]  /*b050*/  ISETP.GT.U32.AND P0, PT, R24, R3, PT ;  /* 0x000000031800720c */ /* 0x000fe20003f04070 */
[----:B------:R-:W-:Y:S01]  /*b060*/  IMAD.HI.U32 R13, R2, R9, RZ ;  /* 0x00000009020d7227 */ /* 0x000fe200078e00ff */
[----:B-1----:R-:W-:-:S03]  /*b070*/  IABS R10, R5 ;  /* 0x00000005000a7213 */ /* 0x002fc60000000000 */
[----:B------:R-:W-:Y:S02]  /*b080*/  IMAD.MOV R13, RZ, RZ, -R13 ;  /* 0x000000ffff0d7224 */ /* 0x000fe400078e0a0d */
[--C-:B------:R-:W-:Y:S02]  /*b090*/  @!P1 IMAD.IADD R0, R0, 0x1, -R24.reuse ;  /* 0x0000000100009824 */ /* 0x100fe400078e0a18 */
[----:B------:R-:W-:Y:S02]  /*b0a0*/  IMAD R9, R24, R13, R9 ;  /* 0x0000000d18097224 */ /* 0x000fe400078e0209 */
[--C-:B------:R-:W-:Y:S01]  /*b0b0*/  @!P4 IMAD.IADD R4, R4, 0x1, -R24.reuse ;  /* 0x000000010404c824 */ /* 0x100fe200078e0a18 */
[C---:B------:R-:W-:Y:S01]  /*b0c0*/  ISETP.GT.U32.AND P1, PT, R24.reuse, R0, PT ;  /* 0x000000001800720c */ /* 0x040fe20003f24070 */
[----:B------:R-:W-:Y:S01]  /*b0d0*/  @!P0 IMAD.IADD R3, R3, 0x1, -R24 ;  /* 0x0000000103038824 */ /* 0x000fe200078e0a18 */
[----:B------:R-:W-:Y:S01]  /*b0e0*/  ISETP.GT.U32.AND P0, PT, R24, R9, PT ;  /* 0x000000091800720c */ /* 0x000fe20003f04070 */
[----:B------:R-:W-:Y:S01]  /*b0f0*/  IMAD.MOV.U32 R17, RZ, RZ, R4 ;  /* 0x000000ffff117224 */ /* 0x000fe200078e0004 */
[----:B------:R-:W-:Y:S01]  /*b100*/  ISETP.GE.AND P4, PT, R5, RZ, PT ;  /* 0x000000ff0500720c */ /* 0x000fe20003f86270 */
[----:B------:R-:W-:Y:S01]  /*b110*/  IMAD.MOV.U32 R16, RZ, RZ, R3 ;  /* 0x000000ffff107224 */ /* 0x000fe200078e0003 */
[----:B------:R-:W-:Y:S01]  /*b120*/  IADD3 R5, R29, 0x136, RZ ;  /* 0x000001361d057810 */ /* 0x000fe20007ffe0ff */
[----:B------:R-:W-:-:S04]  /*b130*/  IMAD.HI.U32 R14, R2, R10, RZ ;  /* 0x0000000a020e7227 */ /* 0x000fc800078e00ff */
[----:B------:R-:W-:-:S04]  /*b140*/  IMAD.HI.U32 R13, R2, R12, RZ ;  /* 0x0000000c020d7227 */ /* 0x000fc800078e00ff */
[----:B0-----:R-:W-:-:S04]  /*b150*/  IMAD.HI.U32 R15, R2, R11, RZ ;  /* 0x0000000b020f7227 */ /* 0x001fc800078e00ff */
[----:B------:R-:W-:Y:S02]  /*b160*/  @!P2 IMAD.MOV R17, RZ, RZ, -R17 ;  /* 0x000000ffff11a224 */ /* 0x000fe400078e0a11 */
[----:B------:R-:W-:Y:S01]  /*b170*/  @!P5 IMAD.MOV R16, RZ, RZ, -R16 ;  /* 0x000000ffff10d224 */ /* 0x000fe200078e0a10 */
[----:B------:R-:W-:Y:S01]  /*b180*/  ISETP.GE.AND P5, PT, R6, RZ, PT ;  /* 0x000000ff0600720c */ /* 0x000fe20003fa6270 */
[----:B------:R-:W-:Y:S01]  /*b190*/  IMAD.MOV R14, RZ, RZ, -R14 ;  /* 0x000000ffff0e7224 */ /* 0x000fe200078e0a0e */
[----:B------:R-:W-:Y:S01]  /*b1a0*/  STL [R1+0x4ec], R17 ;  /* 0x0004ec1101007387 */ /* 0x000fe20000100800 */
[----:B------:R-:W-:Y:S01]  /*b1b0*/  IMAD.MOV R13, RZ, RZ, -R13 ;  /* 0x000000ffff0d7224 */ /* 0x000fe200078e0a0d */
[----:B------:R-:W-:Y:S01]  /*b1c0*/  IADD3 R6, R29, 0x135, RZ ;  /* 0x000001351d067810 */ /* 0x000fe20007ffe0ff */
[----:B------:R-:W-:Y:S01]  /*b1d0*/  @!P1 IMAD.IADD R0, R0, 0x1, -R24 ;  /* 0x0000000100009824 */ /* 0x000fe200078e0a18 */
[----:B------:R0:W-:Y:S01]  /*b1e0*/  STL [R1+0x4e8], R16 ;  /* 0x0004e81001007387 */ /* 0x0001e20000100800 */
[----:B------:R-:W-:-:S02]  /*b1f0*/  IMAD.MOV R15, RZ, RZ, -R15 ;  /* 0x000000ffff0f7224 */ /* 0x000fc400078e0a0f */
[C---:B------:R-:W-:Y:S02]  /*b200*/  IMAD R10, R24.reuse, R14, R10 ;  /* 0x0000000e180a7224 */ /* 0x040fe400078e020a */
[C---:B------:R-:W-:Y:S01]  /*b210*/  IMAD R3, R24.reuse, R13, R12 ;  /* 0x0000000d18037224 */ /* 0x040fe200078e020c */
[----:B------:R-:W-:Y:S01]  /*b220*/  IABS R12, R5 ;  /* 0x00000005000c7213 */ /* 0x000fe20000000000 */
[C---:B------:R-:W-:Y:S01]  /*b230*/  IMAD R4, R24.reuse, R15, R11 ;  /* 0x0000000f18047224 */ /* 0x040fe200078e020b */
[C---:B------:R-:W-:Y:S01]  /*b240*/  ISETP.GT.U32.AND P2, PT, R24.reuse, R10, PT ;  /* 0x0000000a1800720c */ /* 0x040fe20003f44070 */
[----:B------:R-:W-:Y:S01]  /*b250*/  @!P0 IMAD.IADD R9, R9, 0x1, -R24 ;  /* 0x0000000109098824 */ /* 0x000fe200078e0a18 */
[----:B------:R-:W-:Y:S01]  /*b260*/  IADD3 R11, R29, 0x134, RZ ;  /* 0x000001341d0b7810 */ /* 0x000fe20007ffe0ff */
[----:B0-----:R-:W-:Y:S01]  /*b270*/  IMAD.MOV.U32 R16, RZ, RZ, R0 ;  /* 0x000000ffff107224 */ /* 0x001fe200078e0000 */
[----:B------:R-:W-:Y:S01]  /*b280*/  ISETP.GT.U32.AND P1, PT, R24, R4, PT ;  /* 0x000000041800720c */ /* 0x000fe20003f24070 */
[----:B------:R-:W-:Y:S01]  /*b290*/  IMAD.HI.U32 R14, R2, R12, RZ ;  /* 0x0000000c020e7227 */ /* 0x000fe200078e00ff */
[----:B------:R-:W-:-:S02]  /*b2a0*/  ISETP.GT.U32.AND P0, PT, R24, R9, PT ;  /* 0x000000091800720c */ /* 0x000fc40003f04070 */
[----:B------:R-:W-:Y:S01]  /*b2b0*/  IABS R13, R6 ;  /* 0x00000006000d7213 */ /* 0x000fe20000000000 */
[----:B------:R-:W-:Y:S01]  /*b2c0*/  @!P3 IMAD.MOV R16, RZ, RZ, -R16 ;  /* 0x000000ffff10b224 */ /* 0x000fe200078e0a10 */
[----:B------:R-:W-:Y:S01]  /*b2d0*/  ISETP.GT.U32.AND P3, PT, R24, R3, PT ;  /* 0x000000031800720c */ /* 0x000fe20003f64070 */
[----:B------:R-:W-:Y:S01]  /*b2e0*/  IMAD.MOV R14, RZ, RZ, -R14 ;  /* 0x000000ffff0e7224 */ /* 0x000fe200078e0a0e */
[----:B------:R-:W-:Y:S01]  /*b2f0*/  IABS R0, R11 ;  /* 0x0000000b00007213 */ /* 0x000fe20000000000 */
[----:B------:R-:W-:Y:S01]  /*b300*/  @!P2 IMAD.IADD R10, R10, 0x1, -R24 ;  /* 0x000000010a0aa824 */ /* 0x000fe200078e0a18 */
[----:B------:R0:W-:Y:S01]  /*b310*/  STL [R1+0x4e4], R16 ;  /* 0x0004e41001007387 */ /* 0x0001e20000100800 */
[----:B------:R-:W-:Y:S01]  /*b320*/  IMAD R12, R24, R14, R12 ;  /* 0x0000000e180c7224 */ /* 0x000fe200078e020c */
[----:B------:R-:W-:Y:S01]  /*b330*/  IADD3 R17, R29, 0x12d, RZ ;  /* 0x0000012d1d117810 */ /* 0x000fe20007ffe0ff */
[--C-:B------:R-:W-:Y:S01]  /*b340*/  @!P1 IMAD.IADD R4, R4, 0x1, -R24.reuse ;  /* 0x0000000104049824 */ /* 0x100fe200078e0a18 */
[----:B------:R-:W-:Y:S01]  /*b350*/  ISETP.GT.U32.AND P2, PT, R24, R10, PT ;  /* 0x0000000a1800720c */ /* 0x000fe20003f44070 */
[----:B------:R-:W-:Y:S01]  /*b360*/  @!P0 IMAD.IADD R9, R9, 0x1, -R24 ;  /* 0x0000000109098824 */ /* 0x000fe200078e0a18 */
[----:B------:R-:W-:Y:S01]  /*b370*/  ISETP.GE.AND P0, PT, R7, RZ, PT ;  /* 0x000000ff0700720c */ /* 0x000fe20003f06270 */
[----:B------:R-:W-:Y:S01]  /*b380*/  IMAD.HI.U32 R7, R2, R13, RZ ;  /* 0x0000000d02077227 */ /* 0x000fe200078e00ff */
[----:B------:R-:W-:-:S02]  /*b390*/  ISETP.GT.U32.AND P1, PT, R24, R4, PT ;  /* 0x000000041800720c */ /* 0x000fc40003f24070 */
[----:B------:R-:W-:Y:S01]  /*b3a0*/  IABS R18, R17 ;  /* 0x0000001100127213 */ /* 0x000fe20000000000 */
[----:B------:R-:W-:Y:S02]  /*b3b0*/  @!P3 IMAD.IADD R3, R3, 0x1, -R24 ;  /* 0x000000010303b824 */ /* 0x000fe400078e0a18 */
[----:B0-----:R-:W-:Y:S02]  /*b3c0*/  IMAD.MOV.U32 R16, RZ, RZ, R9 ;  /* 0x000000ffff107224 */ /* 0x001fe400078e0009 */
[----:B------:R-:W-:Y:S01]  /*b3d0*/  IMAD.HI.U32 R9, R2, R0, RZ ;  /* 0x0000000002097227 */ /* 0x000fe200078e00ff */
[----:B------:R-:W-:-:S03]  /*b3e0*/  ISETP.GT.U32.AND P3, PT, R24, R3, PT ;  /* 0x000000031800720c */ /* 0x000fc60003f64070 */
[----:B------:R-:W-:Y:S02]  /*b3f0*/  IMAD.MOV R7, RZ, RZ, -R7 ;  /* 0x000000ffff077224 */ /* 0x000fe400078e0a07 */
[----:B------:R-:W-:Y:S01]  /*b400*/  @!P6 IMAD.MOV R16, RZ, RZ, -R16 ;  /* 0x000000ffff10e224 */ /* 0x000fe200078e0a10 */
[----:B------:R-:W-:Y:S01]  /*b410*/  ISETP.GE.AND P6, PT, R5, RZ, PT ;  /* 0x000000ff0500720c */ /* 0x000fe20003fc6270 */
[----:B------:R-:W-:Y:S02]  /*b420*/  IMAD.MOV R5, RZ, RZ, -R9 ;  /* 0x000000ffff057224 */ /* 0x000fe400078e0a09 */
[----:B------:R-:W-:Y:S01]  /*b430*/  IMAD R9, R24, R7, R13 ;  /* 0x0000000718097224 */ /* 0x000fe200078e020d */
[----:B------:R-:W-:Y:S01]  /*b440*/  STL [R1+0x4e0], R16 ;  /* 0x0004e01001007387 */ /* 0x000fe20000100800 */
[--C-:B------:R-:W-:Y:S01]  /*b450*/  @!P2 IMAD.IADD R10, R10, 0x1, -R24.reuse ;  /* 0x000000010a0aa824 */ /* 0x100fe200078e0a18 */
[C---:B------:R-:W-:Y:S01]  /*b460*/  ISETP.GT.U32.AND P2, PT, R24.reuse, R12, PT ;  /* 0x0000000c1800720c */ /* 0x040fe20003f44070 */
[--C-:B------:R-:W-:Y:S01]  /*b470*/  @!P3 IMAD.IADD R3, R3, 0x1, -R24.reuse ;  /* 0x000000010303b824 */ /* 0x100fe200078e0a18 */
[----:B------:R-:W-:Y:S01]  /*b480*/  ISETP.GT.U32.AND P3, PT, R24, R9, PT ;  /* 0x000000091800720c */ /* 0x000fe20003f64070 */
[----:B------:R-:W-:Y:S01]  /*b490*/  @!P1 IMAD.IADD R4, R4, 0x1, -R24 ;  /* 0x0000000104049824 */ /* 0x000fe200078e0a18 */
[----:B------:R-:W-:Y:S01]  /*b4a0*/  ISETP.GE.AND P1, PT, R11, RZ, PT ;  /* 0x000000ff0b00720c */ /* 0x000fe20003f26270 */
[----:B------:R-:W-:-:S02]  /*b4b0*/  IMAD.MOV.U32 R15, RZ, RZ, R10 ;  /* 0x000000ffff0f7224 */ /* 0x000fc400078e000a */
[----:B------:R-:W-:Y:S01]  /*b4c0*/  IMAD R11, R24, R5, R0 ;  /* 0x00000005180b7224 */ /* 0x000fe200078e0200 */
[C---:B------:R-:W-:Y:S01]  /*b4d0*/  IADD3 R0, R29.reuse, 0x133, RZ ;  /* 0x000001331d007810 */ /* 0x040fe20007ffe0ff */
[----:B------:R-:W-:Y:S01]  /*b4e0*/  IMAD.MOV.U32 R14, RZ, RZ, R4 ;  /* 0x000000ffff0e7224 */ /* 0x000fe200078e0004 */
[C---:B------:R-:W-:Y:S01]  /*b4f0*/  IADD3 R4, R29.reuse, 0x132, RZ ;  /* 0x000001321d047810 */ /* 0x040fe20007ffe0ff */
[----:B------:R-:W-:Y:S01]  /*b500*/  @!P4 IMAD.MOV R15, RZ, RZ, -R15 ;  /* 0x000000ffff0fc224 */ /* 0x000fe200078e0a0f */
[----:B------:R-:W-:Y:S01]  /*b510*/  ISETP.GE.AND P4, PT, R6, RZ, PT ;  /* 0x000000ff0600720c */ /* 0x000fe20003f86270 */
[----:B------:R-:W-:Y:S01]  /*b520*/  @!P5 IMAD.MOV R14, RZ, RZ, -R14 ;  /* 0x000000ffff0ed224 */ /* 0x000fe200078e0a0e */
[----:B------:R-:W-:Y:S01]  /*b530*/  ISETP.GE.AND P5, PT, R0, RZ, PT ;  /* 0x000000ff0000720c */ /* 0x000fe20003fa6270 */
[----:B------:R-:W-:Y:S01]  /*b540*/  IMAD.MOV.U32 R10, RZ, RZ, R3 ;  /* 0x000000ffff0a7224 */ /* 0x000fe200078e0003 */
[----:B------:R-:W-:Y:S01]  /*b550*/  IABS R0, R0 ;  /* 0x0000000000007213 */ /* 0x000fe20000000000 */
[----:B------:R0:W-:Y:S01]  /*b560*/  STL [R1+0x4cc], R15 ;  /* 0x0004cc0f01007387 */ /* 0x0001e20000100800 */
[----:B------:R-:W-:Y:S01]  /*b570*/  @!P2 IMAD.IADD R12, R12, 0x1, -R24 ;  /* 0x000000010c0ca824 */ /* 0x000fe200078e0a18 */
[----:B------:R-:W-:Y:S01]  /*b580*/  IADD3 R6, R29, 0x130, RZ ;  /* 0x000001301d067810 */ /* 0x000fe20007ffe0ff */
[----:B------:R-:W-:Y:S01]  /*b590*/  @!P0 IMAD.MOV R10, RZ, RZ, -R10 ;  /* 0x000000ffff0a8224 */ /* 0x000fe200078e0a0a */
[----:B------:R-:W-:Y:S01]  /*b5a0*/  ISETP.GE.AND P0, PT, R4, RZ, PT ;  /* 0x000000ff0400720c */ /* 0x000fe20003f06270 */
[----:B------:R-:W-:Y:S01]  /*b5b0*/  @!P3 IMAD.IADD R9, R9, 0x1, -R24 ;  /* 0x000000010909b824 */ /* 0x000fe200078e0a18 */
[----:B------:R-:W-:Y:S01]  /*b5c0*/  ISETP.GT.U32.AND P2, PT, R24, R12, PT ;  /* 0x0000000c1800720c */ /* 0x000fe20003f44070 */
[----:B------:R-:W-:Y:S01]  /*b5d0*/  STL [R1+0x4d8], R14 ;  /* 0x0004d80e01007387 */ /* 0x000fe20000100800 */
[----:B------:R-:W-:Y:S01]  /*b5e0*/  IMAD.HI.U32 R21, R2, R18, RZ ;  /* 0x0000001202157227 */ /* 0x000fe200078e00ff */
[----:B0-----:R-:W-:-:S02]  /*b5f0*/  IABS R15, R4 ;  /* 0x00000004000f7213 */ /* 0x001fc40000000000 */
[----:B------:R0:W-:Y:S01]  /*b600*/  STL [R1+0x4dc], R10 ;  /* 0x0004dc0a01007387 */ /* 0x0001e20000100800 */
[----:B------:R-:W-:Y:S01]  /*b610*/  IMAD.MOV.U32 R4, RZ, RZ, R0 ;  /* 0x000000ffff047224 */ /* 0x000fe200078e0000 */
[----:B------:R-:W-:Y:S01]  /*b620*/  ISETP.GT.U32.AND P3, PT, R24, R9, PT ;  /* 0x000000091800720c */ /* 0x000fe20003f64070 */
[----:B------:R-:W-:Y:S01]  /*b630*/  IMAD.MOV R21, RZ, RZ, -R21 ;  /* 0x000000ffff157224 */ /* 0x000fe200078e0a15 */
[----:B------:R-:W-:Y:S01]  /*b640*/  IADD3 R0, R29, 0x131, RZ ;  /* 0x000001311d007810 */ /* 0x000fe20007ffe0ff */
[----:B------:R-:W-:-:S03]  /*b650*/  IMAD.HI.U32 R7, R2, R4, RZ ;  /* 0x0000000402077227 */ /* 0x000fc600078e00ff */
[----:B------:R-:W-:Y:S01]  /*b660*/  IABS R5, R0 ;  /* 0x0000000000057213 */ /* 0x000fe20000000000 */
[----:B------:R-:W-:Y:S01]  /*b670*/  IMAD.MOV R7, RZ, RZ, -R7 ;  /* 0x000000ffff077224 */ /* 0x000fe200078e0a07 */
[----:B0-----:R-:W-:Y:S01]  /*b680*/  IABS R10, R6 ;  /* 0x00000006000a7213 */ /* 0x001fe20000000000 */
[----:B------:R-:W-:-:S04]  /*b690*/  IMAD.HI.U32 R3, R2, R15, RZ ;  /* 0x0000000f02037227 */ /* 0x000fc800078e00ff */
[----:B------:R-:W-:Y:S02]  /*b6a0*/  IMAD R4, R24, R7, R4 ;  /* 0x0000000718047224 */ /* 0x000fe400078e0204 */
[--C-:B------:R-:W-:Y:S01]  /*b6b0*/  @!P2 IMAD.IADD R12, R12, 0x1, -R24.reuse ;  /* 0x000000010c0ca824 */ /* 0x100fe200078e0a18 */
[C---:B------:R-:W-:Y:S01]  /*b6c0*/  ISETP.GT.U32.AND P2, PT, R24.reuse, R11, PT ;  /* 0x0000000b1800720c */ /* 0x040fe20003f44070 */
[----:B------:R-:W-:Y:S02]  /*b6d0*/  IMAD.MOV R3, RZ, RZ, -R3 ;  /* 0x000000ffff037224 */ /* 0x000fe400078e0a03 */
[----:B------:R-:W-:Y:S01]  /*b6e0*/  @!P3 IMAD.IADD R9, R9, 0x1, -R24 ;  /* 0x000000010909b824 */ /* 0x000fe200078e0a18 */
[C---:B------:R-:W-:Y:S01]  /*b6f0*/  ISETP.GT.U32.AND P3, PT, R24.reuse, R4, PT ;  /* 0x000000041800720c */ /* 0x040fe20003f64070 */
[----:B------:R-:W-:Y:S02]  /*b700*/  IMAD R15, R24, R3, R15 ;  /* 0x00000003180f7224 */ /* 0x000fe400078e020f */
[----:B------:R-:W-:-:S02]  /*b710*/  IMAD.MOV.U32 R14, RZ, RZ, R12 ;  /* 0x000000ffff0e7224 */ /* 0x000fc400078e000c */
[----:B------:R-:W-:Y:S01]  /*b720*/  IMAD.MOV.U32 R13, RZ, RZ, R9 ;  /* 0x000000ffff0d7224 */ /* 0x000fe200078e0009 */
[----:B------:R-:W-:Y:S01]  /*b730*/  IADD3 R9, R29, 0x12e, RZ ;  /* 0x0000012e1d097810 */ /* 0x000fe20007ffe0ff */
[----:B------:R-:W-:Y:S01]  /*b740*/  @!P6 IMAD.MOV R14, RZ, RZ, -R14 ;  /* 0x000000ffff0ee224 */ /* 0x000fe200078e0a0e */
[----:B------:R-:W-:Y:S01]  /*b750*/  ISETP.GT.U32.AND P6, PT, R24, R15, PT ;  /* 0x0000000f1800720c */ /* 0x000fe20003fc4070 */
[----:B------:R-:W-:Y:S01]  /*b760*/  @!P4 IMAD.MOV R13, RZ, RZ, -R13 ;  /* 0x000000ffff0dc224 */ /* 0x000fe200078e0a0d */
[----:B------:R-:W-:Y:S01]  /*b770*/  ISETP.GE.AND P4, PT, R0, RZ, PT ;  /* 0x000000ff0000720c */ /* 0x000fe20003f86270 */
[----:B------:R-:W-:Y:S01]  /*b780*/  IMAD.HI.U32 R7, R2, R5, RZ ;  /* 0x0000000502077227 */ /* 0x000fe200078e00ff */
[----:B------:R0:W-:Y:S01]  /*b790*/  STL [R1+0x4d0], R14 ;  /* 0x0004d00e01007387 */ /* 0x0001e20000100800 */
[----:B------:R-:W-:Y:S02]  /*b7a0*/  IABS R20, R9 ;  /* 0x0000000900147213 */ /* 0x000fe40000000000 */
[----:B------:R-:W-:Y:S01]  /*b7b0*/  @!P3 IMAD.IADD R4, R4, 0x1, -R24 ;  /* 0x000000010404b824 */ /* 0x000fe200078e0a18 */
[----:B------:R1:W-:Y:S01]  /*b7c0*/  STL [R1+0x4d4], R13 ;  /* 0x0004d40d01007387 */ /* 0x0003e20000100800 */
[----:B------:R-:W-:-:S03]  /*b7d0*/  IMAD.HI.U32 R3, R2, R10, RZ ;  /* 0x0000000a02037227 */ /* 0x000fc600078e00ff */
[C---:B------:R-:W-:Y:S01]  /*b7e0*/  ISETP.GT.U32.AND P3, PT, R24.reuse, R4, PT ;  /* 0x000000041800720c */ /* 0x040fe20003f64070 */
[----:B------:R-:W-:Y:S01]  /*b7f0*/  @!P6 IMAD.IADD R15, R15, 0x1, -R24 ;  /* 0x000000010f0fe824 */ /* 0x000fe200078e0a18 */
[C---:B0-----:R-:W-:Y:S01]  /*b800*/  IADD3 R14, R29.reuse, 0x12c, RZ ;  /* 0x0000012c1d0e7810 */ /* 0x041fe20007ffe0ff */
[----:B------:R-:W-:Y:S02]  /*b810*/  IMAD.MOV R7, RZ, RZ, -R7 ;  /* 0x000000ffff077224 */ /* 0x000fe400078e0a07 */
[----:B------:R-:W-:Y:S01]  /*b820*/  IMAD.MOV R3, RZ, RZ, -R3 ;  /* 0x000000ffff037224 */ /* 0x000fe200078e0a03 */
[----:B-1----:R-:W-:Y:S01]  /*b830*/  IADD3 R13, R29, 0x12f, RZ ;  /* 0x0000012f1d0d7810 */ /* 0x002fe20007ffe0ff */
[C---:B------:R-:W-:Y:S01]  /*b840*/  IMAD R0, R24.reuse, R7, R5 ;  /* 0x0000000718007224 */ /* 0x040fe200078e0205 */
[C---:B------:R-:W-:Y:S01]  /*b850*/  ISETP.GT.U32.AND P6, PT, R24.reuse, R15, PT ;  /* 0x0000000f1800720c */ /* 0x040fe20003fc4070 */
[----:B------:R-:W-:Y:S01]  /*b860*/  IMAD R10, R24, R3, R10 ;  /* 0x00000003180a7224 */ /* 0x000fe200078e020a */
[----:B------:R-:W-:Y:S01]  /*b870*/  IABS R3, R13 ;  /* 0x0000000d00037213 */ /* 0x000fe20000000000 */
[--C-:B------:R-:W-:Y:S01]  /*b880*/  @!P2 IMAD.IADD R11, R11, 0x1, -R24.reuse ;  /* 0x000000010b0ba824 */ /* 0x100fe200078e0a18 */
[----:B------:R-:W-:Y:S01]  /*b890*/  IADD3 R5, R29, 0x12b, RZ ;  /* 0x0000012b1d057810 */ /* 0x000fe20007ffe0ff */
[----:B------:R-:W-:Y:S01]  /*b8a0*/  @!P3 IMAD.IADD R4, R4, 0x1, -R24 ;  /* 0x000000010404b824 */ /* 0x000fe200078e0a18 */
[----:B------:R-:W-:Y:S01]  /*b8b0*/  ISETP.GT.U32.AND P3, PT, R24, R0, PT ;  /* 0x000000001800720c */ /* 0x000fe20003f64070 */
[----:B------:R-:W-:Y:S01]  /*b8c0*/  IMAD.HI.U32 R12, R2, R3, RZ ;  /* 0x00000003020c7227 */ /* 0x000fe200078e00ff */
[----:B------:R-:W-:-:S02]  /*b8d0*/  ISETP.GT.U32.AND P2, PT, R24, R11, PT ;  /* 0x0000000b1800720c */ /* 0x000fc40003f44070 */
[----:B------:R-:W-:Y:S01]  /*b8e0*/  IABS R7, R14 ;  /* 0x0000000e00077213 */ /* 0x000fe20000000000 */
[----:B------:R-:W-:Y:S02]  /*b8f0*/  IMAD.MOV R12, RZ, RZ, -R12 ;  /* 0x000000ffff0c7224 */ /* 0x000fe400078e0a0c */
[----:B------:R-:W-:Y:S01]  /*b900*/  @!P6 IMAD.IADD R15, R15, 0x1, -R24 ;  /* 0x000000010f0fe824 */ /* 0x000fe200078e0a18 */
[----:B------:R-:W-:Y:S01]  /*b910*/  ISETP.GT.U32.AND P6, PT, R24, R10, PT ;  /* 0x0000000a1800720c */ /* 0x000fe20003fc4070 */
[----:B------:R-:W-:-:S04]  /*b920*/  IMAD.HI.U32 R19, R2, R20, RZ ;  /* 0x0000001402137227 */ /* 0x000fc800078e00ff */
[----:B------:R-:W-:Y:S02]  /*b930*/  IMAD R3, R24, R12, R3 ;  /* 0x0000000c18037224 */ /* 0x000fe400078e0203 */
[----:B------:R-:W-:Y:S02]  /*b940*/  IMAD.MOV R19, RZ, RZ, -R19 ;  /* 0x000000ffff137224 */ /* 0x000fe400078e0a13 */
[----:B------:R-:W-:Y:S01]  /*b950*/  @!P3 IMAD.IADD R0, R0, 0x1, -R24 ;  /* 0x000000010000b824 */ /* 0x000fe200078e0a18 */
[C---:B------:R-:W-:Y:S01]  /*b960*/  ISETP.GT.U32.AND P3, PT, R24.reuse, R3, PT ;  /* 0x000000031800720c */ /* 0x040fe20003f64070 */
[----:B------:R-:W-:Y:S02]  /*b970*/  IMAD R19, R24, R19, R20 ;  /* 0x0000001318137224 */ /* 0x000fe400078e0214 */
[--C-:B------:R-:W-:Y:S02]  /*b980*/  @!P6 IMAD.IADD R10, R10, 0x1, -R24.reuse ;  /* 0x000000010a0ae824 */ /* 0x100fe400078e0a18 */
[----:B------:R-:W-:Y:S01]  /*b990*/  @!P2 IMAD.IADD R11, R11, 0x1, -R24 ;  /* 0x000000010b0ba824 */ /* 0x000fe200078e0a18 */
[C---:B------:R-:W-:Y:S01]  /*b9a0*/  ISETP.GT.U32.AND P6, PT, R24.reuse, R19, PT ;  /* 0x000000131800720c */ /* 0x040fe20003fc4070 */
[----:B------:R-:W-:Y:S01]  /*b9b0*/  IMAD R18, R24, R21, R18 ;  /* 0x0000001518127224 */ /* 0x000fe200078e0212 */
[----:B------:R-:W-:Y:S01]  /*b9c0*/  ISETP.GE.AND P2, PT, R6, RZ, PT ;  /* 0x000000ff0600720c */ /* 0x000fe20003f46270 */
[----:B------:R-:W-:Y:S01]  /*b9d0*/  IMAD.HI.U32 R16, R2, R7, RZ ;  /* 0x0000000702107227 */ /* 0x000fe200078e00ff */
[----:B------:R-:W-:-:S03]  /*b9e0*/  IABS R6, R5 ;  /* 0x0000000500067213 */ /* 0x000fc60000000000 */
[----:B------:R-:W-:Y:S01]  /*b9f0*/  @!P3 IMAD.IADD R3, R3, 0x1, -R24 ;  /* 0x000000010303b824 */ /* 0x000fe200078e0a18 */
[C---:B------:R-:W-:Y:S01]  /*ba00*/  ISETP.GT.U32.AND P3, PT, R24.reuse, R0, PT ;  /* 0x000000001800720c */ /* 0x040fe20003f64070 */
[----:B------:R-:W-:Y:S02]  /*ba10*/  IMAD.MOV.U32 R22, RZ, RZ, R11 ;  /* 0x000000ffff167224 */ /* 0x000fe400078e000b */
[----:B------:R-:W-:Y:S01]  /*ba20*/  @!P0 IMAD.MOV R15, RZ, RZ, -R15 ;  /* 0x000000ffff0f8224 */ /* 0x000fe200078e0a0f */
[----:B------:R-:W-:Y:S01]  /*ba30*/  ISETP.GT.U32.AND P0, PT, R24, R18, PT ;  /* 0x000000121800720c */ /* 0x000fe20003f04070 */
[----:B------:R-:W-:-:S04]  /*ba40*/  IMAD.HI.U32 R12, R2, R6, RZ ;  /* 0x00000006020c7227 */ /* 0x000fc800078e00ff */
[----:B------:R-:W-:Y:S02]  /*ba50*/  IMAD.MOV R16, RZ, RZ, -R16 ;  /* 0x000000ffff107224 */ /* 0x000fe400078e0a10 */
[----:B------:R-:W-:Y:S01]  /*ba60*/  @!P1 IMAD.MOV R22, RZ, RZ, -R22 ;  /* 0x000000ffff169224 */ /* 0x000fe200078e0a16 */
[C---:B------:R-:W-:Y:S01]  /*ba70*/  ISETP.GT.U32.AND P1, PT, R24.reuse, R10, PT ;  /* 0x0000000a1800720c */ /* 0x040fe20003f24070 */
[----:B------:R-:W-:Y:S01]  /*ba80*/  @!P6 IMAD.IADD R19, R19, 0x1, -R24 ;  /* 0x000000011313e824 */ /* 0x000fe200078e0a18 */
[C---:B------:R-:W-:Y:S01]  /*ba90*/  ISETP.GT.U32.AND P6, PT, R24.reuse, R3, PT ;  /* 0x000000031800720c */ /* 0x040fe20003fc4070 */
[----:B------:R-:W-:Y:S01]  /*baa0*/  IMAD.MOV R12, RZ, RZ, -R12 ;  /* 0x000000ffff0c7224 */ /* 0x000fe200078e0a0c */
[----:B------:R-:W-:Y:S01]  /*bab0*/  STL [R1+0x4c4], R22 ;  /* 0x0004c41601007387 */ /* 0x000fe20000100800 */
[----:B------:R-:W-:Y:S01]  /*bac0*/  IMAD R7, R24, R16, R7 ;  /* 0x0000001018077224 */ /* 0x000fe200078e0207 */
[----:B------:R-:W-:Y:S01]  /*bad0*/  IADD3 R16, R29, 0x12a, RZ ;  /* 0x0000012a1d107810 */ /* 0x000fe20007ffe0ff */
[----:B------:R-:W-:-:S02]  /*bae0*/  IMAD.MOV.U32 R20, RZ, RZ, R4 ;  /* 0x000000ffff147224 */ /* 0x000fc400078e0004 */
[----:B------:R-:W-:Y:S01]  /*baf0*/  IMAD R6, R24, R12, R6 ;  /* 0x0000000c18067224 */ /* 0x000fe200078e0206 */
[----:B------:R-:W-:Y:S01]  /*bb00*/  IADD3 R12, R29, 0x129, RZ ;  /* 0x000001291d0c7810 */ /* 0x000fe20007ffe0ff */
[----:B------:R-:W-:Y:S01]  /*bb10*/  @!P3 IMAD.IADD R0, R0, 0x1, -R24 ;  /* 0x000000010000b824 */ /* 0x000fe200078e0a18 */
[C---:B------:R-:W-:Y:S01]  /*bb20*/  ISETP.GT.U32.AND P3, PT, R24.reuse, R7, PT ;  /* 0x000000071800720c */ /* 0x040fe20003f64070 */
[----:B------:R-:W-:Y:S01]  /*bb30*/  @!P5 IMAD.MOV R20, RZ, RZ, -R20 ;  /* 0x000000ffff14d224 */ /* 0x000fe200078e0a14 */
[----:B------:R-:W-:Y:S01]  /*bb40*/  ISETP.GT.U32.AND P5, PT, R24, R19, PT ;  /* 0x000000131800720c */ /* 0x000fe20003fa4070 */
[----:B------:R-:W-:Y:S01]  /*bb50*/  @!P0 IMAD.IADD R18, R18, 0x1, -R24 ;  /* 0x0000000112128824 */ /* 0x000fe200078e0a18 */
[----:B------:R-:W-:Y:S01]  /*bb60*/  IABS R11, R16 ;  /* 0x00000010000b7213 */ /* 0x000fe20000000000 */
[----:B------:R-:W-:Y:S01]  /*bb70*/  IMAD.MOV.U32 R21, RZ, RZ, R0 ;  /* 0x000000ffff157224 */ /* 0x000fe200078e0000 */
[----:B------:R-:W-:Y:S01]  /*bb80*/  IABS R4, R12 ;  /* 0x0000000c00047213 */ /* 0x000fe20000000000 */
[--C-:B------:R-:W-:Y:S01]  /*bb90*/  @!P1 IMAD.IADD R10, R10, 0x1, -R24.reuse ;  /* 0x000000010a0a9824 */ /* 0x100fe200078e0a18 */
[----:B------:R-:W-:Y:S01]  /*bba0*/  STL [R1+0x4c0], R20 ;  /* 0x0004c01401007387 */ /* 0x000fe20000100800 */
[----:B------:R-:W-:Y:S01]  /*bbb0*/  ISETP.GE.AND P1, PT, R13, RZ, PT ;  /* 0x000000ff0d00720c */ /* 0x000fe20003f26270 */
[----:B------:R-:W-:Y:S01]  /*bbc0*/  @!P6 IMAD.IADD R3, R3, 0x1, -R24 ;  /* 0x000000010303e824 */ /* 0x000fe200078e0a18 */
[C---:B------:R-:W-:Y:S01]  /*bbd0*/  ISETP.GT.U32.AND P6, PT, R24.reuse, R6, PT ;  /* 0x000000061800720c */ /* 0x040fe20003fc4070 */
[----:B------:R-:W-:Y:S01]  /*bbe0*/  @!P4 IMAD.MOV R21, RZ, RZ, -R21 ;  /* 0x000000ffff15c224 */ /* 0x000fe200078e0a15 */
[----:B------:R0:W-:Y:S01]  /*bbf0*/  STL [R1+0x4bc], R15 ;  /* 0x0004bc0f01007387 */ /* 0x0001e20000100800 */
[----:B------:R-:W-:Y:S01]  /*bc00*/  ISETP.GT.U32.AND P4, PT, R24, R18, PT ;  /* 0x000000121800720c */ /* 0x000fe20003f84070 */
[----:B------:R-:W-:Y:S01]  /*bc10*/  IMAD.HI.U32 R13, R2, R11, RZ ;  /* 0x0000000b020d7227 */ /* 0x000fe200078e00ff */
[----:B------:R-:W-:Y:S01]  /*bc20*/  IADD3 R0, R29, 0x128, RZ ;  /* 0x000001281d007810 */ /* 0x000fe20007ffe0ff */
[----:B------:R-:W-:Y:S01]  /*bc30*/  STL [R1+0x4ac], R21 ;  /* 0x0004ac1501007387 */ /* 0x000fe20000100800 */
[----:B------:R-:W-:Y:S01]  /*bc40*/  ISETP.GE.AND P0, PT, R17, RZ, PT ;  /* 0x000000ff1100720c */ /* 0x000fe20003f06270 */
[----:B------:R-:W-:-:S02]  /*bc50*/  IMAD.MOV R13, RZ, RZ, -R13 ;  /* 0x000000ffff0d7224 */ /* 0x000fc400078e0a0d */
[----:B------:R-:W-:Y:S01]  /*bc60*/  @!P3 IMAD.IADD R7, R7, 0x1, -R24 ;  /* 0x000000010707b824 */ /* 0x000fe200078e0a18 */
[----:B------:R-:W-:Y:S01]  /*bc70*/  ISETP.GE.AND P3, PT, R14, RZ, PT ;  /* 0x000000ff0e00720c */ /* 0x000fe20003f66270 */
[----:B0-----:R-:W-:-:S04]  /*bc80*/  IMAD.HI.U32 R15, R2, R4, RZ ;  /* 0x00000004020f7227 */ /* 0x001fc800078e00ff */
[----:B------:R-:W-:Y:S02]  /*bc90*/  IMAD.MOV R15, RZ, RZ, -R15 ;  /* 0x000000ffff0f7224 */ /* 0x000fe400078e0a0f */
[----:B------:R-:W-:Y:S02]  /*bca0*/  IMAD.MOV.U32 R20, RZ, RZ, R10 ;  /* 0x000000ffff147224 */ /* 0x000fe400078e000a */
[----:B------:R-:W-:Y:S01]  /*bcb0*/  @!P5 IMAD.IADD R19, R19, 0x1, -R24 ;  /* 0x000000011313d824 */ /* 0x000fe200078e0a18 */
[----:B------:R-:W-:Y:S01]  /*bcc0*/  ISETP.GE.AND P5, PT, R9, RZ, PT ;  /* 0x000000ff0900720c */ /* 0x000fe20003fa6270 */
[----:B------:R-:W-:Y:S01]  /*bcd0*/  IMAD.MOV.U32 R10, RZ, RZ, R3 ;  /* 0x000000ffff0a7224 */ /* 0x000fe200078e0003 */
[----:B------:R-:W-:Y:S01]  /*bce0*/  IADD3 R3, R29, 0x127, RZ ;  /* 0x000001271d037810 */ /* 0x000fe20007ffe0ff */
[C---:B------:R-:W-:Y:S02]  /*bcf0*/  IMAD R11, R24.reuse, R13, R11 ;  /* 0x0000000d180b7224 */ /* 0x040fe400078e020b */
[C---:B------:R-:W-:Y:S01]  /*bd00*/  IMAD R4, R24.reuse, R15, R4 ;  /* 0x0000000f18047224 */ /* 0x040fe200078e0204 */
[----:B------:R-:W-:Y:S01]  /*bd10*/  IABS R15, R3 ;  /* 0x00000003000f7213 */ /* 0x000fe20000000000 */
[----:B------:R-:W-:Y:S01]  /*bd20*/  @!P2 IMAD.MOV R20, RZ, RZ, -R20 ;  /* 0x000000ffff14a224 */ /* 0x000fe200078e0a14 */
[C---:B------:R-:W-:Y:S01]  /*bd30*/  ISETP.GT.U32.AND P2, PT, R24.reuse, R7, PT ;  /* 0x000000071800720c */ /* 0x040fe20003f44070 */
[----:B------:R-:W-:Y:S01]  /*bd40*/  @!P1 IMAD.MOV R10, RZ, RZ, -R10 ;  /* 0x000000ffff0a9224 */ /* 0x000fe200078e0a0a */
[----:B------:R-:W-:Y:S01]  /*bd50*/  ISETP.GT.U32.AND P1, PT, R24, R11, PT ;  /* 0x0000000b1800720c */ /* 0x000fe20003f24070 */
[--C-:B------:R-:W-:Y:S01]  /*bd60*/  @!P6 IMAD.IADD R6, R6, 0x1, -R24.reuse ;  /* 0x000000010606e824 */ /* 0x100fe200078e0a18 */
[----:B------:R-:W-:Y:S01]  /*bd70*/  STL [R1+0x4a8], R20 ;  /* 0x0004a81401007387 */ /* 0x000fe20000100800 */
[----:B------:R-:W-:Y:S01]  /*bd80*/  @!P4 IMAD.IADD R18, R18, 0x1, -R24 ;  /* 0x000000011212c824 */ /* 0x000fe200078e0a18 */
[C---:B------:R-:W-:Y:S01]  /*bd90*/  ISETP.GT.U32.AND P4, PT, R24.reuse, R4, PT ;  /* 0x000000041800720c */ /* 0x040fe20003f84070 */
[----:B------:R-:W-:Y:S01]  /*bda0*/  IMAD.MOV.U32 R9, RZ, RZ, R19 ;  /* 0x000000ffff097224 */ /* 0x000fe200078e0013 */
[----:B------:R0:W-:Y:S01]  /*bdb0*/  STL [R1+0x4a4], R10 ;  /* 0x0004a40a01007387 */ /* 0x0001e20000100800 */
[----:B------:R-:W-:Y:S01]  /*bdc0*/  ISETP.GT.U32.AND P6, PT, R24, R6, PT ;  /* 0x000000061800720c */ /* 0x000fe20003fc4070 */
[----:B------:R-:W-:-:S02]  /*bdd0*/  IMAD.MOV.U32 R13, RZ, RZ, R18 ;  /* 0x000000ffff0d7224 */ /* 0x000fc400078e0012 */
[----:B------:R-:W-:Y:S01]  /*bde0*/  @!P5 IMAD.MOV R9, RZ, RZ, -R9 ;  /* 0x000000ffff09d224 */ /* 0x000fe200078e0a09 */
[----:B------:R-:W-:Y:S01]  /*bdf0*/  ISETP.GE.AND P5, PT, R5, RZ, PT ;  /* 0x000000ff0500720c */ /* 0x000fe20003fa6270 */
[--C-:B------:R-:W-:Y:S01]  /*be00*/  @!P2 IMAD.IADD R7, R7, 0x1, -R24.reuse ;  /* 0x000000010707a824 */ /* 0x100fe200078e0a18 */
[----:B------:R-:W-:Y:S01]  /*be10*/  ISETP.GE.AND P2, PT, R16, RZ, PT ;  /* 0x000000ff1000720c */ /* 0x000fe20003f46270 */
[--C-:B------:R-:W-:Y:S01]  /*be20*/  @!P1 IMAD.IADD R11, R11, 0x1, -R24.reuse ;  /* 0x000000010b0b9824 */ /* 0x100fe200078e0a18 */
[----:B------:R1:W-:Y:S01]  /*be30*/  STL [R1+0x4a0], R9 ;  /* 0x0004a00901007387 */ /* 0x0003e20000100800 */
[----:B0-----:R-:W-:Y:S01]  /*be40*/  IABS R10, R0 ;  /* 0x00000000000a7213 */ /* 0x001fe20000000000 */
[----:B------:R-:W-:Y:S01]  /*be50*/  @!P4 IMAD.IADD R4, R4, 0x1, -R24 ;  /* 0x000000010404c824 */ /* 0x000fe200078e0a18 */
[----:B------:R-:W-:Y:S01]  /*be60*/  ISETP.GE.AND P1, PT, R0, RZ, PT ;  /* 0x000000ff0000720c */ /* 0x000fe20003f26270 */
[----:B------:R-:W-:Y:S01]  /*be70*/  @!P0 IMAD.MOV R13, RZ, RZ, -R13 ;  /* 0x000000ffff0d8224 */ /* 0x000fe200078e0a0d */
[----:B------:R-:W-:Y:S01]  /*be80*/  ISETP.GT.U32.AND P0, PT, R24, R11, PT ;  /* 0x0000000b1800720c */ /* 0x000fe20003f04070 */
[----:B------:R-:W-:Y:S01]  /*be90*/  IMAD.HI.U32 R5, R2, R10, RZ ;  /* 0x0000000a02057227 */ /* 0x000fe200078e00ff */
[----:B------:R-:W-:-:S02]  /*bea0*/  ISETP.GE.AND P4, PT, R3, RZ, PT ;  /* 0x000000ff0300720c */ /* 0x000fc40003f86270 */
[----:B------:R-:W-:Y:S01]  /*beb0*/  STL [R1+0x49c], R13 ;  /* 0x00049c0d01007387 */ /* 0x000fe20000100800 */
[----:B------:R-:W-:Y:S01]  /*bec0*/  IMAD.MOV R5, RZ, RZ, -R5 ;  /* 0x000000ffff057224 */ /* 0x000fe200078e0a05 */
[C---:B------:R-:W-:Y:S01]  /*bed0*/  IADD3 R3, R29.reuse, 0x125, RZ ;  /* 0x000001251d037810 */ /* 0x040fe20007ffe0ff */
[----:B-1----:R-:W-:Y:S02]  /*bee0*/  IMAD.MOV.U32 R9, RZ, RZ, R7 ;  /* 0x000000ffff097224 */ /* 0x002fe400078e0007 */
[----:B------:R-:W-:Y:S01]  /*bef0*/  @!P6 IMAD.IADD R6, R6, 0x1, -R24 ;  /* 0x000000010606e824 */ /* 0x000fe200078e0a18 */
[----:B------:R-:W-:Y:S01]  /*bf00*/  ISETP.GE.AND P6, PT, R12, RZ, PT ;  /* 0x000000ff0c00720c */ /* 0x000fe20003fc6270 */
[----:B------:R-:W-:Y:S01]  /*bf10*/  @!P3 IMAD.MOV R9, RZ, RZ, -R9 ;  /* 0x000000ffff09b224 */ /* 0x000fe200078e0a09 */
[C---:B------:R-:W-:Y:S01]  /*bf20*/  ISETP.GT.U32.AND P3, PT, R24.reuse, R4, PT ;  /* 0x000000041800720c */ /* 0x040fe20003f64070 */
[----:B------:R-:W-:Y:S01]  /*bf30*/  IMAD R10, R24, R5, R10 ;  /* 0x00000005180a7224 */ /* 0x000fe200078e020a */
[----:B------:R-:W-:Y:S01]  /*bf40*/  IADD3 R12, R29, 0x126, RZ ;  /* 0x000001261d0c7810 */ /* 0x000fe20007ffe0ff */
[----:B------:R-:W-:Y:S01]  /*bf50*/  IMAD.HI.U32 R0, R2, R15, RZ ;  /* 0x0000000f02007227 */ /* 0x000fe200078e00ff */
[----:B------:R0:W-:Y:S01]  /*bf60*/  STL [R1+0x498], R9 ;  /* 0x0004980901007387 */ /* 0x0001e20000100800 */
[----:B------:R-:W-:-:S02]  /*bf70*/  IABS R7, R3 ;  /* 0x0000000300077213 */ /* 0x000fc40000000000 */
[----:B------:R-:W-:Y:S01]  /*bf80*/  @!P5 IMAD.MOV R6, RZ, RZ, -R6 ;  /* 0x000000ffff06d224 */ /* 0x000fe200078e0a06 */
[----:B------:R-:W-:Y:S01]  /*bf90*/  ISETP.GT.U32.AND P5, PT, R24, R10, PT ;  /* 0x0000000a1800720c */ /* 0x000fe20003fa4070 */
[----:B------:R-:W-:Y:S02]  /*bfa0*/  IMAD.MOV R0, RZ, RZ, -R0 ;  /* 0x000000ffff007224 */ /* 0x000fe400078e0a00 */
[--C-:B------:R-:W-:Y:S01]  /*bfb0*/  @!P0 IMAD.IADD R11, R11, 0x1, -R24.reuse ;  /* 0x000000010b0b8824 */ /* 0x100fe200078e0a18 */
[----:B------:R-:W-:Y:S01]  /*bfc0*/  ISETP.GE.AND P0, PT, R12, RZ, PT ;  /* 0x000000ff0c00720c */ /* 0x000fe20003f06270 */
[----:B------:R-:W-:Y:S01]  /*bfd0*/  IMAD R15, R24, R0, R15 ;  /* 0x00000000180f7224 */ /* 0x000fe200078e020f */
[----:B------:R-:W-:Y:S01]  /*bfe0*/  IADD3 R0, R29, 0x124, RZ ;  /* 0x000001241d007810 */ /* 0x000fe20007ffe0ff */
[----:B------:R-:W-:Y:S01]  /*bff0*/  @!P3 IMAD.IADD R4, R4, 0x1, -R24 ;  /* 0x000000010404b824 */ /* 0x000fe200078e0a18 */
[----:B------:R-:W-:Y:S01]  /*c000*/  IABS R12, R12 ;  /* 0x0000000c000c7213 */ /* 0x000fe20000000000 */
[----:B------:R-:W-:Y:S01]  /*c010*/  IMAD.MOV.U32 R5, RZ, RZ, R11 ;  /* 0x000000ffff057224 */ /* 0x000fe200078e000b */
[----:B------:R-:W-:Y:S01]  /*c020*/  ISETP.GT.U32.AND P3, PT, R24, R15, PT ;  /* 0x0000000f1800720c */ /* 0x000fe20003f64070 */
[----:B------:R1:W-:Y:S01]  /*c030*/  STL [R1+0x494], R6 ;  /* 0x0004940601007387 */ /* 0x0003e20000100800 */
[----:B------:R-:W-:Y:S01]  /*c040*/  @!P6 IMAD.MOV R4, RZ, RZ, -R4 ;  /* 0x000000ffff04e224 */ /* 0x000fe200078e0a04 */
[----:B------:R-:W-:Y:S01]  /*c050*/  ISETP.GE.AND P6, PT, R0, RZ, PT ;  /* 0x000000ff0000720c */ /* 0x000fe20003fc6270 */
[----:B------:R-:W-:Y:S01]  /*c060*/  @!P5 IMAD.IADD R10, R10, 0x1, -R24 ;  /* 0x000000010a0ad824 */ /* 0x000fe200078e0a18 */
[----:B------:R-:W-:Y:S01]  /*c070*/  ISETP.GE.AND P5, PT, R3, RZ, PT ;  /* 0x000000ff0300720c */ /* 0x000fe20003fa6270 */
[----:B------:R-:W-:Y:S01]  /*c080*/  @!P2 IMAD.MOV R5, RZ, RZ, -R5 ;  /* 0x000000ffff05a224 */ /* 0x000fe200078e0a05 */
[----:B------:R-:W-:Y:S01]  /*c090*/  IADD3 R11, R29, 0x122, RZ ;  /* 0x000001221d0b7810 */ /* 0x000fe20007ffe0ff */
[----:B0-----:R-:W-:Y:S01]  /*c0a0*/  IMAD.HI.U32 R9, R2, R12, RZ ;  /* 0x0000000c02097227 */ /* 0x001fe200078e00ff */
[----:B------:R-:W-:-:S02]  /*c0b0*/  ISETP.GT.U32.AND P2, PT, R24, R10, PT ;  /* 0x0000000a1800720c */ /* 0x000fc40003f44070 */
[----:B-1----:R-:W-:Y:S01]  /*c0c0*/  IABS R6, R0 ;  /* 0x0000000000067213 */ /* 0x002fe20000000000 */
[----:B------:R-:W-:Y:S01]  /*c0d0*/  IMAD.MOV R9, RZ, RZ, -R9 ;  /* 0x000000ffff097224 */ /* 0x000fe200078e0a09 */
[----:B------:R0:W-:Y:S01]  /*c0e0*/  STL [R1+0x40c], R5 ;  /* 0x00040c0501007387 */ /* 0x0001e20000100800 */
[----:B------:R-:W-:Y:S01]  /*c0f0*/  @!P3 IMAD.IADD R15, R15, 0x1, -R24 ;  /* 0x000000010f0fb824 */ /* 0x000fe200078e0a18 */
[----:B------:R-:W-:Y:S01]  /*c100*/  IADD3 R0, R29, 0x123, RZ ;  /* 0x000001231d007810 */ /* 0x000fe20007ffe0ff */
[----:B------:R-:W-:Y:S01]  /*c110*/  IMAD.HI.U32 R3, R2, R6, RZ ;  /* 0x0000000602037227 */ /* 0x000fe200078e00ff */
[----:B------:R1:W-:Y:S01]  /*c120*/  STL [R1+0x490], R4 ;  /* 0x0004900401007387 */ /* 0x0003e20000100800 */
[----:B------:R-:W-:Y:S02]  /*c130*/  IABS R14, R11 ;  /* 0x0000000b000e7213 */ /* 0x000fe40000000000 */
[C---:B------:R-:W-:Y:S01]  /*c140*/  ISETP.GT.U32.AND P3, PT, R24.reuse, R15, PT ;  /* 0x0000000f1800720c */ /* 0x040fe20003f64070 */
[----:B------:R-:W-:-:S02]  /*c150*/  IMAD R12, R24, R9, R12 ;  /* 0x00000009180c7224 */ /* 0x000fc400078e020c */
[----:B0-----:R-:W-:-:S04]  /*c160*/  IMAD.HI.U32 R5, R2, R7, RZ ;  /* 0x0000000702057227 */ /* 0x001fc800078e00ff */
[----:B------:R-:W-:Y:S01]  /*c170*/  IMAD.MOV R3, RZ, RZ, -R3 ;  /* 0x000000ffff037224 */ /* 0x000fe200078e0a03 */
[C---:B-1----:R-:W-:Y:S01]  /*c180*/  IADD3 R4, R29.reuse, 0x121, RZ ;  /* 0x000001211d047810 */ /* 0x042fe20007ffe0ff */
[----:B------:R-:W-:Y:S01]  /*c190*/  @!P2 IMAD.IADD R10, R10, 0x1, -R24 ;  /* 0x000000010a0aa824 */ /* 0x000fe200078e0a18 */
[C---:B------:R-:W-:Y:S01]  /*c1a0*/  ISETP.GT.U32.AND P2, PT, R24.reuse, R12, PT ;  /* 0x0000000c1800720c */ /* 0x040fe20003f44070 */
[----:B------:R-:W-:Y:S01]  /*c1b0*/  IMAD.MOV R5, RZ, RZ, -R5 ;  /* 0x000000ffff057224 */ /* 0x000fe200078e0a05 */
[----:B------:R-:W-:Y:S01]  /*c1c0*/  IABS R13, R4 ;  /* 0x00000004000d7213 */ /* 0x000fe20000000000 */
[C---:B------:R-:W-:Y:S01]  /*c1d0*/  IMAD R6, R24.reuse, R3, R6 ;  /* 0x0000000318067224 */ /* 0x040fe200078e0206 */
[----:B------:R-:W-:Y:S01]  /*c1e0*/  IADD3 R3, R29, 0x120, RZ ;  /* 0x000001201d037810 */ /* 0x000fe20007ffe0ff */
[----:B------:R-:W-:Y:S02]  /*c1f0*/  IMAD.MOV.U32 R16, RZ, RZ, R10 ;  /* 0x000000ffff107224 */ /* 0x000fe400078e000a */
[C---:B------:R-:W-:Y:S01]  /*c200*/  IMAD R7, R24.reuse, R5, R7 ;  /* 0x0000000518077224 */ /* 0x040fe200078e0207 */
[----:B------:R-:W-:Y:S01]  /*c210*/  IABS R5, R0 ;  /* 0x0000000000057213 */ /* 0x000fe20000000000 */
[----:B------:R-:W-:Y:S01]  /*c220*/  @!P1 IMAD.MOV R16, RZ, RZ, -R16 ;  /* 0x000000ffff109224 */ /* 0x000fe200078e0a10 */
[C---:B------:R-:W-:Y:S01]  /*c230*/  ISETP.GT.U32.AND P1, PT, R24.reuse, R6, PT ;  /* 0x000000061800720c */ /* 0x040fe20003f24070 */
[--C-:B------:R-:W-:Y:S01]  /*c240*/  @!P3 IMAD.IADD R15, R15, 0x1, -R24.reuse ;  /* 0x000000010f0fb824 */ /* 0x100fe200078e0a18 */
[----:B------:R-:W-:Y:S01]  /*c250*/  ISETP.GT.U32.AND P3, PT, R24, R7, PT ;  /* 0x000000071800720c */ /* 0x000fe20003f64070 */
[----:B------:R-:W-:Y:S01]  /*c260*/  @!P2 IMAD.IADD R12, R12, 0x1, -R24 ;  /* 0x000000010c0ca824 */ /* 0x000fe200078e0a18 */
[----:B------:R-:W-:Y:S01]  /*c270*/  IABS R9, R3 ;  /* 0x0000000300097213 */ /* 0x000fe20000000000 */
[----:B------:R-:W-:Y:S01]  /*c280*/  IMAD.HI.U32 R10, R2, R5, RZ ;  /* 0x00000005020a7227 */ /* 0x000fe200078e00ff */
[----:B------:R-:W-:Y:S02]  /*c290*/  STL [R1+0x458], R16 ;  /* 0x0004581001007387 */ /* 0x000fe40000100800 */
[----:B------:R-:W-:Y:S01]  /*c2a0*/  ISETP.GT.U32.AND P2, PT, R24, R12, PT ;  /* 0x0000000c1800720c */ /* 0x000fe20003f44070 */
[----:B------:R-:W-:-:S02]  /*c2b0*/  IMAD.MOV R10, RZ, RZ, -R10 ;  /* 0x000000ffff0a7224 */ /* 0x000fc400078e0a0a */
[----:B------:R-:W-:Y:S01]  /*c2c0*/  @!P4 IMAD.MOV R15, RZ, RZ, -R15 ;  /* 0x000000ffff0fc224 */ /* 0x000fe200078e0a0f */
[----:B------:R-:W-:Y:S01]  /*c2d0*/  ISETP.GE.AND P4, PT, R0, RZ, PT ;  /* 0x000000ff0000720c */ /* 0x000fe20003f86270 */
[--C-:B------:R-:W-:Y:S02]  /*c2e0*/  @!P1 IMAD.IADD R6, R6, 0x1, -R24.reuse ;  /* 0x0000000106069824 */ /* 0x100fe400078e0a18 */
[----:B------:R-:W-:Y:S01]  /*c2f0*/  @!P3 IMAD.IADD R7, R7, 0x1, -R24 ;  /* 0x000000010707b824 */ /* 0x000fe200078e0a18 */
[----:B------:R0:W-:Y:S01]  /*c300*/  STL [R1+0x48c], R15 ;  /* 0x00048c0f01007387 */ /* 0x0001e20000100800 */
[C---:B------:R-:W-:Y:S01]  /*c310*/  IMAD R0, R24.reuse, R10, R5 ;  /* 0x0000000a18007224 */ /* 0x040fe200078e0205 */
[----:B------:R-:W-:Y:S01]  /*c320*/  ISETP.GT.U32.AND P1, PT, R24, R6, PT ;  /* 0x000000061800720c */ /* 0x000fe20003f24070 */
[----:B------:R-:W-:Y:S01]  /*c330*/  IMAD.HI.U32 R5, R2, R13, RZ ;  /* 0x0000000d02057227 */ /* 0x000fe200078e00ff */
[----:B------:R-:W-:-:S03]  /*c340*/  ISETP.GT.U32.AND P3, PT, R24, R7, PT ;  /* 0x000000071800720c */ /* 0x000fc60003f64070 */
[----:B------:R-:W-:-:S04]  /*c350*/  IMAD.HI.U32 R10, R2, R9, RZ ;  /* 0x00000009020a7227 */ /* 0x000fc800078e00ff */
[----:B0-----:R-:W-:-:S04]  /*c360*/  IMAD.HI.U32 R15, R2, R14, RZ ;  /* 0x0000000e020f7227 */ /* 0x001fc800078e00ff */
[----:B------:R-:W-:Y:S01]  /*c370*/  @!P2 IMAD.IADD R12, R12, 0x1, -R24 ;  /* 0x000000010c0ca824 */ /* 0x000fe200078e0a18 */
[C---:B------:R-:W-:Y:S01]  /*c380*/  ISETP.GT.U32.AND P2, PT, R24.reuse, R0, PT ;  /* 0x000000001800720c */ /* 0x040fe20003f44070 */
[----:B------:R-:W-:Y:S02]  /*c390*/  IMAD.MOV R5, RZ, RZ, -R5 ;  /* 0x000000ffff057224 */ /* 0x000fe400078e0a05 */
[----:B------:R-:W-:Y:S02]  /*c3a0*/  IMAD.MOV R10, RZ, RZ, -R10 ;  /* 0x000000ffff0a7224 */ /* 0x000fe400078e0a0a */
[----:B------:R-:W-:Y:S02]  /*c3b0*/  IMAD.MOV R15, RZ, RZ, -R15 ;  /* 0x000000ffff0f7224 */ /* 0x000fe400078e0a0f */
[----:B------:R-:W-:Y:S01]  /*c3c0*/  IMAD R13, R24, R5, R13 ;  /* 0x00000005180d7224 */ /* 0x000fe200078e020d */
[----:B------:R-:W-:Y:S01]  /*c3d0*/  IADD3 R5, R29, 0x11f, RZ ;  /* 0x0000011f1d057810 */ /* 0x000fe20007ffe0ff */
[----:B------:R-:W-:-:S02]  /*c3e0*/  @!P1 IMAD.IADD R6, R6, 0x1, -R24 ;  /* 0x0000000106069824 */ /* 0x000fc400078e0a18 */
[----:B------:R-:W-:Y:S01]  /*c3f0*/  @!P3 IMAD.IADD R7, R7, 0x1, -R24 ;  /* 0x000000010707b824 */ /* 0x000fe200078e0a18 */
[----:B------:R-:W-:Y:S01]  /*c400*/  ISETP.GE.AND P3, PT, R11, RZ, PT ;  /* 0x000000ff0b00720c */ /* 0x000fe20003f66270 */
[C---:B------:R-:W-:Y:S01]  /*c410*/  IMAD R9, R24.reuse, R10, R9 ;  /* 0x0000000a18097224 */ /* 0x040fe200078e0209 */
[C---:B------:R-:W-:Y:S01]  /*c420*/  ISETP.GT.U32.AND P1, PT, R24.reuse, R13, PT ;  /* 0x0000000d1800720c */ /* 0x040fe20003f24070 */
[C---:B------:R-:W-:Y:S02]  /*c430*/  IMAD R11, R24.reuse, R15, R14 ;  /* 0x0000000f180b7224 */ /* 0x040fe400078e020e */
[----:B------:R-:W-:Y:S01]  /*c440*/  IMAD.MOV.U32 R16, RZ, RZ, R12 ;  /* 0x000000ffff107224 */ /* 0x000fe200078e000c */
[----:B------:R-:W-:Y:S01]  /*c450*/  IABS R12, R5 ;  /* 0x00000005000c7213 */ /* 0x000fe20000000000 */
[----:B------:R-:W-:Y:S02]  /*c460*/  IMAD.MOV.U32 R10, RZ, RZ, R6 ;  /* 0x000000ffff0a7224 */ /* 0x000fe400078e0006 */
[----:B------:R-:W-:Y:S01]  /*c470*/  @!P0 IMAD.MOV R16, RZ, RZ, -R16 ;  /* 0x000000ffff108224 */ /* 0x000fe200078e0a10 */
[C---:B------:R-:W-:Y:S01]  /*c480*/  ISETP.GT.U32.AND P0, PT, R24.reuse, R11, PT ;  /* 0x0000000b1800720c */ /* 0x040fe20003f04070 */
[----:B------:R-:W-:Y:S01]  /*c490*/  @!P6 IMAD.MOV R10, RZ, RZ, -R10 ;  /* 0x000000ffff0ae224 */ /* 0x000fe200078e0a0a */
[----:B------:R-:W-:Y:S01]  /*c4a0*/  ISETP.GT.U32.AND P6, PT, R24, R9, PT ;  /* 0x000000091800720c */ /* 0x000fe20003fc4070 */
[--C-:B------:R-:W-:Y:S01]  /*c4b0*/  @!P2 IMAD.IADD R0, R0, 0x1, -R24.reuse ;  /* 0x000000010000a824 */ /* 0x100fe200078e0a18 */
[----:B------:R-:W-:Y:S01]  /*c4c0*/  STL [R1+0x478], R16 ;  /* 0x0004781001007387 */ /* 0x000fe20000100800 */
[----:B------:R-:W-:Y:S01]  /*c4d0*/  @!P5 IMAD.MOV R7, RZ, RZ, -R7 ;  /* 0x000000ffff07d224 */ /* 0x000fe200078e0a07 */
[----:B------:R-:W-:Y:S01]  /*c4e0*/  ISETP.GE.AND P5, PT, R4, RZ, PT ;  /* 0x000000ff0400720c */ /* 0x000fe20003fa6270 */
[--C-:B------:R-:W-:Y:S01]  /*c4f0*/  @!P1 IMAD.IADD R13, R13, 0x1, -R24.reuse ;  /* 0x000000010d0d9824 */ /* 0x100fe200078e0a18 */
[----:B------:R-:W-:Y:S01]  /*c500*/  ISETP.GT.U32.AND P2, PT, R24, R0, PT ;  /* 0x000000001800720c */ /* 0x000fe20003f44070 */
[----:B------:R-:W-:Y:S01]  /*c510*/  IMAD.HI.U32 R6, R2, R12, RZ ;  /* 0x0000000c02067227 */ /* 0x000fe200078e00ff */
[----:B------:R-:W-:Y:S01]  /*c520*/  IADD3 R4, R29, 0x11e, RZ ;  /* 0x0000011e1d047810 */ /* 0x000fe20007ffe0ff */
[----:B------:R0:W-:Y:S02]  /*c530*/  STL [R1+0x480], R7 ;  /* 0x0004800701007387 */ /* 0x0001e40000100800 */
[--C-:B------:R-:W-:Y:S01]  /*c540*/  @!P0 IMAD.IADD R11, R11, 0x1, -R24.reuse ;  /* 0x000000010b0b8824 */ /* 0x100fe200078e0a18 */
[----:B------:R-:W-:Y:S01]  /*c550*/  ISETP.GE.AND P0, PT, R5, RZ, PT ;  /* 0x000000ff0500720c */ /* 0x000fe20003f06270 */
[----:B------:R-:W-:Y:S01]  /*c560*/  @!P6 IMAD.IADD R9, R9, 0x1, -R24 ;  /* 0x000000010909e824 */ /* 0x000fe200078e0a18 */
[C---:B------:R-:W-:Y:S01]  /*c570*/  ISETP.GT.U32.AND P6, PT, R24.reuse, R13, PT ;  /* 0x0000000d1800720c */ /* 0x040fe20003fc4070 */
[----:B------:R1:W-:Y:S01]  /*c580*/  STL [R1+0x484], R10 ;  /* 0x0004840a01007387 */ /* 0x0003e20000100800 */
[----:B------:R-:W-:Y:S01]  /*c590*/  ISETP.GT.U32.AND P1, PT, R24, R11, PT ;  /* 0x0000000b1800720c */ /* 0x000fe20003f24070 */
[----:B------:R-:W-:Y:S01]  /*c5a0*/  IMAD.MOV R6, RZ, RZ, -R6 ;  /* 0x000000ffff067224 */ /* 0x000fe200078e0a06 */
[----:B0-----:R-:W-:Y:S01]  /*c5b0*/  IABS R7, R4 ;  /* 0x0000000400077213 */ /* 0x001fe20000000000 */
[----:B------:R-:W-:Y:S01]  /*c5c0*/  @!P2 IMAD.IADD R0, R0, 0x1, -R24 ;  /* 0x000000010000a824 */ /* 0x000fe200078e0a18 */
[----:B------:R-:W-:Y:S01]  /*c5d0*/  ISETP.GE.AND P2, PT, R3, RZ, PT ;  /* 0x000000ff0300720c */ /* 0x000fe20003f46270 */
[----:B------:R-:W-:Y:S01]  /*c5e0*/  IMAD R12, R24, R6, R12 ;  /* 0x00000006180c7224 */ /* 0x000fe200078e020c */
[----:B------:R-:W-:Y:S01]  /*c5f0*/  IADD3 R3, R29, 0x11d, RZ ;  /* 0x0000011d1d037810 */ /* 0x000fe20007ffe0ff */
[----:B------:R-:W-:-:S03]  /*c600*/  IMAD.HI.U32 R5, R2, R7, RZ ;  /* 0x0000000702057227 */ /* 0x000fc600078e00ff */
[----:B------:R-:W-:Y:S01]  /*c610*/  IABS R6, R3 ;  /* 0x0000000300067213 */ /* 0x000fe20000000000 */
[----:B------:R-:W-:Y:S02]  /*c620*/  IMAD.MOV R5, RZ, RZ, -R5 ;  /* 0x000000ffff057224 */ /* 0x000fe400078e0a05 */
[----:B-1----:R-:W-:Y:S01]  /*c630*/  IMAD.MOV.U32 R10, RZ, RZ, R0 ;  /* 0x000000ffff0a7224 */ /* 0x002fe200078e0000 */
[----:B------:R-:W-:Y:S01]  /*c640*/  IADD3 R0, R29, 0x11c, RZ ;  /* 0x0000011c1d007810 */ /* 0x000fe20007ffe0ff */
[C---:B------:R-:W-:Y:S02]  /*c650*/  IMAD R7, R24.reuse, R5, R7 ;  /* 0x0000000518077224 */ /* 0x040fe400078e0207 */
[----:B------:R-:W-:Y:S01]  /*c660*/  @!P4 IMAD.MOV R10, RZ, RZ, -R10 ;  /* 0x000000ffff0ac224 */ /* 0x000fe200078e0a0a */
[C---:B------:R-:W-:Y:S01]  /*c670*/  ISETP.GT.U32.AND P4, PT, R24.reuse, R9, PT ;  /* 0x000000091800720c */ /* 0x040fe20003f84070 */
[--C-:B------:R-:W-:Y:S01]  /*c680*/  @!P6 IMAD.IADD R13, R13, 0x1, -R24.reuse ;  /* 0x000000010d0de824 */ /* 0x100fe200078e0a18 */
[C---:B------:R-:W-:Y:S01]  /*c690*/  ISETP.GT.U32.AND P6, PT, R24.reuse, R7, PT ;  /* 0x000000071800720c */ /* 0x040fe20003fc4070 */
[----:B------:R-:W-:Y:S01]  /*c6a0*/  @!P1 IMAD.IADD R11, R11, 0x1, -R24 ;  /* 0x000000010b0b9824 */ /* 0x000fe200078e0a18 */
[----:B------:R-:W-:Y:S01]  /*c6b0*/  ISETP.GT.U32.AND P1, PT, R24, R12, PT ;  /* 0x0000000c1800720c */ /* 0x000fe20003f24070 */
[----:B------:R0:W-:Y:S01]  /*c6c0*/  STL [R1+0x488], R10 ;  /* 0x0004880a01007387 */ /* 0x0001e20000100800 */
[----:B------:R-:W-:Y:S01]  /*c6d0*/  IABS R5, R0 ;  /* 0x0000000000057213 */ /* 0x000fe20000000000 */
[----:B------:R-:W-:-:S02]  /*c6e0*/  IMAD.MOV.U32 R16, RZ, RZ, R11 ;  /* 0x000000ffff107224 */ /* 0x000fc400078e000b */
[----:B------:R-:W-:Y:S02]  /*c6f0*/  @!P5 IMAD.MOV R13, RZ, RZ, -R13 ;  /* 0x000000ffff0dd224 */ /* 0x000fe400078e0a0d */
[----:B------:R-:W-:Y:S01]  /*c700*/  IMAD.HI.U32 R15, R2, R5, RZ ;  /* 0x00000005020f7227 */ /* 0x000fe200078e00ff */
[----:B0-----:R-:W-:-:S03]  /*c710*/  IADD3 R10, R29, 0x11b, RZ ;  /* 0x0000011b1d0a7810 */ /* 0x001fc60007ffe0ff */
[--C-:B------:R-:W-:Y:S01]  /*c720*/  @!P4 IMAD.IADD R9, R9, 0x1, -R24.reuse ;  /* 0x000000010909c824 */ /* 0x100fe200078e0a18 */
[----:B------:R-:W-:Y:S01]  /*c730*/  ISETP.GE.AND P4, PT, R4, RZ, PT ;  /* 0x000000ff0400720c */ /* 0x000fe20003f86270 */
[--C-:B------:R-:W-:Y:S01]  /*c740*/  @!P6 IMAD.IADD R7, R7, 0x1, -R24.reuse ;  /* 0x000000010707e824 */ /* 0x100fe200078e0a18 */
[----:B------:R-:W-:Y:S01]  /*c750*/  IABS R14, R10 ;  /* 0x0000000a000e7213 */ /* 0x000fe20000000000 */
[----:B------:R-:W-:Y:S01]  /*c760*/  @!P1 IMAD.IADD R12, R12, 0x1, -R24 ;  /* 0x000000010c0c9824 */ /* 0x000fe200078e0a18 */
[----:B------:R-:W-:Y:S01]  /*c770*/  ISETP.GE.AND P1, PT, R3, RZ, PT ;  /* 0x000000ff0300720c */ /* 0x000fe20003f26270 */
[----:B------:R-:W-:Y:S01]  /*c780*/  IMAD.MOV R11, RZ, RZ, -R15 ;  /* 0x000000ffff0b7224 */ /* 0x000fe200078e0a0f */
[----:B------:R-:W-:Y:S01]  /*c790*/  ISETP.GT.U32.AND P6, PT, R24, R7, PT ;  /* 0x000000071800720c */ /* 0x000fe20003fc4070 */
[----:B------:R-:W-:Y:S01]  /*c7a0*/  IMAD.MOV.U32 R4, RZ, RZ, R14 ;  /* 0x000000ffff047224 */ /* 0x000fe200078e000e */
[----:B------:R-:W-:Y:S01]  /*c7b0*/  IADD3 R15, R29, 0x11a, RZ ;  /* 0x0000011a1d0f7810 */ /* 0x000fe20007ffe0ff */
[----:B------:R-:W-:-:S04]  /*c7c0*/  IMAD.HI.U32 R14, R2, R6, RZ ;  /* 0x00000006020e7227 */ /* 0x000fc800078e00ff */
[----:B------:R-:W-:-:S04]  /*c7d0*/  IMAD.HI.U32 R3, R2, R4, RZ ;  /* 0x0000000402037227 */ /* 0x000fc800078e00ff */
[----:B------:R-:W-:Y:S02]  /*c7e0*/  IMAD.MOV R14, RZ, RZ, -R14 ;  /* 0x000000ffff0e7224 */ /* 0x000fe400078e0a0e */
[----:B------:R-:W-:Y:S02]  /*c7f0*/  IMAD.MOV R3, RZ, RZ, -R3 ;  /* 0x000000ffff037224 */ /* 0x000fe400078e0a03 */
[C---:B------:R-:W-:Y:S02]  /*c800*/  IMAD R5, R24.reuse, R11, R5 ;  /* 0x0000000b18057224 */ /* 0x040fe400078e0205 */
[----:B------:R-:W-:Y:S01]  /*c810*/  @!P3 IMAD.MOV R16, RZ, RZ, -R16 ;  /* 0x000000ffff10b224 */ /* 0x000fe200078e0a10 */
[C---:B------:R-:W-:Y:S01]  /*c820*/  ISETP.GT.U32.AND P3, PT, R24.reuse, R12, PT ;  /* 0x0000000c1800720c */ /* 0x040fe20003f64070 */
[C---:B------:R-:W-:Y:S02]  /*c830*/  IMAD R6, R24.reuse, R14, R6 ;  /* 0x0000000e18067224 */ /* 0x040fe400078e0206 */
[C---:B------:R-:W-:Y:S01]  /*c840*/  IMAD R4, R24.reuse, R3, R4 ;  /* 0x0000000318047224 */ /* 0x040fe200078e0204 */
[----:B------:R-:W-:Y:S01]  /*c850*/  STL [R1+0x47c], R16 ;  /* 0x00047c1001007387 */ /* 0x000fe20000100800 */
[----:B------:R-:W-:Y:S01]  /*c860*/  @!P2 IMAD.MOV R9, RZ, RZ, -R9 ;  /* 0x000000ffff09a224 */ /* 0x000fe200078e0a09 */
[C---:B------:R-:W-:Y:S01]  /*c870*/  ISETP.GT.U32.AND P2, PT, R24.reuse, R5, PT ;  /* 0x000000051800720c */ /* 0x040fe20003f44070 */
[--C-:B------:R-:W-:Y:S01]  /*c880*/  @!P6 IMAD.IADD R7, R7, 0x1, -R24.reuse ;  /* 0x000000010707e824 */ /* 0x100fe200078e0a18 */
[C---:B------:R-:W-:Y:S01]  /*c890*/  ISETP.GT.U32.AND P5, PT, R24.reuse, R6, PT ;  /* 0x000000061800720c */ /* 0x040fe20003fa4070 */
[----:B------:R-:W-:Y:S01]  /*c8a0*/  STL [R1+0x46c], R13 ;  /* 0x00046c0d01007387 */ /* 0x000fe20000100800 */
[----:B------:R-:W-:Y:S01]  /*c8b0*/  ISETP.GT.U32.AND P6, PT, R24, R4, PT ;  /* 0x000000041800720c */ /* 0x000fe20003fc4070 */
[----:B------:R-:W-:Y:S01]  /*c8c0*/  @!P4 IMAD.MOV R7, RZ, RZ, -R7 ;  /* 0x000000ffff07c224 */ /* 0x000fe200078e0a07 */
[----:B------:R-:W-:Y:S01]  /*c8d0*/  IABS R3, R15 ;  /* 0x0000000f00037213 */ /* 0x000fe20000000000 */
[----:B------:R0:W-:Y:S01]  /*c8e0*/  STL [R1+0x470], R9 ;  /* 0x0004700901007387 */ /* 0x0001e20000100800 */
[----:B------:R-:W-:Y:S01]  /*c8f0*/  @!P3 IMAD.IADD R12, R12, 0x1, -R24 ;  /* 0x000000010c0cb824 */ /* 0x000fe200078e0a18 */
[----:B------:R-:W-:-:S02]  /*c900*/  ISETP.GE.AND P3, PT, R0, RZ, PT ;  /* 0x000000ff0000720c */ /* 0x000fc40003f66270 */
[----:B------:R-:W-:-:S04]  /*c910*/  IMAD.HI.U32 R11, R2, R3, RZ ;  /* 0x00000003020b7227 */ /* 0x000fc800078e00ff */
[--C-:B------:R-:W-:Y:S01]  /*c920*/  @!P2 IMAD.IADD R5, R5, 0x1, -R24.reuse ;  /* 0x000000010505a824 */ /* 0x100fe200078e0a18 */
[C---:B0-----:R-:W-:Y:S01]  /*c930*/  IADD3 R9, R29.reuse, 0x119, RZ ;  /* 0x000001191d097810 */ /* 0x041fe20007ffe0ff */
[--C-:B------:R-:W-:Y:S01]  /*c940*/  @!P5 IMAD.IADD R6, R6, 0x1, -R24.reuse ;  /* 0x000000010606d824 */ /* 0x100fe200078e0a18 */
[----:B------:R-:W-:Y:S01]  /*c950*/  ISETP.GE.AND P5, PT, R10, RZ, PT ;  /* 0x000000ff0a00720c */ /* 0x000fe20003fa6270 */
[----:B------:R-:W-:Y:S01]  /*c960*/  @!P6 IMAD.IADD R4, R4, 0x1, -R24 ;  /* 0x000000010404e824 */ /* 0x000fe200078e0a18 */
[----:B------:R-:W-:Y:S01]  /*c970*/  IABS R0, R9 ;  /* 0x0000000900007213 */ /* 0x000fe20000000000 */
[----:B------:R-:W-:Y:S01]  /*c980*/  IMAD.MOV.U32 R14, RZ, RZ, R12 ;  /* 0x000000ffff0e7224 */ /* 0x000fe200078e000c */
[C---:B------:R-:W-:Y:S01]  /*c990*/  ISETP.GT.U32.AND P6, PT, R24.reuse, R5, PT ;  /* 0x000000051800720c */ /* 0x040fe20003fc4070 */
[----:B------:R-:W-:Y:S01]  /*c9a0*/  IMAD.MOV R11, RZ, RZ, -R11 ;  /* 0x000000ffff0b7224 */ /* 0x000fe200078e0a0b */
[----:B------:R-:W-:Y:S01]  /*c9b0*/  ISETP.GT.U32.AND P2, PT, R24, R6, PT ;  /* 0x000000061800720c */ /* 0x000fe20003f44070 */
[----:B------:R-:W-:Y:S01]  /*c9c0*/  IMAD.HI.U32 R13, R2, R0, RZ ;  /* 0x00000000020d7227 */ /* 0x000fe200078e00ff */
[----:B------:R-:W-:-:S03]  /*c9d0*/  IADD3 R10, R29, 0x118, RZ ;  /* 0x000001181d0a7810 */ /* 0x000fc60007ffe0ff */
[----:B------:R-:W-:Y:S01]  /*c9e0*/  IMAD.MOV R13, RZ, RZ, -R13 ;  /* 0x000000ffff0d7224 */ /* 0x000fe200078e0a0d */
[----:B------:R-:W-:Y:S01]  /*c9f0*/  IABS R12, R10 ;  /* 0x0000000a000c7213 */ /* 0x000fe20000000000 */
[----:B------:R-:W-:Y:S01]  /*ca00*/  @!P0 IMAD.MOV R14, RZ, RZ, -R14 ;  /* 0x000000ffff0e8224 */ /* 0x000fe200078e0a0e */
[C---:B------:R-:W-:Y:S01]  /*ca10*/  ISETP.GT.U32.AND P0, PT, R24.reuse, R4, PT ;  /* 0x000000041800720c */ /* 0x040fe20003f04070 */
        /* <DEDUP_REMOVED lines=8> */
[----:B------:R-:W-:Y:S01]  /*caa0*/  IMAD.HI.U32 R16, R2, R12, RZ ;  /* 0x0000000c02107227 */ /* 0x000fe200078e00ff */
[----:B------:R0:W-:Y:S03]  /*cab0*/  STL [R1+0x474], R14 ;  /* 0x0004740e01007387 */ /* 0x0001e60000100800 */
[----:B------:R-:W-:Y:S01]  /*cac0*/  @!P0 IMAD.IADD R4, R4, 0x1, -R24 ;  /* 0x0000000104048824 */ /* 0x000fe200078e0a18 */
[----:B------:R-:W-:Y:S01]  /*cad0*/  ISETP.GE.AND P0, PT, R15, RZ, PT ;  /* 0x000000ff0f00720c */ /* 0x000fe20003f06270 */
[----:B------:R-:W-:Y:S01]  /*cae0*/  IMAD.MOV R15, RZ, RZ, -R16 ;  /* 0x000000ffff0f7224 */ /* 0x000fe200078e0a10 */
[----:B------:R-:W-:Y:S01]  /*caf0*/  IABS R16, R13 ;  /* 0x0000000d00107213 */ /* 0x000fe20000000000 */
[----:B------:R-:W-:Y:S01]  /*cb00*/  @!P1 IMAD.MOV R6, RZ, RZ, -R6 ;  /* 0x000000ffff069224 */ /* 0x000fe200078e0a06 */
[----:B------:R-:W-:Y:S01]  /*cb10*/  STL [R1+0x468], R7 ;  /* 0x0004680701007387 */ /* 0x000fe20000100800 */
[--C-:B------:R-:W-:Y:S01]  /*cb20*/  @!P6 IMAD.IADD R0, R0, 0x1, -R24.reuse ;  /* 0x000000010000e824 */ /* 0x100fe200078e0a18 */
[----:B0-----:R-:W-:Y:S01]  /*cb30*/  IABS R14, R11 ;  /* 0x0000000b000e7213 */ /* 0x001fe20000000000 */
[----:B------:R-:W-:Y:S01]  /*cb40*/  @!P2 IMAD.IADD R3, R3, 0x1, -R24 ;  /* 0x000000010303a824 */ /* 0x000fe200078e0a18 */
[----:B------:R-:W-:Y:S01]  /*cb50*/  STL [R1+0x464], R6 ;  /* 0x0004640601007387 */ /* 0x000fe20000100800 */
[C---:B------:R-:W-:Y:S01]  /*cb60*/  IMAD R12, R24.reuse, R15, R12 ;  /* 0x0000000f180c7224 */ /* 0x040fe200078e020c */
[C---:B------:R-:W-:Y:S01]  /*cb70*/  ISETP.GT.U32.AND P6, PT, R24.reuse, R0, PT ;  /* 0x000000001800720c */ /* 0x040fe20003fc4070 */
        /* <DEDUP_REMOVED lines=8> */
[----:B------:R-:W-:Y:S02]  /*cc00*/  ISETP.GE.AND P3, PT, R10, RZ, PT ;  /* 0x000000ff0a00720c */ /* 0x000fe40003f66270 */
[----:B------:R1:W-:Y:S01]  /*cc10*/  STL [R1+0x45c], R4 ;  /* 0x00045c0401007387 */ /* 0x0003e20000100800 */
[----:B------:R-:W-:Y:S01]  /*cc20*/  IMAD R14, R24, R17, R14 ;  /* 0x00000011180e7224 */ /* 0x000fe200078e020e */
[----:B------:R-:W-:Y:S01]  /*cc30*/  ISETP.GE.AND P5, PT, R11, RZ, PT ;  /* 0x000000ff0b00720c */ /* 0x000fe20003fa6270 */
[--C-:B------:R-:W-:Y:S01]  /*cc40*/  @!P6 IMAD.IADD R0, R0, 0x1, -R24.reuse ;  /* 0x000000010000e824 */ /* 0x100fe200078e0a18 */
[----:B0-----:R-:W-:Y:S01]  /*cc50*/  IADD3 R5, R29, 0x115, RZ ;  /* 0x000001151d057810 */ /* 0x001fe20007ffe0ff */
[--C-:B------:R-:W-:Y:S01]  /*cc60*/  @!P4 IMAD.IADD R3, R3, 0x1, -R24.reuse ;  /* 0x000000010303c824 */ /* 0x100fe200078e0a18 */
[----:B------:R-:W-:Y:S01]  /*cc70*/  ISETP.GT.U32.AND P6, PT, R24, R14, PT ;  /* 0x0000000e1800720c */ /* 0x000fe20003fc4070 */
[----:B------:R-:W-:Y:S01]  /*cc80*/  @!P1 IMAD.IADD R12, R12, 0x1, -R24 ;  /* 0x000000010c0c9824 */ /* 0x000fe200078e0a18 */
[----:B------:R-:W-:Y:S01]  /*cc90*/  ISETP.GE.AND P4, PT, R13, RZ, PT ;  /* 0x000000ff0d00720c */ /* 0x000fe20003f86270 */
[----:B------:R-:W-:Y:S01]  /*cca0*/  IMAD.MOV.U32 R7, RZ, RZ, R0 ;  /* 0x000000ffff077224 */ /* 0x000fe200078e0000 */
[----:B------:R-:W-:Y:S01]  /*ccb0*/  IABS R13, R5 ;  /* 0x00000005000d7213 */ /* 0x000fe20000000000 */
[----:B-1----:R-:W-:Y:S01]  /*ccc0*/  IMAD.HI.U32 R4, R2, R16, RZ ;  /* 0x0000001002047227 */ /* 0x002fe200078e00ff */
[----:B------:R-:W-:-:S02]  /*ccd0*/  ISETP.GT.U32.AND P1, PT, R24, R12, PT ;  /* 0x0000000c1800720c */ /* 0x000fc40003f24070 */
[C---:B------:R-:W-:Y:S01]  /*cce0*/  IADD3 R0, R29.reuse, 0x114, RZ ;  /* 0x000001141d007810 */ /* 0x040fe20007ffe0ff */
[----:B------:R-:W-:Y:S02]  /*ccf0*/  IMAD.MOV R4, RZ, RZ, -R4 ;  /* 0x000000ffff047224 */ /* 0x000fe400078e0a04 */
[----:B------:R-:W-:Y:S01]  /*cd00*/  IMAD.MOV.U32 R6, RZ, RZ, R3 ;  /* 0x000000ffff067224 */ /* 0x000fe200078e0003 */
[C---:B------:R-:W-:Y:S01]  /*cd10*/  IADD3 R3, R29.reuse, 0x113, RZ ;  /* 0x000001131d037810 */ /* 0x040fe20007ffe0ff */
[C---:B------:R-:W-:Y:S01]  /*cd20*/  IMAD R4, R24.reuse, R4, R16 ;  /* 0x0000000418047224 */ /* 0x040fe200078e0210 */
[----:B------:R-:W-:Y:S01]  /*cd30*/  IADD3 R16, R29, 0x109, RZ ;  /* 0x000001091d107810 */ /* 0x000fe20007ffe0ff */
[----:B------:R-:W-:Y:S01]  /*cd40*/  @!P2 IMAD.MOV R7, RZ, RZ, -R7 ;  /* 0x000000ffff07a224 */ /* 0x000fe200078e0a07 */
[----:B------:R-:W-:Y:S01]  /*cd50*/  IABS R9, R3 ;  /* 0x0000000300097213 */ /* 0x000fe20000000000 */
[----:B------:R-:W-:Y:S01]  /*cd60*/  @!P0 IMAD.MOV R6, RZ, RZ, -R6 ;  /* 0x000000ffff068224 */ /* 0x000fe200078e0a06 */
[----:B------:R-:W-:Y:S01]  /*cd70*/  ISETP.GT.U32.AND P2, PT, R24, R4, PT ;  /* 0x000000041800720c */ /* 0x000fe20003f44070 */
[--C-:B------:R-:W-:Y:S01]  /*cd80*/  @!P6 IMAD.IADD R14, R14, 0x1, -R24.reuse ;  /* 0x000000010e0ee824 */ /* 0x100fe200078e0a18 */
[----:B------:R-:W-:Y:S01]  /*cd90*/  ISETP.GE.AND P0, PT, R5, RZ, PT ;  /* 0x000000ff0500720c */ /* 0x000fe20003f06270 */
[----:B------:R-:W-:Y:S01]  /*cda0*/  @!P1 IMAD.IADD R12, R12, 0x1, -R24 ;  /* 0x000000010c0c9824 */ /* 0x000fe200078e0a18 */
[----:B------:R0:W-:Y:S01]  /*cdb0*/  STL [R1+0x448], R6 ;  /* 0x0004480601007387 */ /* 0x0001e20000100800 */
[----:B------:R-:W-:-:S02]  /*cdc0*/  IABS R5, R0 ;  /* 0x0000000000057213 */ /* 0x000fc40000000000 */
[----:B------:R-:W-:Y:S01]  /*cdd0*/  ISETP.GT.U32.AND P6, PT, R24, R14, PT ;  /* 0x0000000e1800720c */ /* 0x000fe20003fc4070 */
[----:B------:R1:W-:Y:S01]  /*cde0*/  STL [R1+0x41c], R7 ;  /* 0x00041c0701007387 */ /* 0x0003e20000100800 */
[----:B------:R-:W-:Y:S02]  /*cdf0*/  ISETP.GE.AND P1, PT, R0, RZ, PT ;  /* 0x000000ff0000720c */ /* 0x000fe40003f26270 */
[----:B------:R-:W-:Y:S02]  /*ce00*/  IADD3 R0, R29, 0x112, RZ ;  /* 0x000001121d007810 */ /* 0x000fe40007ffe0ff */
[----:B------:R-:W-:Y:S02]  /*ce10*/  @!P2 IMAD.IADD R4, R4, 0x1, -R24 ;  /* 0x000000010404a824 */ /* 0x000fe400078e0a18 */
[----:B0-----:R-:W-:-:S03]  /*ce20*/  IMAD.HI.U32 R6, R2, R13, RZ ;  /* 0x0000000d02067227 */ /* 0x001fc600078e00ff */
[C---:B------:R-:W-:Y:S01]  /*ce30*/  ISETP.GT.U32.AND P2, PT, R24.reuse, R4, PT ;  /* 0x000000041800720c */ /* 0x040fe20003f44070 */
[----:B------:R-:W-:Y:S02]  /*ce40*/  IMAD.MOV R6, RZ, RZ, -R6 ;  /* 0x000000ffff067224 */ /* 0x000fe400078e0a06 */
[----:B-1----:R-:W-:Y:S02]  /*ce50*/  IMAD.MOV.U32 R7, RZ, RZ, R12 ;  /* 0x000000ffff077224 */ /* 0x002fe400078e000c */
[----:B------:R-:W-:Y:S02]  /*ce60*/  IMAD R13, R24, R6, R13 ;  /* 0x00000006180d7224 */ /* 0x000fe400078e020d */
[----:B------:R-:W-:Y:S02]  /*ce70*/  @!P3 IMAD.MOV R7, RZ, RZ, -R7 ;  /* 0x000000ffff07b224 */ /* 0x000fe400078e0a07 */
[----:B------:R-:W-:Y:S01]  /*ce80*/  @!P6 IMAD.IADD R14, R14, 0x1, -R24 ;  /* 0x000000010e0ee824 */ /* 0x000fe200078e0a18 */
[----:B------:R-:W-:Y:S01]  /*ce90*/  ISETP.GT.U32.AND P3, PT, R24, R13, PT ;  /* 0x0000000d1800720c */ /* 0x000fe20003f64070 */
[C---:B------:R-:W-:Y:S01]  /*cea0*/  IMAD.HI.U32 R6, R2.reuse, R5, RZ ;  /* 0x0000000502067227 */ /* 0x040fe200078e00ff */
[----:B------:R-:W-:Y:S01]  /*ceb0*/  ISETP.GE.AND P6, PT, R3, RZ, PT ;  /* 0x000000ff0300720c */ /* 0x000fe20003fc6270 */
[----:B------:R0:W-:Y:S02]  /*cec0*/  STL [R1+0x420], R7 ;  /* 0x0004200701007387 */ /* 0x0001e40000100800 */
[----:B------:R-:W-:-:S04]  /*ced0*/  IMAD.HI.U32 R3, R2, R9, RZ ;  /* 0x0000000902037227 */ /* 0x000fc800078e00ff */
[----:B------:R-:W-:Y:S02]  /*cee0*/  IMAD.MOV R3, RZ, RZ, -R3 ;  /* 0x000000ffff037224 */ /* 0x000fe400078e0a03 */
[--C-:B------:R-:W-:Y:S01]  /*cef0*/  @!P2 IMAD.IADD R4, R4, 0x1, -R24.reuse ;  /* 0x000000010404a824 */ /* 0x100fe200078e0a18 */
[----:B------:R-:W-:Y:S01]  /*cf00*/  ISETP.GE.AND P2, PT, R0, RZ, PT ;  /* 0x000000ff0000720c */ /* 0x000fe20003f46270 */
[----:B------:R-:W-:Y:S01]  /*cf10*/  @!P3 IMAD.IADD R13, R13, 0x1, -R24 ;  /* 0x000000010d0db824 */ /* 0x000fe200078e0a18 */
[----:B0-----:R-:W-:Y:S01]  /*cf20*/  IABS R7, R0 ;  /* 0x0000000000077213 */ /* 0x001fe20000000000 */
[C---:B------:R-:W-:Y:S02]  /*cf30*/  IMAD R9, R24.reuse, R3, R9 ;  /* 0x0000000318097224 */ /* 0x040fe400078e0209 */
[----:B------:R-:W-:Y:S01]  /*cf40*/  IMAD.MOV.U32 R10, RZ, RZ, R4 ;  /* 0x000000ffff0a7224 */ /* 0x000fe200078e0004 */
[C---:B------:R-:W-:Y:S01]  /*cf50*/  ISETP.GT.U32.AND P3, PT, R24.reuse, R13, PT ;  /* 0x0000000d1800720c */ /* 0x040fe20003f64070 */
[----:B------:R-:W-:Y:S01]  /*cf60*/  IMAD.MOV R12, RZ, RZ, -R6 ;  /* 0x000000ffff0c7224 */ /* 0x000fe200078e0a06 */
[----:B------:R-:W-:Y:S01]  /*cf70*/  IADD3 R4, R29, 0x110, RZ ;  /* 0x000001101d047810 */ /* 0x000fe20007ffe0ff */
[----:B------:R-:W-:Y:S01]  /*cf80*/  @!P4 IMAD.MOV R10, RZ, RZ, -R10 ;  /* 0x000000ffff0ac224 */ /* 0x000fe200078e0a0a */
[----:B------:R-:W-:Y:S01]  /*cf90*/  ISETP.GT.U32.AND P4, PT, R24, R9, PT ;  /* 0x000000091800720c */ /* 0x000fe20003f84070 */
[----:B------:R-:W-:-:S04]  /*cfa0*/  IMAD.HI.U32 R0, R2, R7, RZ ;  /* 0x0000000702007227 */ /* 0x000fc800078e00ff */
[----:B------:R-:W-:Y:S02]  /*cfb0*/  IMAD.MOV.U32 R6, RZ, RZ, R14 ;  /* 0x000000ffff067224 */ /* 0x000fe400078e000e */
[C---:B------:R-:W-:Y:S01]  /*cfc0*/  IMAD R12, R24.reuse, R12, R5 ;  /* 0x0000000c180c7224 */ /* 0x040fe200078e0205 */
[C---:B------:R-:W-:Y:S01]  /*cfd0*/  IADD3 R5, R29.reuse, 0x111, RZ ;  /* 0x000001111d057810 */ /* 0x040fe20007ffe0ff */
[----:B------:R-:W-:Y:S02]  /*cfe0*/  IMAD.MOV R3, RZ, RZ, -R0 ;  /* 0x000000ffff037224 */ /* 0x000fe400078e0a00 */
[----:B------:R-:W-:Y:S01]  /*cff0*/  @!P5 IMAD.MOV R6, RZ, RZ, -R6 ;  /* 0x000000ffff06d224 */ /* 0x000fe200078e0a06 */
[C---:B------:R-:W-:Y:S01]  /*d000*/  ISETP.GT.U32.AND P5, PT, R24.reuse, R12, PT ;  /* 0x0000000c1800720c */ /* 0x040fe20003fa4070 */
[C---:B------:R-:W-:Y:S01]  /*d010*/  IMAD R7, R24.reuse, R3, R7 ;  /* 0x0000000318077224 */ /* 0x040fe200078e0207 */
[----:B------:R-:W-:Y:S01]  /*d020*/  IADD3 R3, R29, 0x10f, RZ ;  /* 0x0000010f1d037810 */ /* 0x000fe20007ffe0ff */
[--C-:B------:R-:W-:Y:S01]  /*d030*/  @!P3 IMAD.IADD R13, R13, 0x1, -R24.reuse ;  /* 0x000000010d0db824 */ /* 0x100fe200078e0a18 */
[----:B------:R0:W-:Y:S01]  /*d040*/  STL [R1+0x450], R6 ;  /* 0x0004500601007387 */ /* 0x0001e20000100800 */
[----:B------:R-:W-:Y:S01]  /*d050*/  @!P4 IMAD.IADD R9, R9, 0x1, -R24 ;  /* 0x000000010909c824 */ /* 0x000fe200078e0a18 */
[----:B------:R-:W-:Y:S01]  /*d060*/  ISETP.GT.U32.AND P3, PT, R24, R7, PT ;  /* 0x000000071800720c */ /* 0x000fe20003f64070 */
[----:B------:R-:W-:Y:S01]  /*d070*/  IMAD.MOV.U32 R15, RZ, RZ, R13 ;  /* 0x000000ffff0f7224 */ /* 0x000fe200078e000d */
[----:B------:R1:W-:Y:S01]  /*d080*/  STL [R1+0x454], R10 ;  /* 0x0004540a01007387 */ /* 0x0003e20000100800 */
[----:B------:R-:W-:-:S02]  /*d090*/  IABS R11, R3 ;  /* 0x00000003000b7213 */ /* 0x000fc40000000000 */
[----:B------:R-:W-:Y:S01]  /*d0a0*/  ISETP.GT.U32.AND P4, PT, R24, R9, PT ;  /* 0x000000091800720c */ /* 0x000fe20003f84070 */
[----:B------:R-:W-:Y:S01]  /*d0b0*/  @!P0 IMAD.MOV R15, RZ, RZ, -R15 ;  /* 0x000000ffff0f8224 */ /* 0x000fe200078e0a0f */
[----:B------:R-:W-:Y:S01]  /*d0c0*/  ISETP.GE.AND P0, PT, R5, RZ, PT ;  /* 0x000000ff0500720c */ /* 0x000fe20003f06270 */
[--C-:B------:R-:W-:Y:S01]  /*d0d0*/  @!P5 IMAD.IADD R12, R12, 0x1, -R24.reuse ;  /* 0x000000010c0cd824 */ /* 0x100fe200078e0a18 */
[----:B0-----:R-:W-:Y:S01]  /*d0e0*/  IABS R6, R5 ;  /* 0x0000000500067213 */ /* 0x001fe20000000000 */
[----:B------:R-:W-:Y:S01]  /*d0f0*/  IMAD.HI.U32 R13, R2, R11, RZ ;  /* 0x0000000b020d7227 */ /* 0x000fe200078e00ff */
[----:B------:R-:W-:Y:S01]  /*d100*/  STL [R1+0x44c], R15 ;  /* 0x00044c0f01007387 */ /* 0x000fe20000100800 */
[----:B-1----:R-:W-:Y:S02]  /*d110*/  IABS R10, R4 ;  /* 0x00000004000a7213 */ /* 0x002fe40000000000 */
[----:B------:R-:W-:Y:S01]  /*d120*/  ISETP.GT.U32.AND P5, PT, R24, R12, PT ;  /* 0x0000000c1800720c */ /* 0x000fe20003fa4070 */
[----:B------:R-:W-:-:S02]  /*d130*/  @!P3 IMAD.IADD R7, R7, 0x1, -R24 ;  /* 0x000000010707b824 */ /* 0x000fc400078e0a18 */
[----:B------:R-:W-:-:S03]  /*d140*/  IMAD.HI.U32 R14, R2, R10, RZ ;  /* 0x0000000a020e7227 */ /* 0x000fc600078e00ff */
[----:B------:R-:W-:Y:S01]  /*d150*/  ISETP.GT.U32.AND P3, PT, R24, R7, PT ;  /* 0x000000071800720c */ /* 0x000fe20003f64070 */
[----:B------:R-:W-:Y:S02]  /*d160*/  IMAD.MOV R14, RZ, RZ, -R14 ;  /* 0x000000ffff0e7224 */ /* 0x000fe400078e0a0e */
[----:B------:R-:W-:-:S04]  /*d170*/  IMAD.HI.U32 R0, R2, R6, RZ ;  /* 0x0000000602007227 */ /* 0x000fc800078e00ff */
[C---:B------:R-:W-:Y:S02]  /*d180*/  IMAD R5, R24.reuse, R14, R10 ;  /* 0x0000000e18057224 */ /* 0x040fe400078e020a */
[----:B------:R-:W-:Y:S02]  /*d190*/  @!P4 IMAD.IADD R9, R9, 0x1, -R24 ;  /* 0x000000010909c824 */ /* 0x000fe400078e0a18 */
[----:B------:R-:W-:Y:S01]  /*d1a0*/  IMAD.MOV R0, RZ, RZ, -R0 ;  /* 0x000000ffff007224 */ /* 0x000fe200078e0a00 */
[----:B------:R-:W-:Y:S01]  /*d1b0*/  ISETP.GT.U32.AND P4, PT, R24, R5, PT ;  /* 0x000000051800720c */ /* 0x000fe20003f84070 */
[----:B------:R-:W-:Y:S02]  /*d1c0*/  @!P5 IMAD.IADD R12, R12, 0x1, -R24 ;  /* 0x000000010c0cd824 */ /* 0x000fe400078e0a18 */
[----:B------:R-:W-:Y:S01]  /*d1d0*/  IMAD R6, R24, R0, R6 ;  /* 0x0000000018067224 */ /* 0x000fe200078e0206 */
[----:B------:R-:W-:Y:S01]  /*d1e0*/  IADD3 R0, R29, 0x10e, RZ ;  /* 0x0000010e1d007810 */ /* 0x000fe20007ffe0ff */
[----:B------:R-:W-:Y:S01]  /*d1f0*/  @!P1 IMAD.MOV R12, RZ, RZ, -R12 ;  /* 0x000000ffff0c9224 */ /* 0x000fe200078e0a0c */
[----:B------:R-:W-:Y:S01]  /*d200*/  ISETP.GE.AND P1, PT, R4, RZ, PT ;  /* 0x000000ff0400720c */ /* 0x000fe20003f26270 */
[--C-:B------:R-:W-:Y:S01]  /*d210*/  @!P3 IMAD.IADD R7, R7, 0x1, -R24.reuse ;  /* 0x000000010707b824 */ /* 0x100fe200078e0a18 */
[----:B------:R-:W-:Y:S01]  /*d220*/  ISETP.GT.U32.AND P5, PT, R24, R6, PT ;  /* 0x000000061800720c */ /* 0x000fe20003fa4070 */
[----:B------:R-:W-:Y:S01]  /*d230*/  IMAD.MOV R13, RZ, RZ, -R13 ;  /* 0x000000ffff0d7224 */ /* 0x000fe200078e0a0d */
[----:B------:R-:W-:Y:S01]  /*d240*/  IABS R10, R0 ;  /* 0x00000000000a7213 */ /* 0x000fe20000000000 */
[----:B------:R0:W-:Y:S01]  /*d250*/  STL [R1+0x42c], R12 ;  /* 0x00042c0c01007387 */ /* 0x0001e20000100800 */
[----:B------:R-:W-:Y:S01]  /*d260*/  @!P2 IMAD.MOV R7, RZ, RZ, -R7 ;  /* 0x000000ffff07a224 */ /* 0x000fe200078e0a07 */
[----:B------:R-:W-:Y:S01]  /*d270*/  ISETP.GE.AND P3, PT, R28, RZ, PT ;  /* 0x000000ff1c00720c */ /* 0x000fe20003f66270 */
[----:B------:R-:W-:Y:S01]  /*d280*/  @!P4 IMAD.IADD R5, R5, 0x1, -R24 ;  /* 0x000000010505c824 */ /* 0x000fe200078e0a18 */
[----:B------:R-:W-:Y:S01]  /*d290*/  ISETP.GE.AND P4, PT, R3, RZ, PT ;  /* 0x000000ff0300720c */ /* 0x000fe20003f86270 */
[----:B------:R-:W-:Y:S01]  /*d2a0*/  IMAD R4, R24, R13, R11 ;  /* 0x0000000d18047224 */ /* 0x000fe200078e020b */
[----:B------:R-:W-:-:S02]  /*d2b0*/  IADD3 R11, R29, 0x108, RZ ;  /* 0x000001081d0b7810 */ /* 0x000fc40007ffe0ff */
[----:B------:R-:W-:Y:S01]  /*d2c0*/  ISETP.GT.U32.AND P2, PT, R24, R5, PT ;  /* 0x000000051800720c */ /* 0x000fe20003f44070 */
[----:B0-----:R-:W-:Y:S01]  /*d2d0*/  IMAD.MOV.U32 R12, RZ, RZ, R9 ;  /* 0x000000ffff0c7224 */ /* 0x001fe200078e0009 */
[----:B------:R-:W-:Y:S01]  /*d2e0*/  IABS R14, R11 ;  /* 0x0000000b000e7213 */ /* 0x000fe20000000000 */
[----:B------:R-:W-:-:S04]  /*d2f0*/  IMAD.HI.U32 R9, R2, R10, RZ ;  /* 0x0000000a02097227 */ /* 0x000fc800078e00ff */
[----:B------:R-:W-:Y:S02]  /*d300*/  @!P5 IMAD.IADD R6, R6, 0x1, -R24 ;  /* 0x000000010606d824 */ /* 0x000fe400078e0a18 */
[----:B------:R-:W-:Y:S01]  /*d310*/  @!P6 IMAD.MOV R12, RZ, RZ, -R12 ;  /* 0x000000ffff0ce224 */ /* 0x000fe200078e0a0c */
[C---:B------:R-:W-:Y:S01]  /*d320*/  ISETP.GT.U32.AND P6, PT, R24.reuse, R4, PT ;  /* 0x000000041800720c */ /* 0x040fe20003fc4070 */
[----:B------:R-:W-:Y:S01]  /*d330*/  IMAD.MOV R9, RZ, RZ, -R9 ;  /* 0x000000ffff097224 */ /* 0x000fe200078e0a09 */
[C---:B------:R-:W-:Y:S01]  /*d340*/  ISETP.GT.U32.AND P5, PT, R24.reuse, R6, PT ;  /* 0x000000061800720c */ /* 0x040fe20003fa4070 */
[----:B------:R-:W-:Y:S01]  /*d350*/  @!P2 IMAD.IADD R5, R5, 0x1, -R24 ;  /* 0x000000010505a824 */ /* 0x000fe200078e0a18 */
[----:B------:R0:W-:Y:S01]  /*d360*/  STL [R1+0x430], R12 ;  /* 0x0004300c01007387 */ /* 0x0001e20000100800 */
[C---:B------:R-:W-:Y:S01]  /*d370*/  IMAD R3, R24.reuse, R9, R10 ;  /* 0x0000000918037224 */ /* 0x040fe200078e020a */
[----:B------:R-:W-:Y:S02]  /*d380*/  IADD3 R9, R29, 0x10c, RZ ;  /* 0x0000010c1d097810 */ /* 0x000fe40007ffe0ff */
[----:B------:R1:W-:Y:S02]  /*d390*/  STL [R1+0x440], R7 ;  /* 0x0004400701007387 */ /* 0x0003e40000100800 */
[----:B------:R-:W-:-:S03]  /*d3a0*/  ISETP.GT.U32.AND P2, PT, R24, R3, PT ;  /* 0x000000031800720c */ /* 0x000fc60003f44070 */
[--C-:B------:R-:W-:Y:S01]  /*d3b0*/  @!P6 IMAD.IADD R4, R4, 0x1, -R24.reuse ;  /* 0x000000010404e824 */ /* 0x100fe200078e0a18 */
[C---:B0-----:R-:W-:Y:S01]  /*d3c0*/  IADD3 R12, R29.reuse, 0x10d, RZ ;  /* 0x0000010d1d0c7810 */ /* 0x041fe20007ffe0ff */
[----:B------:R-:W-:Y:S01]  /*d3d0*/  @!P5 IMAD.IADD R6, R6, 0x1, -R24 ;  /* 0x000000010606d824 */ /* 0x000fe200078e0a18 */
[----:B------:R-:W-:Y:S01]  /*d3e0*/  ISETP.GE.AND P5, PT, R0, RZ, PT ;  /* 0x000000ff0000720c */ /* 0x000fe20003fa6270 */
[----:B-1----:R-:W-:Y:S01]  /*d3f0*/  IMAD.MOV.U32 R7, RZ, RZ, R8 ;  /* 0x000000ffff077224 */ /* 0x002fe200078e0008 */
[----:B------:R-:W-:Y:S01]  /*d400*/  ISETP.GT.U32.AND P6, PT, R24, R4, PT ;  /* 0x000000041800720c */ /* 0x000fe20003fc4070 */
[----:B------:R-:W-:Y:S01]  /*d410*/  @!P0 IMAD.MOV R6, RZ, RZ, -R6 ;  /* 0x000000ffff068224 */ /* 0x000fe200078e0a06 */
[----:B------:R-:W-:Y:S01]  /*d420*/  IADD3 R0, R29, 0x10b, RZ ;  /* 0x0000010b1d007810 */ /* 0x000fe20007ffe0ff */
[----:B------:R-:W-:Y:S01]  /*d430*/  @!P3 IMAD.MOV R7, RZ, RZ, -R7 ;  /* 0x000000ffff07b224 */ /* 0x000fe200078e0a07 */
[----:B------:R-:W-:Y:S01]  /*d440*/  ISETP.GE.AND P3, PT, R12, RZ, PT ;  /* 0x000000ff0c00720c */ /* 0x000fe20003f66270 */
[----:B------:R-:W-:Y:S01]  /*d450*/  @!P2 IMAD.IADD R3, R3, 0x1, -R24 ;  /* 0x000000010303a824 */ /* 0x000fe200078e0a18 */
[----:B------:R-:W-:-:S02]  /*d460*/  IABS R12, R12 ;  /* 0x0000000c000c7213 */ /* 0x000fc40000000000 */
[----:B------:R0:W-:Y:S01]  /*d470*/  STL [R1+0x428], R7 ;  /* 0x0004280701007387 */ /* 0x0001e20000100800 */
[----:B------:R-:W-:Y:S02]  /*d480*/  ISETP.GE.AND P0, PT, R9, RZ, PT ;  /* 0x000000ff0900720c */ /* 0x000fe40003f06270 */
[----:B------:R-:W-:Y:S01]  /*d490*/  ISETP.GT.U32.AND P2, PT, R24, R3, PT ;  /* 0x000000031800720c */ /* 0x000fe20003f44070 */
[----:B------:R1:W-:Y:S01]  /*d4a0*/  STL [R1+0x434], R6 ;  /* 0x0004340601007387 */ /* 0x0003e20000100800 */
[----:B------:R-:W-:Y:S01]  /*d4b0*/  @!P6 IMAD.IADD R4, R4, 0x1, -R24 ;  /* 0x000000010404e824 */ /* 0x000fe200078e0a18 */
[----:B------:R-:W-:Y:S02]  /*d4c0*/  IABS R9, R9 ;  /* 0x0000000900097213 */ /* 0x000fe40000000000 */
[----:B------:R-:W-:Y:S01]  /*d4d0*/  IADD3 R8, R29, 0x10a, RZ ;  /* 0x0000010a1d087810 */ /* 0x000fe20007ffe0ff */
[----:B------:R-:W-:Y:S02]  /*d4e0*/  IMAD.MOV.U32 R10, RZ, RZ, R4 ;  /* 0x000000ffff0a7224 */ /* 0x000fe400078e0004 */
[----:B0-----:R-:W-:Y:S01]  /*d4f0*/  IMAD.MOV.U32 R7, RZ, RZ, R5 ;  /* 0x000000ffff077224 */ /* 0x001fe200078e0005 */
[----:B------:R-:W-:Y:S01]  /*d500*/  ISETP.GE.AND P6, PT, R8, RZ, PT ;  /* 0x000000ff0800720c */ /* 0x000fe20003fc6270 */
[----:B------:R-:W-:Y:S01]  /*d510*/  @!P4 IMAD.MOV R10, RZ, RZ, -R10 ;  /* 0x000000ffff0ac224 */ /* 0x000fe200078e0a0a */
[----:B------:R-:W-:Y:S01]  /*d520*/  IABS R8, R8 ;  /* 0x0000000800087213 */ /* 0x000fe20000000000 */
[----:B------:R-:W-:Y:S01]  /*d530*/  @!P1 IMAD.MOV R7, RZ, RZ, -R7 ;  /* 0x000000ffff079224 */ /* 0x000fe200078e0a07 */
[----:B------:R-:W-:Y:S01]  /*d540*/  ISETP.GE.AND P1, PT, R0, RZ, PT ;  /* 0x000000ff0000720c */ /* 0x000fe20003f26270 */
[----:B------:R-:W-:Y:S01]  /*d550*/  @!P2 IMAD.IADD R3, R3, 0x1, -R24 ;  /* 0x000000010303a824 */ /* 0x000fe200078e0a18 */
[----:B------:R-:W-:Y:S01]  /*d560*/  IABS R0, R0 ;  /* 0x0000000000007213 */ /* 0x000fe20000000000 */
[C---:B-1----:R-:W-:Y:S01]  /*d570*/  IMAD.HI.U32 R6, R2.reuse, R9, RZ ;  /* 0x0000000902067227 */ /* 0x042fe200078e00ff */
[----:B------:R0:W-:Y:S03]  /*d580*/  STL [R1+0x444], R7 ;  /* 0x0004440701007387 */ /* 0x0001e60000100800 */
[----:B------:R-:W-:Y:S01]  /*d590*/  IMAD.HI.U32 R5, R2, R0, RZ ;  /* 0x0000000002057227 */ /* 0x000fe200078e00ff */
[----:B------:R1:W-:Y:S03]  /*d5a0*/  STL [R1+0x438], R10 ;  /* 0x0004380a01007387 */ /* 0x0003e60000100800 */
[----:B------:R-:W-:-:S02]  /*d5b0*/  IMAD.MOV R5, RZ, RZ, -R5 ;  /* 0x000000ffff057224 */ /* 0x000fc400078e0a05 */
[----:B------:R-:W-:Y:S02]  /*d5c0*/  IMAD.MOV R6, RZ, RZ, -R6 ;  /* 0x000000ffff067224 */ /* 0x000fe400078e0a06 */
[----:B0-----:R-:W-:-:S04]  /*d5d0*/  IMAD.HI.U32 R7, R2, R12, RZ ;  /* 0x0000000c02077227 */ /* 0x001fc800078e00ff */
[----:B------:R-:W-:Y:S02]  /*d5e0*/  IMAD.MOV R7, RZ, RZ, -R7 ;  /* 0x000000ffff077224 */ /* 0x000fe400078e0a07 */
[C---:B------:R-:W-:Y:S01]  /*d5f0*/  IMAD R0, R24.reuse, R5, R0 ;  /* 0x0000000518007224 */ /* 0x040fe200078e0200 */
[----:B------:R-:W-:Y:S01]  /*d600*/  IADD3 R5, R29, 0x106, RZ ;  /* 0x000001061d057810 */ /* 0x000fe20007ffe0ff */
[C---:B------:R-:W-:Y:S02]  /*d610*/  IMAD R12, R24.reuse, R7, R12 ;  /* 0x00000007180c7224 */ /* 0x040fe400078e020c */
[----:B------:R-:W-:Y:S01]  /*d620*/  IMAD.MOV.U32 R7, RZ, RZ, R3 ;  /* 0x000000ffff077224 */ /* 0x000fe200078e0003 */
[----:B------:R-:W-:Y:S01]  /*d630*/  IABS R3, R16 ;  /* 0x0000001000037213 */ /* 0x000fe20000000000 */
[C---:B------:R-:W-:Y:S01]  /*d640*/  IMAD R9, R24.reuse, R6, R9 ;  /* 0x0000000618097224 */ /* 0x040fe200078e0209 */
[C---:B------:R-:W-:Y:S01]  /*d650*/  ISETP.GT.U32.AND P4, PT, R24.reuse, R12, PT ;  /* 0x0000000c1800720c */ /* 0x040fe20003f84070 */
[----:B------:R-:W-:Y:S01]  /*d660*/  @!P5 IMAD.MOV R7, RZ, RZ, -R7 ;  /* 0x000000ffff07d224 */ /* 0x000fe200078e0a07 */
[----:B------:R-:W-:Y:S01]  /*d670*/  ISETP.GT.U32.AND P5, PT, R24, R0, PT ;  /* 0x000000001800720c */ /* 0x000fe20003fa4070 */
[----:B------:R-:W-:Y:S01]  /*d680*/  IMAD.HI.U32 R4, R2, R8, RZ ;  /* 0x0000000802047227 */ /* 0x000fe200078e00ff */
[----:B------:R-:W-:-:S02]  /*d690*/  ISETP.GT.U32.AND P2, PT, R24, R9, PT ;  /* 0x000000091800720c */ /* 0x000fc40003f44070 */
[----:B------:R0:W-:Y:S01]  /*d6a0*/  STL [R1+0x43c], R7 ;  /* 0x00043c0701007387 */ /* 0x0001e20000100800 */
[----:B------:R-:W-:Y:S01]  /*d6b0*/  IMAD.MOV R4, RZ, RZ, -R4 ;  /* 0x000000ffff047224 */ /* 0x000fe200078e0a04 */
[----:B------:R-:W-:Y:S01]  /*d6c0*/  IABS R13, R5 ;  /* 0x00000005000d7213 */ /* 0x000fe20000000000 */
[----:B-1----:R-:W-:-:S04]  /*d6d0*/  IMAD.HI.U32 R10, R2, R3, RZ ;  /* 0x00000003020a7227 */ /* 0x002fc800078e00ff */
[--C-:B------:R-:W-:Y:S02]  /*d6e0*/  @!P4 IMAD.IADD R12, R12, 0x1, -R24.reuse ;  /* 0x000000010c0cc824 */ /* 0x100fe400078e0a18 */
[----:B------:R-:W-:Y:S01]  /*d6f0*/  @!P5 IMAD.IADD R0, R0, 0x1, -R24 ;  /* 0x000000010000d824 */ /* 0x000fe200078e0a18 */
[----:B0-----:R-:W-:Y:S01]  /*d700*/  IADD3 R7, R29, 0x107, RZ ;  /* 0x000001071d077810 */ /* 0x001fe20007ffe0ff */
[C---:B------:R-:W-:Y:S01]  /*d710*/  IMAD R8, R24.reuse, R4, R8 ;  /* 0x0000000418087224 */ /* 0x040fe200078e0208 */
[----:B------:R-:W-:Y:S01]  /*d720*/  ISETP.GT.U32.AND P4, PT, R24, R12, PT ;  /* 0x0000000c1800720c */ /* 0x000fe20003f84070 */
[----:B------:R-:W-:Y:S01]  /*d730*/  IMAD.HI.U32 R4, R2, R14, RZ ;  /* 0x0000000e02047227 */ /* 0x000fe200078e00ff */
[----:B------:R-:W-:Y:S02]  /*d740*/  ISETP.GT.U32.AND P5, PT, R24, R0, PT ;  /* 0x000000001800720c */ /* 0x000fe40003fa4070 */
[----:B------:R-:W-:Y:S01]  /*d750*/  IABS R6, R7 ;  /* 0x0000000700067213 */ /* 0x000fe20000000000 */
[----:B------:R-:W-:-:S02]  /*d760*/  @!P2 IMAD.IADD R9, R9, 0x1, -R24 ;  /* 0x000000010909a824 */ /* 0x000fc400078e0a18 */
[----:B------:R-:W-:Y:S02]  /*d770*/  IMAD.MOV R4, RZ, RZ, -R4 ;  /* 0x000000ffff047224 */ /* 0x000fe400078e0a04 */
[----:B------:R-:W-:Y:S01]  /*d780*/  IMAD.MOV R10, RZ, RZ, -R10 ;  /* 0x000000ffff0a7224 */ /* 0x000fe200078e0a0a */
[C---:B------:R-:W-:Y:S01]  /*d790*/  ISETP.GT.U32.AND P2, PT, R24.reuse, R9, PT ;  /* 0x000000091800720c */ /* 0x040fe20003f44070 */
[----:B------:R-:W-:Y:S01]  /*d7a0*/  IMAD R14, R24, R4, R14 ;  /* 0x00000004180e7224 */ /* 0x000fe200078e020e */
[----:B------:R-:W-:Y:S01]  /*d7b0*/  IADD3 R4, R29, 0x105, RZ ;  /* 0x000001051d047810 */ /* 0x000fe20007ffe0ff */
[--C-:B------:R-:W-:Y:S01]  /*d7c0*/  @!P4 IMAD.IADD R12, R12, 0x1, -R24.reuse ;  /* 0x000000010c0cc824 */ /* 0x100fe200078e0a18 */
[----:B------:R-:W-:Y:S01]  /*d7d0*/  ISETP.GT.U32.AND P4, PT, R24, R8, PT ;  /* 0x000000081800720c */ /* 0x000fe20003f84070 */
[----:B------:R-:W-:Y:S01]  /*d7e0*/  @!P5 IMAD.IADD R0, R0, 0x1, -R24 ;  /* 0x000000010000d824 */ /* 0x000fe200078e0a18 */
[C---:B------:R-:W-:Y:S01]  /*d7f0*/  ISETP.GT.U32.AND P5, PT, R24.reuse, R14, PT ;  /* 0x0000000e1800720c */ /* 0x040fe20003fa4070 */
[----:B------:R-:W-:-:S02]  /*d800*/  IMAD R3, R24, R10, R3 ;  /* 0x0000000a18037224 */ /* 0x000fc400078e0203 */
[----:B------:R-:W-:Y:S01]  /*d810*/  IMAD.MOV.U32 R17, RZ, RZ, R12 ;  /* 0x000000ffff117224 */ /* 0x000fe200078e000c */
[----:B------:R-:W-:Y:S01]  /*d820*/  IABS R12, R4 ;  /* 0x00000004000c7213 */ /* 0x000fe20000000000 */
[----:B------:R-:W-:-:S04]  /*d830*/  IMAD.HI.U32 R15, R2, R6, RZ ;  /* 0x00000006020f7227 */ /* 0x000fc800078e00ff */
[--C-:B------:R-:W-:Y:S01]  /*d840*/  @!P2 IMAD.IADD R9, R9, 0x1, -R24.reuse ;  /* 0x000000010909a824 */ /* 0x100fe200078e0a18 */
[----:B------:R-:W-:Y:S01]  /*d850*/  ISETP.GT.U32.AND P2, PT, R24, R3, PT ;  /* 0x000000031800720c */ /* 0x000fe20003f44070 */
[--C-:B------:R-:W-:Y:S01]  /*d860*/  @!P4 IMAD.IADD R8, R8, 0x1, -R24.reuse ;  /* 0x000000010808c824 */ /* 0x100fe200078e0a18 */
[----:B------:R-:W-:Y:S01]  /*d870*/  ISETP.GE.AND P4, PT, R16, RZ, PT ;  /* 0x000000ff1000720c */ /* 0x000fe20003f86270 */
[----:B------:R-:W-:Y:S02]  /*d880*/  @!P3 IMAD.MOV R17, RZ, RZ, -R17 ;  /* 0x000000ffff11b224 */ /* 0x000fe400078e0a11 */
[----:B------:R-:W-:Y:S01]  /*d890*/  @!P5 IMAD.IADD R14, R14, 0x1, -R24 ;  /* 0x000000010e0ed824 */ /* 0x000fe200078e0a18 */
[----:B------:R-:W-:Y:S01]  /*d8a0*/  ISETP.GT.U32.AND P3, PT, R24, R8, PT ;  /* 0x000000081800720c */ /* 0x000fe20003f64070 */
[----:B------:R-:W-:Y:S01]  /*d8b0*/  IMAD.HI.U32 R10, R2, R13, RZ ;  /* 0x0000000d020a7227 */ /* 0x000fe200078e00ff */
[----:B------:R0:W-:Y:S02]  /*d8c0*/  STL [R1+0x424], R17 ;  /* 0x0004241101007387 */ /* 0x0001e40000100800 */
[----:B------:R-:W-:Y:S01]  /*d8d0*/  ISETP.GT.U32.AND P5, PT, R24, R14, PT ;  /* 0x0000000e1800720c */ /* 0x000fe20003fa4070 */
[----:B------:R-:W-:-:S02]  /*d8e0*/  IMAD.MOV R15, RZ, RZ, -R15 ;  /* 0x000000ffff0f7224 */ /* 0x000fc400078e0a0f */
[----:B------:R-:W-:Y:S02]  /*d8f0*/  IMAD.MOV R10, RZ, RZ, -R10 ;  /* 0x000000ffff0a7224 */ /* 0x000fe400078e0a0a */
[----:B------:R-:W-:Y:S02]  /*d900*/  IMAD R6, R24, R15, R6 ;  /* 0x0000000f18067224 */ /* 0x000fe400078e0206 */
[----:B------:R-:W-:Y:S01]  /*d910*/  @!P2 IMAD.IADD R3, R3, 0x1, -R24 ;  /* 0x000000010303a824 */ /* 0x000fe200078e0a18 */
[----:B------:R-:W-:Y:S01]  /*d920*/  ISETP.GE.AND P2, PT, R11, RZ, PT ;  /* 0x000000ff0b00720c */ /* 0x000fe20003f46270 */
[----:B0-----:R-:W-:Y:S01]  /*d930*/  IMAD.MOV.U32 R17, RZ, RZ, R9 ;  /* 0x000000ffff117224 */ /* 0x001fe200078e0009 */
[----:B------:R-:W-:Y:S01]  /*d940*/  IADD3 R11, R29, 0x102, RZ ;  /* 0x000001021d0b7810 */ /* 0x000fe20007ffe0ff */
[----:B------:R-:W-:-:S04]  /*d950*/  IMAD.HI.U32 R9, R2, R12, RZ ;  /* 0x0000000c02097227 */ /* 0x000fc800078e00ff */
[----:B------:R-:W-:Y:S01]  /*d960*/  @!P3 IMAD.IADD R8, R8, 0x1, -R24 ;  /* 0x000000010808b824 */ /* 0x000fe200078e0a18 */
[C---:B------:R-:W-:Y:S01]  /*d970*/  ISETP.GT.U32.AND P3, PT, R24.reuse, R6, PT ;  /* 0x000000061800720c */ /* 0x040fe20003f64070 */
[----:B------:R-:W-:Y:S02]  /*d980*/  IMAD.MOV R9, RZ, RZ, -R9 ;  /* 0x000000ffff097224 */ /* 0x000fe400078e0a09 */
[C---:B------:R-:W-:Y:S02]  /*d990*/  IMAD R13, R24.reuse, R10, R13 ;  /* 0x0000000a180d7224 */ /* 0x040fe400078e020d */
[----:B------:R-:W-:Y:S01]  /*d9a0*/  @!P0 IMAD.MOV R17, RZ, RZ, -R17 ;  /* 0x000000ffff118224 */ /* 0x000fe200078e0a11 */
[C---:B------:R-:W-:Y:S01]  /*d9b0*/  ISETP.GT.U32.AND P0, PT, R24.reuse, R3, PT ;  /* 0x000000031800720c */ /* 0x040fe20003f04070 */
[----:B------:R-:W-:Y:S02]  /*d9c0*/  IMAD.MOV.U32 R10, RZ, RZ, R8 ;  /* 0x000000ffff0a7224 */ /* 0x000fe400078e0008 */
[C---:B------:R-:W-:Y:S01]  /*d9d0*/  IMAD R12, R24.reuse, R9, R12 ;  /* 0x00000009180c7224 */ /* 0x040fe200078e020c */
[----:B------:R-:W-:Y:S01]  /*d9e0*/  STL [R1+0x418], R17 ;  /* 0x0004181101007387 */ /* 0x000fe20000100800 */
[----:B------:R-:W-:Y:S01]  /*d9f0*/  @!P6 IMAD.MOV R10, RZ, RZ, -R10 ;  /* 0x000000ffff0ae224 */ /* 0x000fe200078e0a0a */
[----:B------:R-:W-:Y:S01]  /*da00*/  ISETP.GT.U32.AND P6, PT, R24, R13, PT ;  /* 0x0000000d1800720c */ /* 0x000fe20003fc4070 */
[----:B------:R-:W-:Y:S01]  /*da10*/  @!P5 IMAD.IADD R14, R14, 0x1, -R24 ;  /* 0x000000010e0ed824 */ /* 0x000fe200078e0a18 */
[----:B------:R-:W-:Y:S01]  /*da20*/  ISETP.GT.U32.AND P5, PT, R24, R12, PT ;  /* 0x0000000c1800720c */ /* 0x000fe20003fa4070 */
[----:B------:R-:W-:Y:S01]  /*da30*/  @!P1 IMAD.MOV R0, RZ, RZ, -R0 ;  /* 0x000000ffff009224 */ /* 0x000fe200078e0a00 */
[----:B------:R-:W-:Y:S01]  /*da40*/  ISETP.GE.AND P1, PT, R7, RZ, PT ;  /* 0x000000ff0700720c */ /* 0x000fe20003f26270 */
[--C-:B------:R-:W-:Y:S01]  /*da50*/  @!P3 IMAD.IADD R6, R6, 0x1, -R24.reuse ;  /* 0x000000010606b824 */ /* 0x100fe200078e0a18 */
[----:B------:R-:W-:Y:S01]  /*da60*/  IADD3 R7, R29, 0x103, RZ ;  /* 0x000001031d077810 */ /* 0x000fe20007ffe0ff */
[----:B------:R-:W-:Y:S01]  /*da70*/  @!P0 IMAD.IADD R3, R3, 0x1, -R24 ;  /* 0x0000000103038824 */ /* 0x000fe200078e0a18 */
[----:B------:R0:W-:Y:S01]  /*da80*/  STL [R1+0x414], R0 ;  /* 0x0004140001007387 */ /* 0x0001e20000100800 */
[----:B------:R-:W-:Y:S01]  /*da90*/  ISETP.GE.AND P3, PT, R4, RZ, PT ;  /* 0x000000ff0400720c */ /* 0x000fe20003f66270 */
[----:B------:R-:W-:Y:S01]  /*daa0*/  @!P2 IMAD.MOV R14, RZ, RZ, -R14 ;  /* 0x000000ffff0ea224 */ /* 0x000fe200078e0a0e */
[----:B------:R-:W-:Y:S01]  /*dab0*/  IABS R4, R7 ;  /* 0x0000000700047213 */ /* 0x000fe20000000000 */
[----:B------:R-:W-:Y:S01]  /*dac0*/  IMAD.MOV.U32 R9, RZ, RZ, R3 ;  /* 0x000000ffff097224 */ /* 0x000fe200078e0003 */
[----:B------:R-:W-:Y:S01]  /*dad0*/  ISETP.GE.AND P0, PT, R5, RZ, PT ;  /* 0x000000ff0500720c */ /* 0x000fe20003f06270 */
[--C-:B------:R-:W-:Y:S01]  /*dae0*/  @!P6 IMAD.IADD R13, R13, 0x1, -R24.reuse ;  /* 0x000000010d0de824 */ /* 0x100fe200078e0a18 */
[----:B------:R-:W-:Y:S01]  /*daf0*/  ISETP.GT.U32.AND P6, PT, R24, R6, PT ;  /* 0x000000061800720c */ /* 0x000fe20003fc4070 */
[----:B------:R-:W-:Y:S01]  /*db00*/  @!P5 IMAD.IADD R12, R12, 0x1, -R24 ;  /* 0x000000010c0cd824 */ /* 0x000fe200078e0a18 */
[----:B------:R1:W-:Y:S01]  /*db10*/  STL [R1+0x410], R10 ;  /* 0x0004100a01007387 */ /* 0x0003e20000100800 */
[----:B0-----:R-:W-:Y:S01]  /*db20*/  IADD3 R0, R29, 0x104, RZ ;  /* 0x000001041d007810 */ /* 0x001fe20007ffe0ff */
[----:B------:R-:W-:Y:S01]  /*db30*/  IMAD.MOV.U32 R3, RZ, RZ, R4 ;  /* 0x000000ffff037224 */ /* 0x000fe200078e0004 */
[----:B------:R-:W-:Y:S01]  /*db40*/  ISETP.GT.U32.AND P5, PT, R24, R13, PT ;  /* 0x0000000d1800720c */ /* 0x000fe20003fa4070 */
[----:B------:R-:W-:Y:S01]  /*db50*/  @!P4 IMAD.MOV R9, RZ, RZ, -R9 ;  /* 0x000000ffff09c224 */ /* 0x000fe200078e0a09 */
[----:B------:R-:W-:Y:S01]  /*db60*/  IABS R8, R0 ;  /* 0x0000000000087213 */ /* 0x000fe20000000000 */
[----:B------:R-:W-:Y:S01]  /*db70*/  IMAD.HI.U32 R4, R2, R3, RZ ;  /* 0x0000000302047227 */ /* 0x000fe200078e00ff */
[----:B------:R-:W-:-:S02]  /*db80*/  ISETP.GT.U32.AND P4, PT, R24, R12, PT ;  /* 0x0000000c1800720c */ /* 0x000fc40003f84070 */
[----:B------:R0:W-:Y:S01]  /*db90*/  STL [R1+0x3e8], R9 ;  /* 0x0003e80901007387 */ /* 0x0001e20000100800 */
[----:B------:R-:W-:Y:S01]  /*dba0*/  IMAD.HI.U32 R5, R2, R8, RZ ;  /* 0x0000000802057227 */ /* 0x000fe200078e00ff */
[----:B-1----:R-:W-:Y:S02]  /*dbb0*/  IADD3 R10, R29, 0x101, RZ ;  /* 0x000001011d0a7810 */ /* 0x002fe40007ffe0ff */
[----:B------:R1:W-:Y:S01]  /*dbc0*/  STL [R1+0x3ec], R14 ;  /* 0x0003ec0e01007387 */ /* 0x0003e20000100800 */
[----:B------:R-:W-:Y:S01]  /*dbd0*/  IMAD.MOV R5, RZ, RZ, -R5 ;  /* 0x000000ffff057224 */ /* 0x000fe200078e0a05 */
[----:B------:R-:W-:Y:S01]  /*dbe0*/  IABS R16, R10 ;  /* 0x0000000a00107213 */ /* 0x000fe20000000000 */
[----:B------:R-:W-:Y:S02]  /*dbf0*/  IMAD.MOV R4, RZ, RZ, -R4 ;  /* 0x000000ffff047224 */ /* 0x000fe400078e0a04 */
[----:B------:R-:W-:Y:S01]  /*dc00*/  IMAD R8, R24, R5, R8 ;  /* 0x0000000518087224 */ /* 0x000fe200078e0208 */
[----:B0-----:R-:W-:Y:S01]  /*dc10*/  IABS R9, R11 ;  /* 0x0000000b00097213 */ /* 0x001fe20000000000 */
[----:B------:R-:W-:-:S02]  /*dc20*/  @!P6 IMAD.IADD R6, R6, 0x1, -R24 ;  /* 0x000000010606e824 */ /* 0x000fc400078e0a18 */
[C---:B------:R-:W-:Y:S01]  /*dc30*/  IMAD R3, R24.reuse, R4, R3 ;  /* 0x0000000418037224 */ /* 0x040fe200078e0203 */
[----:B------:R-:W-:Y:S01]  /*dc40*/  ISETP.GT.U32.AND P6, PT, R24, R8, PT ;  /* 0x000000081800720c */ /* 0x000fe20003fc4070 */
        /* <DEDUP_REMOVED lines=11> */
[----:B------:R-:W-:Y:S01]  /*dd00*/  @!P4 IMAD.IADD R3, R3, 0x1, -R24 ;  /* 0x000000010303c824 */ /* 0x000fe200078e0a18 */
[C---:B------:R-:W-:Y:S01]  /*dd10*/  ISETP.GT.U32.AND P4, PT, R24.reuse, R8, PT ;  /* 0x000000081800720c */ /* 0x040fe20003f84070 */
[----:B------:R-:W-:Y:S02]  /*dd20*/  IMAD.MOV R5, RZ, RZ, -R5 ;  /* 0x000000ffff057224 */ /* 0x000fe400078e0a05 */
[C---:B------:R-:W-:Y:S01]  /*dd30*/  IMAD R9, R24.reuse, R4, R9 ;  /* 0x0000000418097224 */ /* 0x040fe200078e0209 */
[----:B------:R-:W-:Y:S01]  /*dd40*/  IABS R4, R0 ;  /* 0x0000000000047213 */ /* 0x000fe20000000000 */
[----:B------:R-:W-:Y:S01]  /*dd50*/  IMAD.MOV.U32 R15, RZ, RZ, R6 ;  /* 0x000000ffff0f7224 */ /* 0x000fe200078e0006 */
[C---:B------:R-:W-:Y:S01]  /*dd60*/  ISETP.GT.U32.AND P2, PT, R24.reuse, R3, PT ;  /* 0x000000031800720c */ /* 0x040fe20003f44070 */
[C---:B------:R-:W-:Y:S01]  /*dd70*/  IMAD R16, R24.reuse, R5, R16 ;  /* 0x0000000518107224 */ /* 0x040fe200078e0210 */
[----:B------:R-:W-:Y:S01]  /*dd80*/  IABS R5, R7 ;  /* 0x0000000700057213 */ /* 0x000fe20000000000 */
[----:B------:R-:W-:Y:S01]  /*dd90*/  @!P1 IMAD.MOV R15, RZ, RZ, -R15 ;  /* 0x000000ffff0f9224 */ /* 0x000fe200078e0a0f */
[----:B------:R-:W-:Y:S01]  /*dda0*/  ISETP.GT.U32.AND P1, PT, R24, R9, PT ;  /* 0x000000091800720c */ /* 0x000fe20003f24070 */
[----:B-1----:R-:W-:-:S02]  /*ddb0*/  IMAD.MOV.U32 R14, RZ, RZ, R12 ;  /* 0x000000ffff0e7224 */ /* 0x002fc400078e000c */
[----:B------:R-:W-:Y:S01]  /*ddc0*/  IMAD.HI.U32 R6, R2, R4, RZ ;  /* 0x0000000402067227 */ /* 0x000fe200078e00ff */
[----:B------:R-:W-:Y:S03]  /*ddd0*/  STL [R1+0x408], R15 ;  /* 0x0004080f01007387 */ /* 0x000fe60000100800 */
[----:B------:R-:W-:Y:S01]  /*dde0*/  @!P0 IMAD.MOV R13, RZ, RZ, -R13 ;  /* 0x000000ffff0d8224 */ /* 0x000fe200078e0a0d */
[----:B------:R-:W-:Y:S01]  /*ddf0*/  ISETP.GT.U32.AND P0, PT, R24, R16, PT ;  /* 0x000000101800720c */ /* 0x000fe20003f04070 */
[----:B------:R-:W-:Y:S01]  /*de00*/  @!P3 IMAD.MOV R14, RZ, RZ, -R14 ;  /* 0x000000ffff0eb224 */ /* 0x000fe200078e0a0e */
[----:B------:R-:W-:Y:S01]  /*de10*/  ISETP.GE.AND P3, PT, R11, RZ, PT ;  /* 0x000000ff0b00720c */ /* 0x000fe20003f66270 */
[----:B------:R-:W-:Y:S01]  /*de20*/  IMAD.HI.U32 R12, R2, R5, RZ ;  /* 0x00000005020c7227 */ /* 0x000fe200078e00ff */
[----:B------:R-:W-:Y:S01]  /*de30*/  STL [R1+0x3f4], R13 ;  /* 0x0003f40d01007387 */ /* 0x000fe20000100800 */
[----:B------:R-:W-:-:S02]  /*de40*/  IADD3 R11, R29, 0xfc, RZ ;  /* 0x000000fc1d0b7810 */ /* 0x000fc40007ffe0ff */
[----:B------:R-:W-:Y:S01]  /*de50*/  @!P4 IMAD.IADD R8, R8, 0x1, -R24 ;  /* 0x000000010808c824 */ /* 0x000fe200078e0a18 */
[----:B------:R0:W-:Y:S01]  /*de60*/  STL [R1+0x404], R14 ;  /* 0x0004040e01007387 */ /* 0x0001e20000100800 */
[----:B------:R-:W-:Y:S01]  /*de70*/  IMAD.MOV R6, RZ, RZ, -R6 ;  /* 0x000000ffff067224 */ /* 0x000fe200078e0a06 */
[----:B------:R-:W-:Y:S01]  /*de80*/  ISETP.GE.AND P4, PT, R10, RZ, PT ;  /* 0x000000ff0a00720c */ /* 0x000fe20003f86270 */
[----:B------:R-:W-:Y:S01]  /*de90*/  IMAD.MOV R12, RZ, RZ, -R12 ;  /* 0x000000ffff0c7224 */ /* 0x000fe200078e0a0c */
[----:B------:R-:W-:Y:S01]  /*dea0*/  IABS R10, R11 ;  /* 0x0000000b000a7213 */ /* 0x000fe20000000000 */
[----:B------:R-:W-:Y:S01]  /*deb0*/  @!P2 IMAD.IADD R3, R3, 0x1, -R24 ;  /* 0x000000010303a824 */ /* 0x000fe200078e0a18 */
[----:B------:R-:W-:Y:S01]  /*dec0*/  ISETP.GE.AND P2, PT, R0, RZ, PT ;  /* 0x000000ff0000720c */ /* 0x000fe20003f46270 */
[C---:B------:R-:W-:Y:S01]  /*ded0*/  IMAD R4, R24.reuse, R6, R4 ;  /* 0x0000000618047224 */ /* 0x040fe200078e0204 */
[----:B------:R-:W-:Y:S01]  /*dee0*/  IADD3 R0, R29, 0xfe, RZ ;  /* 0x000000fe1d007810 */ /* 0x000fe20007ffe0ff */
[----:B------:R-:W-:Y:S01]  /*def0*/  @!P1 IMAD.IADD R9, R9, 0x1, -R24 ;  /* 0x0000000109099824 */ /* 0x000fe200078e0a18 */
[----:B------:R-:W-:Y:S01]  /*df00*/  IADD3 R6, R29, 0xfd, RZ ;  /* 0x000000fd1d067810 */ /* 0x000fe20007ffe0ff */
[----:B0-----:R-:W-:Y:S01]  /*df10*/  IMAD.MOV.U32 R14, RZ, RZ, R8 ;  /* 0x000000ffff0e7224 */ /* 0x001fe200078e0008 */
[----:B------:R-:W-:Y:S01]  /*df20*/  IABS R8, R0 ;  /* 0x0000000000087213 */ /* 0x000fe20000000000 */
[C---:B------:R-:W-:Y:S01]  /*df30*/  IMAD R5, R24.reuse, R12, R5 ;  /* 0x0000000c18057224 */ /* 0x040fe200078e0205 */
[C---:B------:R-:W-:Y:S01]  /*df40*/  ISETP.GT.U32.AND P1, PT, R24.reuse, R9, PT ;  /* 0x000000091800720c */ /* 0x040fe20003f24070 */
[----:B------:R-:W-:Y:S01]  /*df50*/  IMAD.MOV.U32 R13, RZ, RZ, R3 ;  /* 0x000000ffff0d7224 */ /* 0x000fe200078e0003 */
[----:B------:R-:W-:Y:S01]  /*df60*/  IABS R3, R6 ;  /* 0x0000000600037213 */ /* 0x000fe20000000000 */
[----:B------:R-:W-:Y:S01]  /*df70*/  @!P5 IMAD.MOV R14, RZ, RZ, -R14 ;  /* 0x000000ffff0ed224 */ /* 0x000fe200078e0a0e */
[----:B------:R-:W-:Y:S01]  /*df80*/  ISETP.GT.U32.AND P5, PT, R24, R4, PT ;  /* 0x000000041800720c */ /* 0x000fe20003fa4070 */
[----:B------:R-:W-:-:S02]  /*df90*/  @!P0 IMAD.IADD R16, R16, 0x1, -R24 ;  /* 0x0000000110108824 */ /* 0x000fc400078e0a18 */
[----:B------:R-:W-:Y:S01]  /*dfa0*/  @!P6 IMAD.MOV R13, RZ, RZ, -R13 ;  /* 0x000000ffff0de224 */ /* 0x000fe200078e0a0d */
[C---:B------:R-:W-:Y:S01]  /*dfb0*/  ISETP.GT.U32.AND P6, PT, R24.reuse, R5, PT ;  /* 0x000000051800720c */ /* 0x040fe20003fc4070 */
[----:B------:R0:W-:Y:S01]  /*dfc0*/  STL [R1+0x3f8], R14 ;  /* 0x0003f80e01007387 */ /* 0x0001e20000100800 */
[----:B------:R-:W-:-:S03]  /*dfd0*/  ISETP.GT.U32.AND P0, PT, R24, R16, PT ;  /* 0x000000101800720c */ /* 0x000fc60003f04070 */
[--C-:B------:R-:W-:Y:S01]  /*dfe0*/  @!P1 IMAD.IADD R9, R9, 0x1, -R24.reuse ;  /* 0x0000000109099824 */ /* 0x100fe200078e0a18 */
[----:B------:R-:W-:Y:S01]  /*dff0*/  ISETP.GE.AND P1, PT, R7, RZ, PT ;  /* 0x000000ff0700720c */ /* 0x000fe20003f26270 */
[----:B------:R-:W-:Y:S01]  /*e000*/  IMAD.HI.U32 R7, R2, R8, RZ ;  /* 0x0000000802077227 */ /* 0x000fe200078e00ff */
[----:B------:R-:W-:Y:S03]  /*e010*/  STL [R1+0x400], R13 ;  /* 0x0004000d01007387 */ /* 0x000fe60000100800 */
[--C-:B------:R-:W-:Y:S02]  /*e020*/  @!P5 IMAD.IADD R4, R4, 0x1, -R24.reuse ;  /* 0x000000010404d824 */ /* 0x100fe400078e0a18 */
[--C-:B------:R-:W-:Y:S02]  /*e030*/  @!P6 IMAD.IADD R5, R5, 0x1, -R24.reuse ;  /* 0x000000010505e824 */ /* 0x100fe400078e0a18 */
[----:B------:R-:W-:Y:S01]  /*e040*/  @!P0 IMAD.IADD R16, R16, 0x1, -R24 ;  /* 0x0000000110108824 */ /* 0x000fe200078e0a18 */
[----:B------:R-:W-:Y:S01]  /*e050*/  ISETP.GT.U32.AND P5, PT, R24, R4, PT ;  /* 0x000000041800720c */ /* 0x000fe20003fa4070 */
[----:B------:R-:W-:Y:S01]  /*e060*/  IMAD.MOV R7, RZ, RZ, -R7 ;  /* 0x000000ffff077224 */ /* 0x000fe200078e0a07 */
[----:B------:R-:W-:Y:S01]  /*e070*/  ISETP.GE.AND P0, PT, R0, RZ, PT ;  /* 0x000000ff0000720c */ /* 0x000fe20003f06270 */
[----:B------:R-:W-:Y:S01]  /*e080*/  IMAD.HI.U32 R0, R2, R3, RZ ;  /* 0x0000000302007227 */ /* 0x000fe200078e00ff */
[----:B------:R-:W-:-:S03]  /*e090*/  ISETP.GT.U32.AND P6, PT, R24, R5, PT ;  /* 0x000000051800720c */ /* 0x000fc60003fc4070 */
[----:B------:R-:W-:Y:S01]  /*e0a0*/  IMAD.MOV.U32 R12, RZ, RZ, R9 ;  /* 0x000000ffff0c7224 */ /* 0x000fe200078e0009 */
[C---:B------:R-:W-:Y:S01]  /*e0b0*/  IADD3 R9, R29.reuse, 0xfb, RZ ;  /* 0x000000fb1d097810 */ /* 0x040fe20007ffe0ff */
[----:B------:R-:W-:Y:S02]  /*e0c0*/  IMAD.MOV R0, RZ, RZ, -R0 ;  /* 0x000000ffff007224 */ /* 0x000fe400078e0a00 */
[----:B------:R-:W-:Y:S01]  /*e0d0*/  IMAD R8, R24, R7, R8 ;  /* 0x0000000718087224 */ /* 0x000fe200078e0208 */
[----:B0-----:R-:W-:Y:S01]  /*e0e0*/  IABS R14, R9 ;  /* 0x00000009000e7213 */ /* 0x001fe20000000000 */
[----:B------:R-:W-:Y:S01]  /*e0f0*/  @!P3 IMAD.MOV R12, RZ, RZ, -R12 ;  /* 0x000000ffff0cb224 */ /* 0x000fe200078e0a0c */
[----:B------:R-:W-:Y:S01]  /*e100*/  ISETP.GE.AND P3, PT, R6, RZ, PT ;  /* 0x000000ff0600720c */ /* 0x000fe20003f66270 */
[----:B------:R-:W-:Y:S01]  /*e110*/  IMAD R3, R24, R0, R3 ;  /* 0x0000000018037224 */ /* 0x000fe200078e0203 */
[----:B------:R-:W-:Y:S01]  /*e120*/  IADD3 R0, R29, 0xf9, RZ ;  /* 0x000000f91d007810 */ /* 0x000fe20007ffe0ff */
[----:B------:R-:W-:Y:S01]  /*e130*/  @!P5 IMAD.IADD R4, R4, 0x1, -R24 ;  /* 0x000000010404d824 */ /* 0x000fe200078e0a18 */
[----:B------:R-:W-:Y:S01]  /*e140*/  ISETP.GT.U32.AND P5, PT, R24, R8, PT ;  /* 0x000000081800720c */ /* 0x000fe20003fa4070 */
[----:B------:R-:W-:Y:S01]  /*e150*/  IMAD.HI.U32 R6, R2, R10, RZ ;  /* 0x0000000a02067227 */ /* 0x000fe200078e00ff */
[----:B------:R0:W-:Y:S01]  /*e160*/  STL [R1+0x3fc], R12 ;  /* 0x0003fc0c01007387 */ /* 0x0001e20000100800 */
[----:B------:R-:W-:-:S02]  /*e170*/  IABS R7, R0 ;  /* 0x0000000000077213 */ /* 0x000fc40000000000 */
[----:B------:R-:W-:Y:S01]  /*e180*/  @!P6 IMAD.IADD R5, R5, 0x1, -R24 ;  /* 0x000000010505e824 */ /* 0x000fe200078e0a18 */
[----:B------:R-:W-:Y:S01]  /*e190*/  ISETP.GT.U32.AND P6, PT, R24, R3, PT ;  /* 0x000000031800720c */ /* 0x000fe20003fc4070 */
[----:B------:R-:W-:Y:S02]  /*e1a0*/  IMAD.MOV R6, RZ, RZ, -R6 ;  /* 0x000000ffff067224 */ /* 0x000fe400078e0a06 */
[----:B------:R-:W-:Y:S01]  /*e1b0*/  IMAD.HI.U32 R17, R2, R14, RZ ;  /* 0x0000000e02117227 */ /* 0x000fe200078e00ff */
[----:B0-----:R-:W-:-:S03]  /*e1c0*/  IADD3 R12, R29, 0xfa, RZ ;  /* 0x000000fa1d0c7810 */ /* 0x001fc60007ffe0ff */
[----:B------:R-:W-:Y:S01]  /*e1d0*/  IMAD R10, R24, R6, R10 ;  /* 0x00000006180a7224 */ /* 0x000fe200078e020a */
[----:B------:R-:W-:Y:S01]  /*e1e0*/  IADD3 R6, R29, 0xf8, RZ ;  /* 0x000000f81d067810 */ /* 0x000fe20007ffe0ff */
[--C-:B------:R-:W-:Y:S01]  /*e1f0*/  @!P5 IMAD.IADD R8, R8, 0x1, -R24.reuse ;  /* 0x000000010808d824 */ /* 0x100fe200078e0a18 */
[----:B------:R-:W-:Y:S01]  /*e200*/  IABS R13, R12 ;  /* 0x0000000c000d7213 */ /* 0x000fe20000000000 */
[----:B------:R-:W-:Y:S01]  /*e210*/  IMAD.MOV R17, RZ, RZ, -R17 ;  /* 0x000000ffff117224 */ /* 0x000fe200078e0a11 */
[C---:B------:R-:W-:Y:S01]  /*e220*/  ISETP.GT.U32.AND P5, PT, R24.reuse, R10, PT ;  /* 0x0000000a1800720c */ /* 0x040fe20003fa4070 */
[----:B------:R-:W-:Y:S01]  /*e230*/  @!P6 IMAD.IADD R3, R3, 0x1, -R24 ;  /* 0x000000010303e824 */ /* 0x000fe200078e0a18 */
[----:B------:R-:W-:Y:S01]  /*e240*/  ISETP.GT.U32.AND P6, PT, R24, R8, PT ;  /* 0x000000081800720c */ /* 0x000fe20003fc4070 */
[----:B------:R-:W-:-:S04]  /*e250*/  IMAD.HI.U32 R15, R2, R13, RZ ;  /* 0x0000000d020f7227 */ /* 0x000fc800078e00ff */
[----:B------:R-:W-:Y:S01]  /*e260*/  @!P4 IMAD.MOV R16, RZ, RZ, -R16 ;  /* 0x000000ffff10c224 */ /* 0x000fe200078e0a10 */
[----:B------:R-:W-:Y:S01]  /*e270*/  ISETP.GE.AND P4, PT, R11, RZ, PT ;  /* 0x000000ff0b00720c */ /* 0x000fe20003f86270 */
[----:B------:R-:W-:Y:S01]  /*e280*/  IMAD R11, R24, R17, R14 ;  /* 0x00000011180b7224 */ /* 0x000fe200078e020e */
[----:B------:R-:W-:Y:S01]  /*e290*/  IABS R14, R6 ;  /* 0x00000006000e7213 */ /* 0x000fe20000000000 */
[----:B------:R-:W-:Y:S01]  /*e2a0*/  IMAD.MOV R15, RZ, RZ, -R15 ;  /* 0x000000ffff0f7224 */ /* 0x000fe200078e0a0f */
[----:B------:R0:W-:Y:S01]  /*e2b0*/  STL [R1+0x3f0], R16 ;  /* 0x0003f01001007387 */ /* 0x0001e20000100800 */
[--C-:B------:R-:W-:Y:S01]  /*e2c0*/  @!P5 IMAD.IADD R10, R10, 0x1, -R24.reuse ;  /* 0x000000010a0ad824 */ /* 0x100fe200078e0a18 */
[----:B------:R-:W-:Y:S01]  /*e2d0*/  ISETP.GT.U32.AND P5, PT, R24, R3, PT ;  /* 0x000000031800720c */ /* 0x000fe20003fa4070 */
[----:B------:R-:W-:Y:S01]  /*e2e0*/  @!P6 IMAD.IADD R8, R8, 0x1, -R24 ;  /* 0x000000010808e824 */ /* 0x000fe200078e0a18 */
[----:B------:R-:W-:Y:S01]  /*e2f0*/  ISETP.GT.U32.AND P6, PT, R24, R11, PT ;  /* 0x0000000b1800720c */ /* 0x000fe20003fc4070 */
[----:B------:R-:W-:-:S04]  /*e300*/  IMAD.MOV.U32 R18, RZ, RZ, R4 ;  /* 0x000000ffff127224 */ /* 0x000fc800078e0004 */
[----:B------:R-:W-:Y:S01]  /*e310*/  @!P2 IMAD.MOV R18, RZ, RZ, -R18 ;  /* 0x000000ffff12a224 */ /* 0x000fe200078e0a12 */
[C---:B------:R-:W-:Y:S01]  /*e320*/  ISETP.GT.U32.AND P2, PT, R24.reuse, R10, PT ;  /* 0x0000000a1800720c */ /* 0x040fe20003f44070 */
[----:B0-----:R-:W-:Y:S02]  /*e330*/  IMAD.MOV.U32 R16, RZ, RZ, R7 ;  /* 0x000000ffff107224 */ /* 0x001fe400078e0007 */
[----:B------:R-:W-:Y:S01]  /*e340*/  IMAD R7, R24, R15, R13 ;  /* 0x0000000f18077224 */ /* 0x000fe200078e020d */
[----:B------:R-:W-:Y:S01]  /*e350*/  STL [R1+0x3e4], R18 ;  /* 0x0003e41201007387 */ /* 0x000fe20000100800 */
[----:B------:R-:W-:Y:S02]  /*e360*/  IMAD.MOV.U32 R15, RZ, RZ, R5 ;  /* 0x000000ffff0f7224 */ /* 0x000fe400078e0005 */
[----:B------:R-:W-:Y:S01]  /*e370*/  IMAD.MOV.U32 R13, RZ, RZ, R8 ;  /* 0x000000ffff0d7224 */ /* 0x000fe200078e0008 */
[----:B------:R-:W-:Y:S01]  /*e380*/  IADD3 R8, R29, 0xf7, RZ ;  /* 0x000000f71d087810 */ /* 0x000fe20007ffe0ff */
[----:B------:R-:W-:-:S04]  /*e390*/  IMAD.HI.U32 R4, R2, R16, RZ ;  /* 0x0000001002047227 */ /* 0x000fc800078e00ff */
[----:B------:R-:W-:Y:S01]  /*e3a0*/  @!P1 IMAD.MOV R15, RZ, RZ, -R15 ;  /* 0x000000ffff0f9224 */ /* 0x000fe200078e0a0f */
[----:B------:R-:W-:Y:S01]  /*e3b0*/  ISETP.GE.AND P1, PT, R9, RZ, PT ;  /* 0x000000ff0900720c */ /* 0x000fe20003f26270 */
[----:B------:R-:W-:Y:S01]  /*e3c0*/  @!P0 IMAD.MOV R13, RZ, RZ, -R13 ;  /* 0x000000ffff0d8224 */ /* 0x000fe200078e0a0d */
[----:B------:R-:W-:Y:S01]  /*e3d0*/  ISETP.GT.U32.AND P0, PT, R24, R7, PT ;  /* 0x000000071800720c */ /* 0x000fe20003f04070 */
[----:B------:R-:W-:Y:S01]  /*e3e0*/  IMAD.MOV R4, RZ, RZ, -R4 ;  /* 0x000000ffff047224 */ /* 0x000fe200078e0a04 */
[----:B------:R0:W-:Y:S01]  /*e3f0*/  STL [R1+0x3e0], R15 ;  /* 0x0003e00f01007387 */ /* 0x0001e20000100800 */
[--C-:B------:R-:W-:Y:S01]  /*e400*/  @!P5 IMAD.IADD R3, R3, 0x1, -R24.reuse ;  /* 0x000000010303d824 */ /* 0x100fe200078e0a18 */
[----:B------:R-:W-:Y:S01]  /*e410*/  IADD3 R9, R29, 0xf5, RZ ;  /* 0x000000f51d097810 */ /* 0x000fe20007ffe0ff */
[----:B------:R-:W-:Y:S01]  /*e420*/  @!P6 IMAD.IADD R11, R11, 0x1, -R24 ;  /* 0x000000010b0be824 */ /* 0x000fe200078e0a18 */
[----:B------:R1:W-:Y:S01]  /*e430*/  STL [R1+0x3dc], R13 ;  /* 0x0003dc0d01007387 */ /* 0x0003e20000100800 */
[----:B------:R-:W-:Y:S01]  /*e440*/  IMAD.HI.U32 R5, R2, R14, RZ ;  /* 0x0000000e02057227 */ /* 0x000fe200078e00ff */
[----:B------:R-:W-:-:S02]  /*e450*/  ISETP.GE.AND P5, PT, R12, RZ, PT ;  /* 0x000000ff0c00720c */ /* 0x000fc40003fa6270 */
[----:B------:R-:W-:Y:S01]  /*e460*/  IADD3 R12, R29, 0xf6, RZ ;  /* 0x000000f61d0c7810 */ /* 0x000fe20007ffe0ff */
[----:B------:R-:W-:Y:S02]  /*e470*/  IMAD.MOV R5, RZ, RZ, -R5 ;  /* 0x000000ffff057224 */ /* 0x000fe400078e0a05 */
[----:B0-----:R-:W-:Y:S02]  /*e480*/  IMAD.MOV.U32 R15, RZ, RZ, R3 ;  /* 0x000000ffff0f7224 */ /* 0x001fe400078e0003 */
[----:B------:R-:W-:Y:S02]  /*e490*/  @!P0 IMAD.IADD R7, R7, 0x1, -R24 ;  /* 0x0000000107078824 */ /* 0x000fe400078e0a18 */
[C---:B-1----:R-:W-:Y:S01]  /*e4a0*/  IMAD R13, R24.reuse, R4, R16 ;  /* 0x00000004180d7224 */ /* 0x042fe200078e0210 */
[----:B------:R-:W-:Y:S01]  /*e4b0*/  IABS R4, R9 ;  /* 0x0000000900047213 */ /* 0x000fe20000000000 */
[----:B------:R-:W-:Y:S01]  /*e4c0*/  @!P3 IMAD.MOV R15, RZ, RZ, -R15 ;  /* 0x000000ffff0fb224 */ /* 0x000fe200078e0a0f */
[----:B------:R-:W-:Y:S01]  /*e4d0*/  ISETP.GT.U32.AND P3, PT, R24, R11, PT ;  /* 0x0000000b1800720c */ /* 0x000fe20003f64070 */
[----:B------:R-:W-:Y:S01]  /*e4e0*/  @!P2 IMAD.IADD R10, R10, 0x1, -R24 ;  /* 0x000000010a0aa824 */ /* 0x000fe200078e0a18 */
[----:B------:R-:W-:Y:S01]  /*e4f0*/  ISETP.GT.U32.AND P6, PT, R24, R13, PT ;  /* 0x0000000d1800720c */ /* 0x000fe20003fc4070 */
[----:B------:R-:W-:Y:S01]  /*e500*/  IMAD.HI.U32 R17, R2, R4, RZ ;  /* 0x0000000402117227 */ /* 0x000fe200078e00ff */
[----:B------:R-:W-:Y:S01]  /*e510*/  ISETP.GE.AND P2, PT, R0, RZ, PT ;  /* 0x000000ff0000720c */ /* 0x000fe20003f46270 */
[----:B------:R0:W-:Y:S01]  /*e520*/  STL [R1+0x3d8], R15 ;  /* 0x0003d80f01007387 */ /* 0x0001e20000100800 */
[C---:B------:R-:W-:Y:S01]  /*e530*/  ISETP.GT.U32.AND P0, PT, R24.reuse, R7, PT ;  /* 0x000000071800720c */ /* 0x040fe20003f04070 */
[----:B------:R-:W-:Y:S01]  /*e540*/  IMAD R0, R24, R5, R14 ;  /* 0x0000000518007224 */ /* 0x000fe200078e020e */
[----:B------:R-:W-:Y:S01]  /*e550*/  IABS R14, R8 ;  /* 0x00000008000e7213 */ /* 0x000fe20000000000 */
[----:B------:R-:W-:Y:S01]  /*e560*/  IMAD.MOV R17, RZ, RZ, -R17 ;  /* 0x000000ffff117224 */ /* 0x000fe200078e0a11 */
[----:B------:R-:W-:Y:S01]  /*e570*/  IADD3 R5, R29, 0xf4, RZ ;  /* 0x000000f41d057810 */ /* 0x000fe20007ffe0ff */
[----:B------:R-:W-:-:S02]  /*e580*/  @!P4 IMAD.MOV R10, RZ, RZ, -R10 ;  /* 0x000000ffff0ac224 */ /* 0x000fc400078e0a0a */
[--C-:B------:R-:W-:Y:S01]  /*e590*/  @!P3 IMAD.IADD R11, R11, 0x1, -R24.reuse ;  /* 0x000000010b0bb824 */ /* 0x100fe200078e0a18 */
[----:B------:R-:W-:Y:S01]  /*e5a0*/  ISETP.GT.U32.AND P3, PT, R24, R0, PT ;  /* 0x000000001800720c */ /* 0x000fe20003f64070 */
[----:B------:R-:W-:Y:S01]  /*e5b0*/  @!P6 IMAD.IADD R13, R13, 0x1, -R24 ;  /* 0x000000010d0de824 */ /* 0x000fe200078e0a18 */
[----:B------:R-:W-:Y:S01]  /*e5c0*/  IABS R3, R5 ;  /* 0x0000000500037213 */ /* 0x000fe20000000000 */
[----:B------:R-:W-:Y:S01]  /*e5d0*/  IMAD.HI.U32 R16, R2, R14, RZ ;  /* 0x0000000e02107227 */ /* 0x000fe200078e00ff */
[----:B0-----:R-:W-:Y:S01]  /*e5e0*/  IABS R15, R12 ;  /* 0x0000000c000f7213 */ /* 0x001fe20000000000 */
[----:B------:R0:W-:Y:S01]  /*e5f0*/  STL [R1+0x3d4], R10 ;  /* 0x0003d40a01007387 */ /* 0x0001e20000100800 */
[----:B------:R-:W-:Y:S01]  /*e600*/  ISETP.GT.U32.AND P6, PT, R24, R13, PT ;  /* 0x0000000d1800720c */ /* 0x000fe20003fc4070 */
[----:B------:R-:W-:Y:S02]  /*e610*/  IMAD.MOV R16, RZ, RZ, -R16 ;  /* 0x000000ffff107224 */ /* 0x000fe400078e0a10 */
[----:B------:R-:W-:Y:S01]  /*e620*/  @!P0 IMAD.IADD R7, R7, 0x1, -R24 ;  /* 0x0000000107078824 */ /* 0x000fe200078e0a18 */
[----:B------:R-:W-:Y:S01]  /*e630*/  ISETP.GE.AND P0, PT, R6, RZ, PT ;  /* 0x000000ff0600720c */ /* 0x000fe20003f06270 */
[----:B------:R-:W-:-:S02]  /*e640*/  IMAD R6, R24, R16, R14 ;  /* 0x0000001018067224 */ /* 0x000fc400078e020e */
[----:B------:R-:W-:-:S04]  /*e650*/  IMAD.HI.U32 R16, R2, R3, RZ ;  /* 0x0000000302107227 */ /* 0x000fc800078e00ff */
[----:B------:R-:W-:Y:S01]  /*e660*/  @!P3 IMAD.IADD R0, R0, 0x1, -R24 ;  /* 0x000000010000b824 */ /* 0x000fe200078e0a18 */
[----:B------:R-:W-:Y:S01]  /*e670*/  ISETP.GE.AND P3, PT, R8, RZ, PT ;  /* 0x000000ff0800720c */ /* 0x000fe20003f66270 */
[----:B------:R-:W-:Y:S01]  /*e680*/  IMAD.MOV R16, RZ, RZ, -R16 ;  /* 0x000000ffff107224 */ /* 0x000fe200078e0a10 */
[----:B------:R-:W-:Y:S01]  /*e690*/  IADD3 R8, R29, 0xf3, RZ ;  /* 0x000000f31d087810 */ /* 0x000fe20007ffe0ff */
[----:B------:R-:W-:Y:S01]  /*e6a0*/  @!P6 IMAD.IADD R13, R13, 0x1, -R24 ;  /* 0x000000010d0de824 */ /* 0x000fe200078e0a18 */
[C---:B------:R-:W-:Y:S01]  /*e6b0*/  ISETP.GT.U32.AND P6, PT, R24.reuse, R6, PT ;  /* 0x000000061800720c */ /* 0x040fe20003fc4070 */
[----:B------:R-:W-:Y:S01]  /*e6c0*/  IMAD R3, R24, R16, R3 ;  /* 0x0000001018037224 */ /* 0x000fe200078e0203 */
[----:B------:R-:W-:Y:S01]  /*e6d0*/  IABS R16, R8 ;  /* 0x0000000800107213 */ /* 0x000fe20000000000 */
[----:B------:R-:W-:Y:S01]  /*e6e0*/  IMAD.HI.U32 R14, R2, R15, RZ ;  /* 0x0000000f020e7227 */ /* 0x000fe200078e00ff */
[----:B------:R-:W-:-:S03]  /*e6f0*/  ISETP.GT.U32.AND P4, PT, R24, R0, PT ;  /* 0x000000001800720c */ /* 0x000fc60003f84070 */
[----:B------:R-:W-:Y:S02]  /*e700*/  IMAD.MOV.U32 R18, RZ, RZ, R11 ;  /* 0x000000ffff127224 */ /* 0x000fe400078e000b */
[----:B------:R-:W-:Y:S02]  /*e710*/  IMAD.MOV.U32 R11, RZ, RZ, R16 ;  /* 0x000000ffff0b7224 */ /* 0x000fe400078e0010 */
[----:B------:R-:W-:Y:S02]  /*e720*/  IMAD.MOV R14, RZ, RZ, -R14 ;  /* 0x000000ffff0e7224 */ /* 0x000fe400078e0a0e */
[C---:B------:R-:W-:Y:S02]  /*e730*/  IMAD R4, R24.reuse, R17, R4 ;  /* 0x0000001118047224 */ /* 0x040fe400078e0204 */
[----:B------:R-:W-:Y:S02]  /*e740*/  IMAD.MOV.U32 R16, RZ, RZ, R7 ;  /* 0x000000ffff107224 */ /* 0x000fe400078e0007 */
[C---:B------:R-:W-:Y:S01]  /*e750*/  IMAD R14, R24.reuse, R14, R15 ;  /* 0x0000000e180e7224 */ /* 0x040fe200078e020f */
[----:B------:R-:W-:Y:S01]  /*e760*/  IADD3 R15, R29, 0xf2, RZ ;  /* 0x000000f21d0f7810 */ /* 0x000fe20007ffe0ff */
[----:B------:R-:W-:Y:S01]  /*e770*/  @!P5 IMAD.MOV R16, RZ, RZ, -R16 ;  /* 0x000000ffff10d224 */ /* 0x000fe200078e0a10 */
[----:B------:R-:W-:Y:S01]  /*e780*/  ISETP.GT.U32.AND P5, PT, R24, R4, PT ;  /* 0x000000041800720c */ /* 0x000fe20003fa4070 */
[----:B------:R-:W-:Y:S01]  /*e790*/  @!P6 IMAD.IADD R6, R6, 0x1, -R24 ;  /* 0x000000010606e824 */ /* 0x000fe200078e0a18 */
[C---:B------:R-:W-:Y:S01]  /*e7a0*/  ISETP.GT.U32.AND P6, PT, R24.reuse, R14, PT ;  /* 0x0000000e1800720c */ /* 0x040fe20003fc4070 */
[----:B------:R-:W-:Y:S01]  /*e7b0*/  @!P1 IMAD.MOV R18, RZ, RZ, -R18 ;  /* 0x000000ffff129224 */ /* 0x000fe200078e0a12 */
[----:B0-----:R-:W-:Y:S01]  /*e7c0*/  IABS R10, R15 ;  /* 0x0000000f000a7213 */ /* 0x001fe20000000000 */
[----:B------:R-:W-:Y:S01]  /*e7d0*/  @!P2 IMAD.MOV R13, RZ, RZ, -R13 ;  /* 0x000000ffff0da224 */ /* 0x000fe200078e0a0d */
[----:B------:R-:W-:Y:S01]  /*e7e0*/  ISETP.GT.U32.AND P1, PT, R24, R6, PT ;  /* 0x000000061800720c */ /* 0x000fe20003f24070 */
[----:B------:R-:W-:Y:S01]  /*e7f0*/  @!P4 IMAD.IADD R0, R0, 0x1, -R24 ;  /* 0x000000010000c824 */ /* 0x000fe200078e0a18 */
[----:B------:R-:W-:Y:S01]  /*e800*/  STL [R1+0x3d0], R18 ;  /* 0x0003d01201007387 */ /* 0x000fe20000100800 */
[----:B------:R-:W-:Y:S01]  /*e810*/  IMAD.HI.U32 R7, R2, R11, RZ ;  /* 0x0000000b02077227 */ /* 0x000fe200078e00ff */
[----:B------:R-:W-:-:S02]  /*e820*/  ISETP.GT.U32.AND P4, PT, R24, R3, PT ;  /* 0x000000031800720c */ /* 0x000fc40003f84070 */
[----:B------:R-:W-:Y:S01]  /*e830*/  STL [R1+0x3cc], R16 ;  /* 0x0003cc1001007387 */ /* 0x000fe20000100800 */
[--C-:B------:R-:W-:Y:S01]  /*e840*/  @!P5 IMAD.IADD R4, R4, 0x1, -R24.reuse ;  /* 0x000000010404d824 */ /* 0x100fe200078e0a18 */
[----:B------:R-:W-:Y:S01]  /*e850*/  ISETP.GE.AND P2, PT, R12, RZ, PT ;  /* 0x000000ff0c00720c */ /* 0x000fe20003f46270 */
[--C-:B------:R-:W-:Y:S01]  /*e860*/  @!P6 IMAD.IADD R14, R14, 0x1, -R24.reuse ;  /* 0x000000010e0ee824 */ /* 0x100fe200078e0a18 */
[----:B------:R0:W-:Y:S01]  /*e870*/  STL [R1+0x3c8], R13 ;  /* 0x0003c80d01007387 */ /* 0x0001e20000100800 */
[----:B------:R-:W-:Y:S01]  /*e880*/  ISETP.GE.AND P6, PT, R5, RZ, PT ;  /* 0x000000ff0500720c */ /* 0x000fe20003fc6270 */
[----:B------:R-:W-:Y:S02]  /*e890*/  IMAD.MOV R7, RZ, RZ, -R7 ;  /* 0x000000ffff077224 */ /* 0x000fe400078e0a07 */
[----:B------:R-:W-:Y:S01]  /*e8a0*/  @!P1 IMAD.IADD R6, R6, 0x1, -R24 ;  /* 0x0000000106069824 */ /* 0x000fe200078e0a18 */
[----:B------:R-:W-:Y:S01]  /*e8b0*/  ISETP.GE.AND P1, PT, R9, RZ, PT ;  /* 0x000000ff0900720c */ /* 0x000fe20003f26270 */
[----:B------:R-:W-:Y:S01]  /*e8c0*/  IMAD.HI.U32 R5, R2, R10, RZ ;  /* 0x0000000a02057227 */ /* 0x000fe200078e00ff */
[----:B------:R-:W-:-:S03]  /*e8d0*/  ISETP.GT.U32.AND P5, PT, R24, R14, PT ;  /* 0x0000000e1800720c */ /* 0x000fc60003fa4070 */
[----:B0-----:R-:W-:Y:S02]  /*e8e0*/  IMAD.MOV.U32 R13, RZ, RZ, R0 ;  /* 0x000000ffff0d7224 */ /* 0x001fe400078e0000 */
[C---:B------:R-:W-:Y:S01]  /*e8f0*/  IMAD R7, R24.reuse, R7, R11 ;  /* 0x0000000718077224 */ /* 0x040fe200078e020b */
[----:B------:R-:W-:Y:S01]  /*e900*/  IADD3 R11, R29, 0xf1, RZ ;  /* 0x000000f11d0b7810 */ /* 0x000fe20007ffe0ff */
[----:B------:R-:W-:Y:S01]  /*e910*/  @!P0 IMAD.MOV R13, RZ, RZ, -R13 ;  /* 0x000000ffff0d8224 */ /* 0x000fe200078e0a0d */
[C---:B------:R-:W-:Y:S01]  /*e920*/  ISETP.GT.U32.AND P0, PT, R24.reuse, R4, PT ;  /* 0x000000041800720c */ /* 0x040fe20003f04070 */
[----:B------:R-:W-:Y:S02]  /*e930*/  IMAD.MOV R5, RZ, RZ, -R5 ;  /* 0x000000ffff057224 */ /* 0x000fe400078e0a05 */
[----:B------:R-:W-:Y:S01]  /*e940*/  IMAD.MOV.U32 R9, RZ, RZ, R6 ;  /* 0x000000ffff097224 */ /* 0x000fe200078e0006 */
[----:B------:R0:W-:Y:S01]  /*e950*/  STL [R1+0x3c4], R13 ;  /* 0x0003c40d01007387 */ /* 0x0001e20000100800 */
[C---:B------:R-:W-:Y:S01]  /*e960*/  IMAD R0, R24.reuse, R5, R10 ;  /* 0x0000000518007224 */ /* 0x040fe200078e020a */
[----:B------:R-:W-:Y:S01]  /*e970*/  IABS R5, R11 ;  /* 0x0000000b00057213 */ /* 0x000fe20000000000 */
[----:B------:R-:W-:Y:S01]  /*e980*/  @!P3 IMAD.MOV R9, RZ, RZ, -R9 ;  /* 0x000000ffff09b224 */ /* 0x000fe200078e0a09 */
[----:B------:R-:W-:Y:S01]  /*e990*/  ISETP.GT.U32.AND P3, PT, R24, R7, PT ;  /* 0x000000071800720c */ /* 0x000fe20003f64070 */
[--C-:B------:R-:W-:Y:S01]  /*e9a0*/  @!P4 IMAD.IADD R3, R3, 0x1, -R24.reuse ;  /* 0x000000010303c824 */ /* 0x100fe200078e0a18 */
[----:B------:R-:W-:Y:S01]  /*e9b0*/  IADD3 R6, R29, 0xf0, RZ ;  /* 0x000000f01d067810 */ /* 0x000fe20007ffe0ff */
[--C-:B------:R-:W-:Y:S01]  /*e9c0*/  @!P5 IMAD.IADD R14, R14, 0x1, -R24.reuse ;  /* 0x000000010e0ed824 */ /* 0x100fe200078e0a18 */
[----:B------:R1:W-:Y:S01]  /*e9d0*/  STL [R1+0x3c0], R9 ;  /* 0x0003c00901007387 */ /* 0x0003e20000100800 */
[----:B------:R-:W-:Y:S01]  /*e9e0*/  @!P0 IMAD.IADD R4, R4, 0x1, -R24 ;  /* 0x0000000104048824 */ /* 0x000fe200078e0a18 */
[----:B------:R-:W-:Y:S01]  /*e9f0*/  ISETP.GT.U32.AND P0, PT, R24, R0, PT ;  /* 0x000000001800720c */ /* 0x000fe20003f04070 */
[----:B0-----:R-:W-:Y:S01]  /*ea00*/  IMAD.HI.U32 R13, R2, R5, RZ ;  /* 0x00000005020d7227 */ /* 0x001fe200078e00ff */
[----:B------:R-:W-:-:S02]  /*ea10*/  ISETP.GT.U32.AND P4, PT, R24, R3, PT ;  /* 0x000000031800720c */ /* 0x000fc40003f84070 */
[----:B------:R-:W-:Y:S01]  /*ea20*/  IABS R10, R6 ;  /* 0x00000006000a7213 */ /* 0x000fe20000000000 */
[----:B------:R-:W-:Y:S01]  /*ea30*/  IMAD.MOV R13, RZ, RZ, -R13 ;  /* 0x000000ffff0d7224 */ /* 0x000fe200078e0a0d */
[----:B------:R-:W-:Y:S01]  /*ea40*/  ISETP.GE.AND P5, PT, R8, RZ, PT ;  /* 0x000000ff0800720c */ /* 0x000fe20003fa6270 */
[----:B------:R-:W-:Y:S01]  /*ea50*/  @!P3 IMAD.IADD R7, R7, 0x1, -R24 ;  /* 0x000000010707b824 */ /* 0x000fe200078e0a18 */
[----:B-1----:R-:W-:Y:S01]  /*ea60*/  IADD3 R9, R29, 0xef, RZ ;  /* 0x000000ef1d097810 */ /* 0x002fe20007ffe0ff */
[----:B------:R-:W-:Y:S01]  /*ea70*/  IMAD.MOV.U32 R16, RZ, RZ, R14 ;  /* 0x000000ffff107224 */ /* 0x000fe200078e000e */
[----:B------:R-:W-:Y:S01]  /*ea80*/  ISETP.GE.AND P3, PT, R11, RZ, PT ;  /* 0x000000ff0b00720c */ /* 0x000fe20003f66270 */
[----:B------:R-:W-:Y:S01]  /*ea90*/  IMAD R5, R24, R13, R5 ;  /* 0x0000000d18057224 */ /* 0x000fe200078e0205 */
[----:B------:R-:W-:Y:S01]  /*eaa0*/  IABS R8, R9 ;  /* 0x0000000900087213 */ /* 0x000fe20000000000 */
[----:B------:R-:W-:Y:S01]  /*eab0*/  @!P0 IMAD.IADD R0, R0, 0x1, -R24 ;  /* 0x0000000100008824 */ /* 0x000fe200078e0a18 */
[----:B------:R-:W-:Y:S01]  /*eac0*/  ISETP.GT.U32.AND P0, PT, R24, R7, PT ;  /* 0x000000071800720c */ /* 0x000fe20003f04070 */
[----:B------:R-:W-:-:S02]  /*ead0*/  IMAD.MOV.U32 R14, RZ, RZ, R4 ;  /* 0x000000ffff0e7224 */ /* 0x000fc400078e0004 */
[----:B------:R-:W-:-:S04]  /*eae0*/  IMAD.HI.U32 R12, R2, R10, RZ ;  /* 0x0000000a020c7227 */ /* 0x000fc800078e00ff */
[----:B------:R-:W-:Y:S01]  /*eaf0*/  @!P4 IMAD.IADD R3, R3, 0x1, -R24 ;  /* 0x000000010303c824 */ /* 0x000fe200078e0a18 */
[----:B------:R-:W-:Y:S01]  /*eb00*/  ISETP.GE.AND P4, PT, R15, RZ, PT ;  /* 0x000000ff0f00720c */ /* 0x000fe20003f86270 */
[----:B------:R-:W-:Y:S01]  /*eb10*/  @!P1 IMAD.MOV R14, RZ, RZ, -R14 ;  /* 0x000000ffff0e9224 */ /* 0x000fe200078e0a0e */
[C---:B------:R-:W-:Y:S01]  /*eb20*/  ISETP.GT.U32.AND P1, PT, R24.reuse, R5, PT ;  /* 0x000000051800720c */ /* 0x040fe20003f24070 */
[----:B------:R-:W-:Y:S02]  /*eb30*/  IMAD.MOV R11, RZ, RZ, -R12 ;  /* 0x000000ffff0b7224 */ /* 0x000fe400078e0a0c */
[----:B------:R-:W-:Y:S02]  /*eb40*/  IMAD.MOV.U32 R12, RZ, RZ, R3 ;  /* 0x000000ffff0c7224 */ /* 0x000fe400078e0003 */
[----:B------:R-:W-:Y:S01]  /*eb50*/  @!P2 IMAD.MOV R16, RZ, RZ, -R16 ;  /* 0x000000ffff10a224 */ /* 0x000fe200078e0a10 */
[----:B------:R-:W-:Y:S01]  /*eb60*/  ISETP.GT.U32.AND P2, PT, R24, R0, PT ;  /* 0x000000001800720c */ /* 0x000fe20003f44070 */
[----:B------:R-:W-:-:S03]  /*eb70*/  IMAD.HI.U32 R3, R2, R8, RZ ;  /* 0x0000000802037227 */ /* 0x000fc600078e00ff */
[----:B------:R-:W-:Y:S01]  /*eb80*/  STL [R1+0x3bc], R16 ;  /* 0x0003bc1001007387 */ /* 0x000fe20000100800 */
[----:B------:R-:W-:Y:S01]  /*eb90*/  @!P6 IMAD.MOV R12, RZ, RZ, -R12 ;  /* 0x000000ffff0ce224 */ /* 0x000fe200078e0a0c */
[----:B------:R-:W-:Y:S01]  /*eba0*/  ISETP.GE.AND P6, PT, R6, RZ, PT ;  /* 0x000000ff0600720c */ /* 0x000fe20003fc6270 */
[----:B------:R-:W-:Y:S01]  /*ebb0*/  IMAD.MOV R6, RZ, RZ, -R3 ;  /* 0x000000ffff067224 */ /* 0x000fe200078e0a03 */
[----:B------:R-:W-:Y:S01]  /*ebc0*/  STL [R1+0x3a0], R14 ;  /* 0x0003a00e01007387 */ /* 0x000fe20000100800 */
[----:B------:R-:W-:Y:S02]  /*ebd0*/  @!P0 IMAD.IADD R7, R7, 0x1, -R24 ;  /* 0x0000000107078824 */ /* 0x000fe400078e0a18 */
[C---:B------:R-:W-:Y:S01]  /*ebe0*/  IMAD R6, R24.reuse, R6, R8 ;  /* 0x0000000618067224 */ /* 0x040fe200078e0208 */
[----:B------:R0:W-:Y:S01]  /*ebf0*/  STL [R1+0x3a4], R12 ;  /* 0x0003a40c01007387 */ /* 0x0001e20000100800 */
[----:B------:R-:W-:Y:S01]  /*ec00*/  @!P1 IMAD.IADD R5, R5, 0x1, -R24 ;  /* 0x0000000105059824 */ /* 0x000fe200078e0a18 */
[C---:B------:R-:W-:Y:S01]  /*ec10*/  IADD3 R8, R29.reuse, 0xec, RZ ;  /* 0x000000ec1d087810 */ /* 0x040fe20007ffe0ff */
[----:B------:R-:W-:Y:S01]  /*ec20*/  IMAD R4, R24, R11, R10 ;  /* 0x0000000b18047224 */ /* 0x000fe200078e020a */
[----:B------:R-:W-:Y:S01]  /*ec30*/  IADD3 R10, R29, 0xee, RZ ;  /* 0x000000ee1d0a7810 */ /* 0x000fe20007ffe0ff */
[----:B------:R-:W-:Y:S01]  /*ec40*/  @!P2 IMAD.IADD R0, R0, 0x1, -R24 ;  /* 0x000000010000a824 */ /* 0x000fe200078e0a18 */
[----:B------:R-:W-:-:S02]  /*ec50*/  ISETP.GT.U32.AND P1, PT, R24, R5, PT ;  /* 0x000000051800720c */ /* 0x000fc40003f24070 */
[C---:B------:R-:W-:Y:S01]  /*ec60*/  ISETP.GT.U32.AND P0, PT, R24.reuse, R4, PT ;  /* 0x000000041800720c */ /* 0x040fe20003f04070 */
[----:B------:R-:W-:Y:S01]  /*ec70*/  IMAD.MOV.U32 R11, RZ, RZ, R0 ;  /* 0x000000ffff0b7224 */ /* 0x000fe200078e0000 */
[----:B------:R-:W-:Y:S01]  /*ec80*/  IABS R17, R10 ;  /* 0x0000000a00117213 */ /* 0x000fe20000000000 */
[----:B0-----:R-:W-:Y:S01]  /*ec90*/  IMAD.MOV.U32 R12, RZ, RZ, R7 ;  /* 0x000000ffff0c7224 */ /* 0x001fe200078e0007 */
[----:B------:R-:W-:Y:S01]  /*eca0*/  ISETP.GE.AND P2, PT, R9, RZ, PT ;  /* 0x000000ff0900720c */ /* 0x000fe20003f46270 */
[----:B------:R-:W-:Y:S01]  /*ecb0*/  @!P4 IMAD.MOV R11, RZ, RZ, -R11 ;  /* 0x000000ffff0bc224 */ /* 0x000fe200078e0a0b */
[----:B------:R-:W-:Y:S01]  /*ecc0*/  IADD3 R9, R29, 0xed, RZ ;  /* 0x000000ed1d097810 */ /* 0x000fe20007ffe0ff */
[----:B------:R-:W-:Y:S01]  /*ecd0*/  @!P5 IMAD.MOV R12, RZ, RZ, -R12 ;  /* 0x000000ffff0cd224 */ /* 0x000fe200078e0a0c */
[----:B------:R-:W-:Y:S02]  /*ece0*/  ISETP.GT.U32.AND P5, PT, R24, R6, PT ;  /* 0x000000061800720c */ /* 0x000fe40003fa4070 */
[----:B------:R-:W-:Y:S01]  /*ecf0*/  ISETP.GE.AND P4, PT, R10, RZ, PT ;  /* 0x000000ff0a00720c */ /* 0x000fe20003f86270 */
[----:B------:R-:W-:Y:S01]  /*ed00*/  IMAD.HI.U32 R10, R2, R17, RZ ;  /* 0x00000011020a7227 */ /* 0x000fe200078e00ff */
[----:B------:R-:W-:Y:S01]  /*ed10*/  IABS R18, R9 ;  /* 0x0000000900127213 */ /* 0x000fe20000000000 */
[----:B------:R-:W-:Y:S01]  /*ed20*/  STL [R1+0x3a8], R12 ;  /* 0x0003a80c01007387 */ /* 0x000fe20000100800 */
[----:B------:R-:W-:Y:S01]  /*ed30*/  IABS R3, R8 ;  /* 0x0000000800037213 */ /* 0x000fe20000000000 */
[----:B------:R-:W-:Y:S01]  /*ed40*/  @!P1 IMAD.IADD R5, R5, 0x1, -R24 ;  /* 0x0000000105059824 */ /* 0x000fe200078e0a18 */
[----:B------:R-:W-:Y:S01]  /*ed50*/  ISETP.GE.AND P1, PT, R9, RZ, PT ;  /* 0x000000ff0900720c */ /* 0x000fe20003f26270 */
[----:B------:R-:W-:Y:S01]  /*ed60*/  IMAD.MOV R9, RZ, RZ, -R10 ;  /* 0x000000ffff097224 */ /* 0x000fe200078e0a0a */
[----:B------:R0:W-:Y:S01]  /*ed70*/  STL [R1+0x3b0], R11 ;  /* 0x0003b00b01007387 */ /* 0x0001e20000100800 */
[--C-:B------:R-:W-:Y:S01]  /*ed80*/  @!P0 IMAD.IADD R4, R4, 0x1, -R24.reuse ;  /* 0x0000000104048824 */ /* 0x100fe200078e0a18 */
[----:B------:R-:W-:Y:S01]  /*ed90*/  IADD3 R14, R29, 0xe9, RZ ;  /* 0x000000e91d0e7810 */ /* 0x000fe20007ffe0ff */
[----:B------:R-:W-:-:S02]  /*eda0*/  @!P5 IMAD.IADD R6, R6, 0x1, -R24 ;  /* 0x000000010606d824 */ /* 0x000fc400078e0a18 */
[----:B------:R-:W-:Y:S01]  /*edb0*/  IMAD.HI.U32 R7, R2, R18, RZ ;  /* 0x0000001202077227 */ /* 0x000fe200078e00ff */
[C---:B------:R-:W-:Y:S02]  /*edc0*/  ISETP.GT.U32.AND P0, PT, R24.reuse, R4, PT ;  /* 0x000000041800720c */ /* 0x040fe40003f04070 */
[C---:B------:R-:W-:Y:S01]  /*edd0*/  ISETP.GT.U32.AND P5, PT, R24.reuse, R6, PT ;  /* 0x000000061800720c */ /* 0x040fe20003fa4070 */
[C---:B------:R-:W-:Y:S01]  /*ede0*/  IMAD R17, R24.reuse, R9, R17 ;  /* 0x0000000918117224 */ /* 0x040fe200078e0211 */
[----:B------:R-:W-:Y:S01]  /*edf0*/  IABS R9, R14 ;  /* 0x0000000e00097213 */ /* 0x000fe20000000000 */
[----:B0-----:R-:W-:Y:S02]  /*ee00*/  IMAD.MOV.U32 R11, RZ, RZ, R5 ;  /* 0x000000ffff0b7224 */ /* 0x001fe400078e0005 */
[----:B------:R-:W-:Y:S02]  /*ee10*/  IMAD.MOV R7, RZ, RZ, -R7 ;  /* 0x000000ffff077224 */ /* 0x000fe400078e0a07 */
[----:B------:R-:W-:Y:S01]  /*ee20*/  @!P3 IMAD.MOV R11, RZ, RZ, -R11 ;  /* 0x000000ffff0bb224 */ /* 0x000fe200078e0a0b */
[C---:B------:R-:W-:Y:S01]  /*ee30*/  ISETP.GT.U32.AND P3, PT, R24.reuse, R17, PT ;  /* 0x000000111800720c */ /* 0x040fe20003f64070 */
[----:B------:R-:W-:-:S02]  /*ee40*/  IMAD R18, R24, R7, R18 ;  /* 0x0000000718127224 */ /* 0x000fc400078e0212 */
[--C-:B------:R-:W-:Y:S01]  /*ee50*/  @!P0 IMAD.IADD R4, R4, 0x1, -R24.reuse ;  /* 0x0000000104048824 */ /* 0x100fe200078e0a18 */
[----:B------:R-:W-:Y:S01]  /*ee60*/  ISETP.GE.AND P0, PT, R8, RZ, PT ;  /* 0x000000ff0800720c */ /* 0x000fe20003f06270 */
[----:B------:R-:W-:Y:S01]  /*ee70*/  @!P5 IMAD.IADD R6, R6, 0x1, -R24 ;  /* 0x000000010606d824 */ /* 0x000fe200078e0a18 */
[----:B------:R-:W-:Y:S01]  /*ee80*/  ISETP.GT.U32.AND P5, PT, R24, R18, PT ;  /* 0x000000121800720c */ /* 0x000fe20003fa4070 */
[----:B------:R-:W-:Y:S01]  /*ee90*/  IMAD.HI.U32 R0, R2, R3, RZ ;  /* 0x0000000302007227 */ /* 0x000fe200078e00ff */
[----:B------:R-:W-:Y:S01]  /*eea0*/  IADD3 R8, R29, 0xeb, RZ ;  /* 0x000000eb1d087810 */ /* 0x000fe20007ffe0ff */
[----:B------:R0:W-:Y:S02]  /*eeb0*/  STL [R1+0x3b4], R11 ;  /* 0x0003b40b01007387 */ /* 0x0001e40000100800 */
[----:B------:R-:W-:Y:S02]  /*eec0*/  IMAD.MOV.U32 R12, RZ, RZ, R4 ;  /* 0x000000ffff0c7224 */ /* 0x000fe400078e0004 */
[----:B------:R-:W-:-:S02]  /*eed0*/  @!P3 IMAD.IADD R17, R17, 0x1, -R24 ;  /* 0x000000011111b824 */ /* 0x000fc400078e0a18 */
[----:B------:R-:W-:Y:S02]  /*eee0*/  IMAD.MOV R0, RZ, RZ, -R0 ;  /* 0x000000ffff007224 */ /* 0x000fe400078e0a00 */
[----:B------:R-:W-:Y:S01]  /*eef0*/  @!P6 IMAD.MOV R12, RZ, RZ, -R12 ;  /* 0x000000ffff0ce224 */ /* 0x000fe200078e0a0c */
[C---:B------:R-:W-:Y:S01]  /*ef00*/  ISETP.GT.U32.AND P3, PT, R24.reuse, R17, PT ;  /* 0x000000111800720c */ /* 0x040fe20003f64070 */
[----:B------:R-:W-:Y:S01]  /*ef10*/  IMAD R0, R24, R0, R3 ;  /* 0x0000000018007224 */ /* 0x000fe200078e0203 */
[----:B------:R-:W-:Y:S01]  /*ef20*/  ISETP.GE.AND P6, PT, R8, RZ, PT ;  /* 0x000000ff0800720c */ /* 0x000fe20003fc6270 */
[----:B------:R-:W-:Y:S01]  /*ef30*/  @!P5 IMAD.IADD R18, R18, 0x1, -R24 ;  /* 0x000000011212d824 */ /* 0x000fe200078e0a18 */
[----:B------:R-:W-:Y:S01]  /*ef40*/  IADD3 R3, R29, 0xea, RZ ;  /* 0x000000ea1d037810 */ /* 0x000fe20007ffe0ff */
[----:B------:R-:W-:Y:S01]  /*ef50*/  IMAD.MOV.U32 R15, RZ, RZ, R6 ;  /* 0x000000ffff0f7224 */ /* 0x000fe200078e0006 */
[----:B------:R-:W-:Y:S01]  /*ef60*/  IABS R8, R8 ;  /* 0x0000000800087213 */ /* 0x000fe20000000000 */
[----:B------:R-:W-:Y:S01]  /*ef70*/  STL [R1+0x3b8], R12 ;  /* 0x0003b80c01007387 */ /* 0x000fe20000100800 */
[----:B------:R-:W-:Y:S01]  /*ef80*/  IABS R4, R3 ;  /* 0x0000000300047213 */ /* 0x000fe20000000000 */
[----:B------:R-:W-:Y:S01]  /*ef90*/  @!P2 IMAD.MOV R15, RZ, RZ, -R15 ;  /* 0x000000ffff0fa224 */ /* 0x000fe200078e0a0f */
[----:B------:R-:W-:Y:S01]  /*efa0*/  ISETP.GT.U32.AND P5, PT, R24, R18, PT ;  /* 0x000000121800720c */ /* 0x000fe20003fa4070 */
[----:B------:R-:W-:Y:S01]  /*efb0*/  IMAD.HI.U32 R10, R2, R8, RZ ;  /* 0x00000008020a7227 */ /* 0x000fe200078e00ff */
[----:B------:R-:W-:-:S02]  /*efc0*/  ISETP.GT.U32.AND P2, PT, R24, R0, PT ;  /* 0x000000001800720c */ /* 0x000fc40003f44070 */
[----:B0-----:R-:W-:Y:S01]  /*efd0*/  IADD3 R11, R29, 0xe8, RZ ;  /* 0x000000e81d0b7810 */ /* 0x001fe20007ffe0ff */
[----:B------:R-:W-:Y:S01]  /*efe0*/  IMAD.HI.U32 R7, R2, R4, RZ ;  /* 0x0000000402077227 */ /* 0x000fe200078e00ff */
[----:B------:R0:W-:Y:S02]  /*eff0*/  STL [R1+0x3ac], R15 ;  /* 0x0003ac0f01007387 */ /* 0x0001e40000100800 */
[----:B------:R-:W-:Y:S01]  /*f000*/  IABS R13, R11 ;  /* 0x0000000b000d7213 */ /* 0x000fe20000000000 */
[----:B------:R-:W-:Y:S02]  /*f010*/  IMAD.MOV R10, RZ, RZ, -R10 ;  /* 0x000000ffff0a7224 */ /* 0x000fe400078e0a0a */
[----:B------:R-:W-:Y:S01]  /*f020*/  @!P3 IMAD.IADD R17, R17, 0x1, -R24 ;  /* 0x000000011111b824 */ /* 0x000fe200078e0a18 */
[----:B------:R-:W-:Y:S01]  /*f030*/  ISETP.GE.AND P3, PT, R3, RZ, PT ;  /* 0x000000ff0300720c */ /* 0x000fe20003f66270 */
[----:B------:R-:W-:Y:S02]  /*f040*/  IMAD.MOV R7, RZ, RZ, -R7 ;  /* 0x000000ffff077224 */ /* 0x000fe400078e0a07 */
[C---:B------:R-:W-:Y:S01]  /*f050*/  IMAD R3, R24.reuse, R10, R8 ;  /* 0x0000000a18037224 */ /* 0x040fe200078e0208 */
[C---:B------:R-:W-:Y:S01]  /*f060*/  IADD3 R8, R29.reuse, 0xe6, RZ ;  /* 0x000000e61d087810 */ /* 0x040fe20007ffe0ff */
[----:B------:R-:W-:Y:S01]  /*f070*/  IMAD R4, R24, R7, R4 ;  /* 0x0000000718047224 */ /* 0x000fe200078e0204 */
[----:B------:R-:W-:Y:S01]  /*f080*/  IADD3 R7, R29, 0xe7, RZ ;  /* 0x000000e71d077810 */ /* 0x000fe20007ffe0ff */
[--C-:B------:R-:W-:Y:S01]  /*f090*/  @!P5 IMAD.IADD R18, R18, 0x1, -R24.reuse ;  /* 0x000000011212d824 */ /* 0x100fe200078e0a18 */
[----:B------:R-:W-:Y:S01]  /*f0a0*/  ISETP.GT.U32.AND P5, PT, R24, R3, PT ;  /* 0x000000031800720c */ /* 0x000fe20003fa4070 */
[----:B------:R-:W-:Y:S01]  /*f0b0*/  @!P2 IMAD.IADD R0, R0, 0x1, -R24 ;  /* 0x000000010000a824 */ /* 0x000fe200078e0a18 */
[----:B------:R-:W-:Y:S01]  /*f0c0*/  ISETP.GT.U32.AND P2, PT, R24, R4, PT ;  /* 0x000000041800720c */ /* 0x000fe20003f44070 */
[----:B------:R-:W-:Y:S01]  /*f0d0*/  IMAD.HI.U32 R5, R2, R13, RZ ;  /* 0x0000000d02057227 */ /* 0x000fe200078e00ff */
[----:B------:R-:W-:-:S02]  /*f0e0*/  IABS R10, R7 ;  /* 0x00000007000a7213 */ /* 0x000fc40000000000 */
[----:B0-----:R-:W-:Y:S01]  /*f0f0*/  IABS R15, R8 ;  /* 0x00000008000f7213 */ /* 0x001fe20000000000 */
[----:B------:R-:W-:Y:S02]  /*f100*/  IMAD.MOV.U32 R20, RZ, RZ, R17 ;  /* 0x000000ffff147224 */ /* 0x000fe400078e0011 */
[----:B------:R-:W-:-:S04]  /*f110*/  IMAD.HI.U32 R12, R2, R9, RZ ;  /* 0x00000009020c7227 */ /* 0x000fc800078e00ff */
[--C-:B------:R-:W-:Y:S01]  /*f120*/  @!P5 IMAD.IADD R3, R3, 0x1, -R24.reuse ;  /* 0x000000010303d824 */ /* 0x100fe200078e0a18 */
[----:B------:R-:W-:Y:S01]  /*f130*/  ISETP.GT.U32.AND P5, PT, R24, R0, PT ;  /* 0x000000001800720c */ /* 0x000fe20003fa4070 */
[----:B------:R-:W-:Y:S02]  /*f140*/  @!P2 IMAD.IADD R4, R4, 0x1, -R24 ;  /* 0x000000010404a824 */ /* 0x000fe400078e0a18 */
[----:B------:R-:W-:Y:S02]  /*f150*/  IMAD.MOV R5, RZ, RZ, -R5 ;  /* 0x000000ffff057224 */ /* 0x000fe400078e0a05 */
[----:B------:R-:W-:Y:S01]  /*f160*/  @!P4 IMAD.MOV R20, RZ, RZ, -R20 ;  /* 0x000000ffff14c224 */ /* 0x000fe200078e0a14 */
[C---:B------:R-:W-:Y:S01]  /*f170*/  ISETP.GT.U32.AND P4, PT, R24.reuse, R3, PT ;  /* 0x000000031800720c */ /* 0x040fe20003f84070 */
[----:B------:R-:W-:Y:S01]  /*f180*/  IMAD.MOV R6, RZ, RZ, -R12 ;  /* 0x000000ffff067224 */ /* 0x000fe200078e0a0c */
[C---:B------:R-:W-:Y:S01]  /*f190*/  ISETP.GT.U32.AND P2, PT, R24.reuse, R4, PT ;  /* 0x000000041800720c */ /* 0x040fe20003f44070 */
[----:B------:R-:W-:Y:S01]  /*f1a0*/  IMAD R13, R24, R5, R13 ;  /* 0x00000005180d7224 */ /* 0x000fe200078e020d */
[----:B------:R-:W-:Y:S01]  /*f1b0*/  IADD3 R5, R29, 0xe5, RZ ;  /* 0x000000e51d057810 */ /* 0x000fe20007ffe0ff */
[C---:B------:R-:W-:Y:S01]  /*f1c0*/  IMAD.HI.U32 R19, R2.reuse, R10, RZ ;  /* 0x0000000a02137227 */ /* 0x040fe200078e00ff */
[----:B------:R-:W-:Y:S02]  /*f1d0*/  STL [R1+0x39c], R20 ;  /* 0x00039c1401007387 */ /* 0x000fe40000100800 */
[----:B------:R-:W-:Y:S01]  /*f1e0*/  IABS R16, R5 ;  /* 0x0000000500107213 */ /* 0x000fe20000000000 */
[----:B------:R-:W-:-:S04]  /*f1f0*/  IMAD.HI.U32 R17, R2, R15, RZ ;  /* 0x0000000f02117227 */ /* 0x000fc800078e00ff */
[----:B------:R-:W-:Y:S01]  /*f200*/  IMAD R9, R24, R6, R9 ;  /* 0x0000000618097224 */ /* 0x000fe200078e0209 */
[----:B------:R-:W-:Y:S01]  /*f210*/  IADD3 R6, R29, 0xe4, RZ ;  /* 0x000000e41d067810 */ /* 0x000fe20007ffe0ff */
[----:B------:R-:W-:Y:S02]  /*f220*/  IMAD.MOV R19, RZ, RZ, -R19 ;  /* 0x000000ffff137224 */ /* 0x000fe400078e0a13 */
[----:B------:R-:W-:Y:S01]  /*f230*/  IMAD.MOV R17, RZ, RZ, -R17 ;  /* 0x000000ffff117224 */ /* 0x000fe200078e0a11 */
[----:B------:R-:W-:Y:S01]  /*f240*/  IABS R12, R6 ;  /* 0x00000006000c7213 */ /* 0x000fe20000000000 */
[----:B------:R-:W-:Y:S01]  /*f250*/  @!P5 IMAD.IADD R0, R0, 0x1, -R24 ;  /* 0x000000010000d824 */ /* 0x000fe200078e0a18 */
[C---:B------:R-:W-:Y:S01]  /*f260*/  ISETP.GT.U32.AND P5, PT, R24.reuse, R13, PT ;  /* 0x0000000d1800720c */ /* 0x040fe20003fa4070 */
[----:B------:R-:W-:Y:S01]  /*f270*/  @!P1 IMAD.MOV R18, RZ, RZ, -R18 ;  /* 0x000000ffff129224 */ /* 0x000fe200078e0a12 */
[C---:B------:R-:W-:Y:S01]  /*f280*/  ISETP.GT.U32.AND P1, PT, R24.reuse, R9, PT ;  /* 0x000000091800720c */ /* 0x040fe20003f24070 */
[----:B------:R-:W-:-:S02]  /*f290*/  IMAD R10, R24, R19, R10 ;  /* 0x00000013180a7224 */ /* 0x000fc400078e020a */
[C---:B------:R-:W-:Y:S01]  /*f2a0*/  IMAD R15, R24.reuse, R17, R15 ;  /* 0x00000011180f7224 */ /* 0x040fe200078e020f */
[----:B------:R0:W-:Y:S01]  /*f2b0*/  STL [R1+0x398], R18 ;  /* 0x0003981201007387 */ /* 0x0001e20000100800 */
[--C-:B------:R-:W-:Y:S01]  /*f2c0*/  @!P4 IMAD.IADD R3, R3, 0x1, -R24.reuse ;  /* 0x000000010303c824 */ /* 0x100fe200078e0a18 */
[----:B------:R-:W-:Y:S01]  /*f2d0*/  ISETP.GT.U32.AND P4, PT, R24, R10, PT ;  /* 0x0000000a1800720c */ /* 0x000fe20003f84070 */
[----:B------:R-:W-:Y:S01]  /*f2e0*/  @!P2 IMAD.IADD R4, R4, 0x1, -R24 ;  /* 0x000000010404a824 */ /* 0x000fe200078e0a18 */
[----:B------:R-:W-:Y:S01]  /*f2f0*/  ISETP.GT.U32.AND P2, PT, R24, R15, PT ;  /* 0x0000000f1800720c */ /* 0x000fe20003f44070 */
[----:B------:R-:W-:Y:S02]  /*f300*/  IMAD.MOV.U32 R21, RZ, RZ, R0 ;  /* 0x000000ffff157224 */ /* 0x000fe400078e0000 */
[--C-:B------:R-:W-:Y:S01]  /*f310*/  @!P5 IMAD.IADD R13, R13, 0x1, -R24.reuse ;  /* 0x000000010d0dd824 */ /* 0x100fe200078e0a18 */
[----:B------:R-:W-:Y:S01]  /*f320*/  ISETP.GE.AND P5, PT, R11, RZ, PT ;  /* 0x000000ff0b00720c */ /* 0x000fe20003fa6270 */
[----:B------:R-:W-:Y:S01]  /*f330*/  @!P1 IMAD.IADD R9, R9, 0x1, -R24 ;  /* 0x0000000109099824 */ /* 0x000fe200078e0a18 */
[----:B------:R-:W-:Y:S01]  /*f340*/  ISETP.GE.AND P1, PT, R14, RZ, PT ;  /* 0x000000ff0e00720c */ /* 0x000fe20003f26270 */
[----:B0-----:R-:W-:Y:S01]  /*f350*/  IMAD.HI.U32 R18, R2, R16, RZ ;  /* 0x0000001002127227 */ /* 0x001fe200078e00ff */
[----:B------:R-:W-:-:S02]  /*f360*/  IADD3 R14, R29, 0xe3, RZ ;  /* 0x000000e31d0e7810 */ /* 0x000fc40007ffe0ff */
[----:B------:R-:W-:Y:S01]  /*f370*/  IADD3 R11, R29, 0xe2, RZ ;  /* 0x000000e21d0b7810 */ /* 0x000fe20007ffe0ff */
[----:B------:R-:W-:Y:S01]  /*f380*/  @!P0 IMAD.MOV R21, RZ, RZ, -R21 ;  /* 0x000000ffff158224 */ /* 0x000fe200078e0a15 */
[----:B------:R-:W-:Y:S01]  /*f390*/  ISETP.GT.U32.AND P0, PT, R24, R13, PT ;  /* 0x0000000d1800720c */ /* 0x000fe20003f04070 */
[----:B------:R-:W-:Y:S01]  /*f3a0*/  IMAD.HI.U32 R19, R2, R12, RZ ;  /* 0x0000000c02137227 */ /* 0x000fe200078e00ff */
[----:B------:R-:W-:Y:S02]  /*f3b0*/  IABS R0, R14 ;  /* 0x0000000e00007213 */ /* 0x000fe40000000000 */
[----:B------:R-:W-:Y:S01]  /*f3c0*/  STL [R1+0x394], R21 ;  /* 0x0003941501007387 */ /* 0x000fe20000100800 */
[----:B------:R-:W-:Y:S02]  /*f3d0*/  IMAD.MOV R18, RZ, RZ, -R18 ;  /* 0x000000ffff127224 */ /* 0x000fe400078e0a12 */
[--C-:B------:R-:W-:Y:S01]  /*f3e0*/  @!P4 IMAD.IADD R10, R10, 0x1, -R24.reuse ;  /* 0x000000010a0ac824 */ /* 0x100fe200078e0a18 */
[C---:B------:R-:W-:Y:S01]  /*f3f0*/  ISETP.GT.U32.AND P4, PT, R24.reuse, R9, PT ;  /* 0x000000091800720c */ /* 0x040fe20003f84070 */
[----:B------:R-:W-:Y:S01]  /*f400*/  IMAD.MOV.U32 R20, RZ, RZ, R3 ;  /* 0x000000ffff147224 */ /* 0x000fe200078e0003 */
[----:B------:R-:W-:Y:S01]  /*f410*/  IABS R3, R11 ;  /* 0x0000000b00037213 */ /* 0x000fe20000000000 */
[----:B------:R-:W-:Y:S01]  /*f420*/  @!P2 IMAD.IADD R15, R15, 0x1, -R24 ;  /* 0x000000010f0fa824 */ /* 0x000fe200078e0a18 */
[----:B------:R-:W-:Y:S01]  /*f430*/  ISETP.GT.U32.AND P2, PT, R24, R10, PT ;  /* 0x0000000a1800720c */ /* 0x000fe20003f44070 */
[----:B------:R-:W-:-:S02]  /*f440*/  IMAD.MOV R19, RZ, RZ, -R19 ;  /* 0x000000ffff137224 */ /* 0x000fc400078e0a13 */
[C---:B------:R-:W-:Y:S02]  /*f450*/  IMAD R16, R24.reuse, R18, R16 ;  /* 0x0000001218107224 */ /* 0x040fe400078e0210 */
[----:B------:R-:W-:Y:S01]  /*f460*/  @!P6 IMAD.MOV R20, RZ, RZ, -R20 ;  /* 0x000000ffff14e224 */ /* 0x000fe200078e0a14 */
[C---:B------:R-:W-:Y:S01]  /*f470*/  ISETP.GT.U32.AND P6, PT, R24.reuse, R15, PT ;  /* 0x0000000f1800720c */ /* 0x040fe20003fc4070 */
[C---:B------:R-:W-:Y:S02]  /*f480*/  IMAD R12, R24.reuse, R19, R12 ;  /* 0x00000013180c7224 */ /* 0x040fe400078e020c */
[----:B------:R-:W-:Y:S01]  /*f490*/  @!P3 IMAD.MOV R4, RZ, RZ, -R4 ;  /* 0x000000ffff04b224 */ /* 0x000fe200078e0a04 */
[C---:B------:R-:W-:Y:S01]  /*f4a0*/  ISETP.GT.U32.AND P3, PT, R24.reuse, R16, PT ;  /* 0x000000101800720c */ /* 0x040fe20003f64070 */
[--C-:B------:R-:W-:Y:S01]  /*f4b0*/  @!P0 IMAD.IADD R13, R13, 0x1, -R24.reuse ;  /* 0x000000010d0d8824 */ /* 0x100fe200078e0a18 */
[----:B------:R-:W-:Y:S01]  /*f4c0*/  ISETP.GT.U32.AND P0, PT, R24, R12, PT ;  /* 0x0000000c1800720c */ /* 0x000fe20003f04070 */
[--C-:B------:R-:W-:Y:S01]  /*f4d0*/  @!P4 IMAD.IADD R9, R9, 0x1, -R24.reuse ;  /* 0x000000010909c824 */ /* 0x100fe200078e0a18 */
[----:B------:R-:W-:Y:S01]  /*f4e0*/  ISETP.GE.AND P4, PT, R7, RZ, PT ;  /* 0x000000ff0700720c */ /* 0x000fe20003f86270 */
[----:B------:R-:W-:Y:S01]  /*f4f0*/  IMAD.HI.U32 R7, R2, R0, RZ ;  /* 0x0000000002077227 */ /* 0x000fe200078e00ff */
[----:B------:R-:W-:Y:S03]  /*f500*/  STL [R1+0x390], R20 ;  /* 0x0003901401007387 */ /* 0x000fe60000100800 */
[--C-:B------:R-:W-:Y:S01]  /*f510*/  @!P6 IMAD.IADD R15, R15, 0x1, -R24.reuse ;  /* 0x000000010f0fe824 */ /* 0x100fe200078e0a18 */
[----:B------:R-:W-:Y:S01]  /*f520*/  ISETP.GE.AND P6, PT, R5, RZ, PT ;  /* 0x000000ff0500720c */ /* 0x000fe20003fc6270 */
[--C-:B------:R-:W-:Y:S01]  /*f530*/  @!P2 IMAD.IADD R10, R10, 0x1, -R24.reuse ;  /* 0x000000010a0aa824 */ /* 0x100fe200078e0a18 */
[----:B------:R-:W-:Y:S01]  /*f540*/  ISETP.GE.AND P2, PT, R8, RZ, PT ;  /* 0x000000ff0800720c */ /* 0x000fe20003f46270 */
[--C-:B------:R-:W-:Y:S01]  /*f550*/  @!P3 IMAD.IADD R16, R16, 0x1, -R24.reuse ;  /* 0x000000011010b824 */ /* 0x100fe200078e0a18 */
[----:B------:R0:W-:Y:S01]  /*f560*/  STL [R1+0x38c], R4 ;  /* 0x00038c0401007387 */ /* 0x0001e20000100800 */
[----:B------:R-:W-:Y:S01]  /*f570*/  IMAD.MOV R5, RZ, RZ, -R7 ;  /* 0x000000ffff057224 */ /* 0x000fe200078e0a07 */
[----:B------:R-:W-:Y:S01]  /*f580*/  ISETP.GE.AND P3, PT, R6, RZ, PT ;  /* 0x000000ff0600720c */ /* 0x000fe20003f66270 */
[----:B------:R-:W-:Y:S01]  /*f590*/  @!P0 IMAD.IADD R12, R12, 0x1, -R24 ;  /* 0x000000010c0c8824 */ /* 0x000fe200078e0a18 */
[C---:B------:R-:W-:Y:S01]  /*f5a0*/  ISETP.GT.U32.AND P0, PT, R24.reuse, R16, PT ;  /* 0x000000101800720c */ /* 0x040fe20003f04070 */
[C---:B------:R-:W-:Y:S01]  /*f5b0*/  IMAD R5, R24.reuse, R5, R0 ;  /* 0x0000000518057224 */ /* 0x040fe200078e0200 */
[C---:B------:R-:W-:Y:S01]  /*f5c0*/  IADD3 R0, R29.reuse, 0xe0, RZ ;  /* 0x000000e01d007810 */ /* 0x040fe20007ffe0ff */
[----:B------:R-:W-:Y:S01]  /*f5d0*/  IMAD.MOV.U32 R7, RZ, RZ, R10 ;  /* 0x000000ffff077224 */ /* 0x000fe200078e000a */
[C---:B------:R-:W-:Y:S01]  /*f5e0*/  IADD3 R10, R29.reuse, 0xdf, RZ ;  /* 0x000000df1d0a7810 */ /* 0x040fe20007ffe0ff */
[----:B------:R-:W-:Y:S01]  /*f5f0*/  IMAD.MOV.U32 R17, RZ, RZ, R13 ;  /* 0x000000ffff117224 */ /* 0x000fe200078e000d */
[C---:B------:R-:W-:Y:S01]  /*f600*/  IADD3 R13, R29.reuse, 0xda, RZ ;  /* 0x000000da1d0d7810 */ /* 0x040fe20007ffe0ff */
[----:B------:R-:W-:Y:S01]  /*f610*/  @!P4 IMAD.MOV R7, RZ, RZ, -R7 ;  /* 0x000000ffff07c224 */ /* 0x000fe200078e0a07 */
[----:B------:R-:W-:Y:S01]  /*f620*/  ISETP.GT.U32.AND P4, PT, R24, R5, PT ;  /* 0x000000051800720c */ /* 0x000fe20003f84070 */
[----:B------:R-:W-:Y:S01]  /*f630*/  IMAD.MOV.U32 R18, RZ, RZ, R9 ;  /* 0x000000ffff127224 */ /* 0x000fe200078e0009 */
[----:B------:R-:W-:Y:S01]  /*f640*/  IADD3 R9, R29, 0xdd, RZ ;  /* 0x000000dd1d097810 */ /* 0x000fe20007ffe0ff */
[----:B0-----:R-:W-:-:S04]  /*f650*/  IMAD.HI.U32 R4, R2, R3, RZ ;  /* 0x0000000302047227 */ /* 0x001fc800078e00ff */
[----:B------:R-:W-:Y:S01]  /*f660*/  @!P5 IMAD.MOV R17, RZ, RZ, -R17 ;  /* 0x000000ffff11d224 */ /* 0x000fe200078e0a11 */
[----:B------:R-:W-:Y:S01]  /*f670*/  ISETP.GT.U32.AND P5, PT, R24, R12, PT ;  /* 0x0000000c1800720c */ /* 0x000fe20003fa4070 */
[----:B------:R-:W-:Y:S02]  /*f680*/  IMAD.MOV.U32 R6, RZ, RZ, R15 ;  /* 0x000000ffff067224 */ /* 0x000fe400078e000f */
[----:B------:R-:W-:Y:S01]  /*f690*/  @!P1 IMAD.MOV R18, RZ, RZ, -R18 ;  /* 0x000000ffff129224 */ /* 0x000fe200078e0a12 */
[----:B------:R-:W-:Y:S01]  /*f6a0*/  ISETP.GE.AND P1, PT, R14, RZ, PT ;  /* 0x000000ff0e00720c */ /* 0x000fe20003f26270 */
[----:B------:R-:W-:Y:S02]  /*f6b0*/  IMAD.MOV R4, RZ, RZ, -R4 ;  /* 0x000000ffff047224 */ /* 0x000fe400078e0a04 */
[----:B------:R-:W-:Y:S01]  /*f6c0*/  @!P2 IMAD.MOV R6, RZ, RZ, -R6 ;  /* 0x000000ffff06a224 */ /* 0x000fe200078e0a06 */
[----:B------:R-:W-:Y:S01]  /*f6d0*/  STL [R1+0x388], R18 ;  /* 0x0003881201007387 */ /* 0x000fe20000100800 */
[----:B------:R-:W-:Y:S01]  /*f6e0*/  IMAD R3, R24, R4, R3 ;  /* 0x0000000418037224 */ /* 0x000fe200078e0203 */
[----:B------:R-:W-:Y:S01]  /*f6f0*/  IADD3 R4, R29, 0xe1, RZ ;  /* 0x000000e11d047810 */ /* 0x000fe20007ffe0ff */
[--C-:B------:R-:W-:Y:S01]  /*f700*/  @!P0 IMAD.IADD R16, R16, 0x1, -R24.reuse ;  /* 0x0000000110108824 */ /* 0x100fe200078e0a18 */
[----:B------:R-:W-:Y:S01]  /*f710*/  STL [R1+0x384], R17 ;  /* 0x0003841101007387 */ /* 0x000fe20000100800 */
[----:B------:R-:W-:Y:S01]  /*f720*/  ISETP.GE.AND P0, PT, R11, RZ, PT ;  /* 0x000000ff0b00720c */ /* 0x000fe20003f06270 */
[--C-:B------:R-:W-:Y:S01]  /*f730*/  @!P4 IMAD.IADD R5, R5, 0x1, -R24.reuse ;  /* 0x000000010505c824 */ /* 0x100fe200078e0a18 */
[----:B------:R-:W-:Y:S01]  /*f740*/  IABS R11, R4 ;  /* 0x00000004000b7213 */ /* 0x000fe20000000000 */
[----:B------:R0:W-:Y:S01]  /*f750*/  STL [R1+0x380], R7 ;  /* 0x0003800701007387 */ /* 0x0001e20000100800 */
[----:B------:R-:W-:Y:S01]  /*f760*/  ISETP.GT.U32.AND P2, PT, R24, R3, PT ;  /* 0x000000031800720c */ /* 0x000fe20003f44070 */
[----:B------:R-:W-:Y:S01]  /*f770*/  @!P5 IMAD.IADD R12, R12, 0x1, -R24 ;  /* 0x000000010c0cd824 */ /* 0x000fe200078e0a18 */
[----:B------:R-:W-:Y:S01]  /*f780*/  ISETP.GE.AND P5, PT, R4, RZ, PT ;  /* 0x000000ff0400720c */ /* 0x000fe20003fa6270 */
[----:B------:R1:W-:Y:S01]  /*f790*/  STL [R1+0x364], R6 ;  /* 0x0003640601007387 */ /* 0x0003e20000100800 */
[----:B------:R-:W-:Y:S01]  /*f7a0*/  ISETP.GE.AND P4, PT, R0, RZ, PT ;  /* 0x000000ff0000720c */ /* 0x000fe20003f86270 */
[----:B0-----:R-:W-:Y:S01]  /*f7b0*/  IMAD.MOV.U32 R7, RZ, RZ, R16 ;  /* 0x000000ffff077224 */ /* 0x001fe200078e0010 */
[----:B------:R-:W-:-:S02]  /*f7c0*/  IADD3 R16, R29, 0xdb, RZ ;  /* 0x000000db1d107810 */ /* 0x000fc40007ffe0ff */
[----:B-1----:R-:W-:Y:S01]  /*f7d0*/  IABS R6, R0 ;  /* 0x0000000000067213 */ /* 0x002fe20000000000 */
[----:B------:R-:W-:Y:S01]  /*f7e0*/  @!P6 IMAD.MOV R7, RZ, RZ, -R7 ;  /* 0x000000ffff07e224 */ /* 0x000fe200078e0a07 */
[----:B------:R-:W-:-:S03]  /*f7f0*/  ISETP.GT.U32.AND P6, PT, R24, R5, PT ;  /* 0x000000051800720c */ /* 0x000fc60003fc4070 */
[----:B------:R-:W-:Y:S02]  /*f800*/  @!P2 IMAD.IADD R3, R3, 0x1, -R24 ;  /* 0x000000010303a824 */ /* 0x000fe400078e0a18 */
[----:B------:R-:W-:Y:S01]  /*f810*/  IMAD.MOV.U32 R4, RZ, RZ, R6 ;  /* 0x000000ffff047224 */ /* 0x000fe200078e0006 */
[----:B------:R0:W-:Y:S01]  /*f820*/  STL [R1+0x368], R7 ;  /* 0x0003680701007387 */ /* 0x0001e20000100800 */
[----:B------:R-:W-:Y:S01]  /*f830*/  IMAD.HI.U32 R6, R2, R11, RZ ;  /* 0x0000000b02067227 */ /* 0x000fe200078e00ff */
[----:B------:R-:W-:-:S03]  /*f840*/  ISETP.GT.U32.AND P2, PT, R24, R3, PT ;  /* 0x000000031800720c */ /* 0x000fc60003f44070 */
[----:B------:R-:W-:Y:S02]  /*f850*/  IMAD.MOV R6, RZ, RZ, -R6 ;  /* 0x000000ffff067224 */ /* 0x000fe400078e0a06 */
[----:B------:R-:W-:-:S04]  /*f860*/  IMAD.HI.U32 R0, R2, R4, RZ ;  /* 0x0000000402007227 */ /* 0x000fc800078e00ff */
[C---:B------:R-:W-:Y:S02]  /*f870*/  IMAD R11, R24.reuse, R6, R11 ;  /* 0x00000006180b7224 */ /* 0x040fe400078e020b */
[----:B------:R-:W-:Y:S02]  /*f880*/  @!P6 IMAD.IADD R5, R5, 0x1, -R24 ;  /* 0x000000010505e824 */ /* 0x000fe400078e0a18 */
[----:B------:R-:W-:Y:S01]  /*f890*/  IMAD.MOV R0, RZ, RZ, -R0 ;  /* 0x000000ffff007224 */ /* 0x000fe200078e0a00 */
[C---:B------:R-:W-:Y:S01]  /*f8a0*/  ISETP.GT.U32.AND P6, PT, R24.reuse, R11, PT ;  /* 0x0000000b1800720c */ /* 0x040fe20003fc4070 */
[----:B0-----:R-:W-:Y:S02]  /*f8b0*/  IMAD.MOV.U32 R7, RZ, RZ, R12 ;  /* 0x000000ffff077224 */ /* 0x001fe400078e000c */
[----:B------:R-:W-:Y:S01]  /*f8c0*/  IMAD R4, R24, R0, R4 ;  /* 0x0000000018047224 */ /* 0x000fe200078e0204 */
[----:B------:R-:W-:Y:S01]  /*f8d0*/  IADD3 R0, R29, 0xdc, RZ ;  /* 0x000000dc1d007810 */ /* 0x000fe20007ffe0ff */
[----:B------:R-:W-:-:S02]  /*f8e0*/  IMAD.MOV.U32 R12, RZ, RZ, R5 ;  /* 0x000000ffff0c7224 */ /* 0x000fc400078e0005 */
[----:B------:R-:W-:Y:S01]  /*f8f0*/  @!P3 IMAD.MOV R7, RZ, RZ, -R7 ;  /* 0x000000ffff07b224 */ /* 0x000fe200078e0a07 */
[----:B------:R-:W-:Y:S01]  /*f900*/  ISETP.GE.AND P3, PT, R10, RZ, PT ;  /* 0x000000ff0a00720c */ /* 0x000fe20003f66270 */
[----:B------:R-:W-:Y:S01]  /*f910*/  @!P1 IMAD.MOV R12, RZ, RZ, -R12 ;  /* 0x000000ffff0c9224 */ /* 0x000fe200078e0a0c */
[----:B------:R-:W-:Y:S01]  /*f920*/  ISETP.GT.U32.AND P1, PT, R24, R4, PT ;  /* 0x000000041800720c */ /* 0x000fe20003f24070 */
[--C-:B------:R-:W-:Y:S01]  /*f930*/  @!P2 IMAD.IADD R3, R3, 0x1, -R24.reuse ;  /* 0x000000010303a824 */ /* 0x100fe200078e0a18 */
[----:B------:R-:W-:Y:S01]  /*f940*/  IABS R10, R10 ;  /* 0x0000000a000a7213 */ /* 0x000fe20000000000 */
[----:B------:R-:W-:Y:S01]  /*f950*/  @!P6 IMAD.IADD R11, R11, 0x1, -R24 ;  /* 0x000000010b0be824 */ /* 0x000fe200078e0a18 */
[----:B------:R0:W-:Y:S01]  /*f960*/  STL [R1+0x36c], R7 ;  /* 0x00036c0701007387 */ /* 0x0001e20000100800 */
[----:B------:R-:W-:Y:S02]  /*f970*/  IMAD.MOV.U32 R8, RZ, RZ, R3 ;  /* 0x000000ffff087224 */ /* 0x000fe400078e0003 */
[----:B------:R-:W-:Y:S01]  /*f980*/  IMAD.HI.U32 R6, R2, R10, RZ ;  /* 0x0000000a02067227 */ /* 0x000fe200078e00ff */
[----:B------:R-:W-:Y:S01]  /*f990*/  ISETP.GT.U32.AND P6, PT, R24, R11, PT ;  /* 0x0000000b1800720c */ /* 0x000fe20003fc4070 */
[----:B------:R-:W-:Y:S02]  /*f9a0*/  STL [R1+0x370], R12 ;  /* 0x0003700c01007387 */ /* 0x000fe40000100800 */
[----:B------:R-:W-:Y:S01]  /*f9b0*/  @!P0 IMAD.MOV R8, RZ, RZ, -R8 ;  /* 0x000000ffff088224 */ /* 0x000fe200078e0a08 */
[----:B------:R-:W-:Y:S01]  /*f9c0*/  ISETP.GE.AND P0, PT, R9, RZ, PT ;  /* 0x000000ff0900720c */ /* 0x000fe20003f06270 */
[----:B------:R-:W-:Y:S01]  /*f9d0*/  IMAD.MOV R5, RZ, RZ, -R6 ;  /* 0x000000ffff057224 */ /* 0x000fe200078e0a06 */
[----:B0-----:R-:W-:Y:S01]  /*f9e0*/  IADD3 R7, R29, 0xde, RZ ;  /* 0x000000de1d077810 */ /* 0x001fe20007ffe0ff */
        /* <DEDUP_REMOVED lines=22> */
[----:B------:R-:W-:Y:S01]  /*fb50*/  @!P1 IMAD.IADD R4, R4, 0x1, -R24 ;  /* 0x0000000104049824 */ /* 0x000fe200078e0a18 */
[C---:B------:R-:W-:Y:S01]  /*fb60*/  ISETP.GT.U32.AND P1, PT, R24.reuse, R9, PT ;  /* 0x000000091800720c */ /* 0x040fe20003f24070 */
[----:B------:R-:W-:Y:S01]  /*fb70*/  @!P5 IMAD.MOV R12, RZ, RZ, -R12 ;  /* 0x000000ffff0cd224 */ /* 0x000fe200078e0a0c */
[----:B------:R-:W-:Y:S01]  /*fb80*/  ISETP.GT.U32.AND P5, PT, R24, R7, PT ;  /* 0x000000071800720c */ /* 0x000fe20003fa4070 */
        /* <DEDUP_REMOVED lines=21> */
[----:B------:R-:W-:Y:S01]  /*fce0*/  IMAD R12, R24, R4, R12 ;  /* 0x00000004180c7224 */ /* 0x000fe200078e020c */
[----:B------:R-:W-:Y:S01]  /*fcf0*/  IADD3 R4, R29, 0xd7, RZ ;  /* 0x000000d71d047810 */ /* 0x000fe20007ffe0ff */
[--C-:B------:R-:W-:Y:S01]  /*fd00*/  @!P5 IMAD.IADD R10, R10, 0x1, -R24.reuse ;  /* 0x000000010a0ad824 */ /* 0x100fe200078e0a18 */
[C---:B------:R-:W-:Y:S01]  /*fd10*/  ISETP.GT.U32.AND P5, PT, R24.reuse, R3, PT ;  /* 0x000000031800720c */ /* 0x040fe20003fa4070 */
        /* <DEDUP_REMOVED lines=23> */
[C---:B------:R-:W-:Y:S02]  /*fe90*/  IMAD R13, R24.reuse, R7, R13 ;  /* 0x00000007180d7224 */ /* 0x040fe400078e020d */
[----:B------:R-:W-:Y:S01]  /*fea0*/  @!P2 IMAD.MOV R17, RZ, RZ, -R17 ;  /* 0x000000ffff11a224 */ /* 0x000fe200078e0a11 */
[----:B------:R-:W-:Y:S01]  /*feb0*/  ISETP.GT.U32.AND P2, PT, R24, R15, PT ;  /* 0x0000000f1800720c */ /* 0x000fe20003f44070 */
[--C-:B------:R-:W-:Y:S01]  /*fec0*/  @!P6 IMAD.IADD R12, R12, 0x1, -R24.reuse ;  /* 0x000000010c0ce824 */ /* 0x100fe200078e0a18 */
[----:B------:R-:W-:Y:S01]  /*fed0*/  ISETP.GT.U32.AND P6, PT, R24, R13, PT ;  /* 0x0000000d1800720c */ /* 0x000fe20003fc4070 */
[----:B------:R-:W-:Y:S01]  /*fee0*/  IMAD.HI.U32 R0, R2, R14, RZ ;  /* 0x0000000e02007227 */ /* 0x000fe200078e00ff */
[----:B------:R-:W-:Y:S03]  /*fef0*/  STL [R1+0x354], R17 ;  /* 0x0003541101007387 */ /* 0x000fe60000100800 */
[----:B------:R-:W-:Y:S01]  /*ff00*/  @!P3 IMAD.IADD R3, R3, 0x1, -R24 ;  /* 0x000000010303b824 */ /* 0x000fe200078e0a18 */
[----:B------:R-:W-:Y:S01]  /*ff10*/  ISETP.GE.AND P3, PT, R5, RZ, PT ;  /* 0x000000ff0500720c */ /* 0x000fe20003f66270 */
[----:B------:R-:W-:Y:S01]  /*ff20*/  IMAD.MOV R0, RZ, RZ, -R0 ;  /* 0x000000ffff007224 */ /* 0x000fe200078e0a00 */
[C---:B------:R-:W-:Y:S01]  /*ff30*/  IADD3 R5, R29.reuse, 0xd5, RZ ;  /* 0x000000d51d057810 */ /* 0x040fe20007ffe0ff */
[----:B------:R-:W-:Y:S01]  /*ff40*/  @!P0 IMAD.MOV R9, RZ, RZ, -R9 ;  /* 0x000000ffff098224 */ /* 0x000fe200078e0a09 */
[----:B------:R-:W-:Y:S01]  /*ff50*/  ISETP.GE.AND P0, PT, R6, RZ, PT ;  /* 0x000000ff0600720c */ /* 0x000fe20003f06270 */
[----:B------:R-:W-:Y:S01]  /*ff60*/  IMAD.MOV.U32 R6, RZ, RZ, R3 ;  /* 0x000000ffff067224 */ /* 0x000fe200078e0003 */
[C---:B------:R-:W-:Y:S01]  /*ff70*/  IADD3 R3, R29.reuse, 0xd3, RZ ;  /* 0x000000d31d037810 */ /* 0x040fe20007ffe0ff */
[----:B------:R-:W-:Y:S01]  /*ff80*/  IMAD R14, R24, R0, R14 ;  /* 0x00000000180e7224 */ /* 0x000fe200078e020e */
[----:B------:R-:W-:Y:S01]  /*ff90*/  IADD3 R0, R29, 0xd6, RZ ;  /* 0x000000d61d007810 */ /* 0x000fe20007ffe0ff */
[----:B------:R-:W-:Y:S01]  /*ffa0*/  @!P1 IMAD.MOV R8, RZ, RZ, -R8 ;  /* 0x000000ffff089224 */ /* 0x000fe200078e0a08 */
[----:B------:R-:W-:Y:S01]  /*ffb0*/  STL [R1+0x358], R9 ;  /* 0x0003580901007387 */ /* 0x000fe20000100800 */
[----:B------:R-:W-:Y:S01]  /*ffc0*/  @!P2 IMAD.IADD R15, R15, 0x1, -R24 ;  /* 0x000000010f0fa824 */ /* 0x000fe200078e0a18 */
[----:B------:R-:W-:Y:S01]  /*ffd0*/  ISETP.GE.AND P2, PT, R4, RZ, PT ;  /* 0x000000ff0400720c */ /* 0x000fe20003f46270 */
[----:B------:R-:W-:Y:S01]  /*ffe0*/  @!P4 IMAD.MOV R6, RZ, RZ, -R6 ;  /* 0x000000ffff06c224 */ /* 0x000fe200078e0a06 */
[----:B------:R-:W-:Y:S01]  /*fff0*/  IABS R4, R5 ;  /* 0x0000000500047213 */ /* 0x000fe20000000000 */
[----:B------:R-:W-:Y:S01]  /*10000*/  @!P6 IMAD.IADD R13, R13, 0x1, -R24 ;  /* 0x000000010d0de824 */ /* 0x000fe200078e0a18 */
[C---:B------:R-:W-:Y:S01]  /*10010*/  ISETP.GT.U32.AND P1, PT, R24.reuse, R14, PT ;  /* 0x0000000e1800720c */ /* 0x040fe20003f24070 */
[----:B------:R1:W-:Y:S01]  /*10020*/  STL [R1+0x35c], R8 ;  /* 0x00035c0801007387 */ /* 0x0003e20000100800 */
[----:B------:R-:W-:Y:S01]  /*10030*/  IABS R10, R0 ;  /* 0x00000000000a7213 */ /* 0x000fe20000000000 */
[----:B0-----:R-:W-:Y:S01]  /*10040*/  IMAD.MOV.U32 R18, RZ, RZ, R12 ;  /* 0x000000ffff127224 */ /* 0x001fe200078e000c */
[C---:B------:R-:W-:Y:S01]  /*10050*/  ISETP.GT.U32.AND P6, PT, R24.reuse, R13, PT ;  /* 0x0000000d1800720c */ /* 0x040fe20003fc4070 */
[----:B------:R0:W-:Y:S01]  /*10060*/  STL [R1+0x360], R6 ;  /* 0x0003600601007387 */ /* 0x0001e20000100800 */
[----:B------:R-:W-:Y:S01]  /*10070*/  ISETP.GT.U32.AND P4, PT, R24, R15, PT ;  /* 0x0000000f1800720c */ /* 0x000fe20003f84070 */
[----:B------:R-:W-:-:S04]  /*10080*/  IMAD.HI.U32 R7, R2, R10, RZ ;  /* 0x0000000a02077227 */ /* 0x000fc800078e00ff */
[----:B------:R-:W-:Y:S01]  /*10090*/  IMAD.MOV R7, RZ, RZ, -R7 ;  /* 0x000000ffff077224 */ /* 0x000fe200078e0a07 */
[----:B-1----:R-:W-:Y:S01]  /*100a0*/  IADD3 R8, R29, 0xd4, RZ ;  /* 0x000000d41d087810 */ /* 0x002fe20007ffe0ff */
[----:B------:R-:W-:Y:S02]  /*100b0*/  @!P1 IMAD.IADD R14, R14, 0x1, -R24 ;  /* 0x000000010e0e9824 */ /* 0x000fe400078e0a18 */
[----:B0-----:R-:W-:Y:S01]  /*100c0*/  IMAD.HI.U32 R6, R2, R4, RZ ;  /* 0x0000000402067227 */ /* 0x001fe200078e00ff */
[----:B------:R-:W-:Y:S02]  /*100d0*/  IABS R11, R8 ;  /* 0x00000008000b7213 */ /* 0x000fe40000000000 */
[----:B------:R-:W-:Y:S01]  /*100e0*/  ISETP.GT.U32.AND P1, PT, R24, R14, PT ;  /* 0x0000000e1800720c */ /* 0x000fe20003f24070 */
[----:B------:R-:W-:Y:S02]  /*100f0*/  IMAD.MOV R6, RZ, RZ, -R6 ;  /* 0x000000ffff067224 */ /* 0x000fe400078e0a06 */
[----:B------:R-:W-:-:S02]  /*10100*/  @!P6 IMAD.IADD R13, R13, 0x1, -R24 ;  /* 0x000000010d0de824 */ /* 0x000fc400078e0a18 */
[C---:B------:R-:W-:Y:S01]  /*10110*/  IMAD R4, R24.reuse, R6, R4 ;  /* 0x0000000618047224 */ /* 0x040fe200078e0204 */
[----:B------:R-:W-:Y:S01]  /*10120*/  IADD3 R6, R29, 0xd2, RZ ;  /* 0x000000d21d067810 */ /* 0x000fe20007ffe0ff */
[C---:B------:R-:W-:Y:S01]  /*10130*/  IMAD R10, R24.reuse, R7, R10 ;  /* 0x00000007180a7224 */ /* 0x040fe200078e020a */
[----:B------:R-:W-:Y:S01]  /*10140*/  IABS R7, R3 ;  /* 0x0000000300077213 */ /* 0x000fe20000000000 */
[--C-:B------:R-:W-:Y:S01]  /*10150*/  @!P4 IMAD.IADD R15, R15, 0x1, -R24.reuse ;  /* 0x000000010f0fc824 */ /* 0x100fe200078e0a18 */
[----:B------:R-:W-:Y:S01]  /*10160*/  ISETP.GT.U32.AND P6, PT, R24, R4, PT ;  /* 0x000000041800720c */ /* 0x000fe20003fc4070 */
[----:B------:R-:W-:Y:S01]  /*10170*/  IMAD.HI.U32 R16, R2, R11, RZ ;  /* 0x0000000b02107227 */ /* 0x000fe200078e00ff */
[----:B------:R-:W-:Y:S02]  /*10180*/  ISETP.GT.U32.AND P4, PT, R24, R10, PT ;  /* 0x0000000a1800720c */ /* 0x000fe40003f84070 */
[----:B------:R-:W-:Y:S01]  /*10190*/  IABS R9, R6 ;  /* 0x0000000600097213 */ /* 0x000fe20000000000 */
[----:B------:R-:W-:Y:S01]  /*101a0*/  @!P1 IMAD.IADD R14, R14, 0x1, -R24 ;  /* 0x000000010e0e9824 */ /* 0x000fe200078e0a18 */
[----:B------:R-:W-:Y:S01]  /*101b0*/  ISETP.GE.AND P1, PT, R0, RZ, PT ;  /* 0x000000ff0000720c */ /* 0x000fe20003f26270 */
[----:B------:R-:W-:-:S04]  /*101c0*/  IMAD.HI.U32 R0, R2, R7, RZ ;  /* 0x0000000702007227 */ /* 0x000fc800078e00ff */
[----:B------:R-:W-:Y:S02]  /*101d0*/  IMAD.MOV R16, RZ, RZ, -R16 ;  /* 0x000000ffff107224 */ /* 0x000fe400078e0a10 */
[--C-:B------:R-:W-:Y:S02]  /*101e0*/  @!P6 IMAD.IADD R4, R4, 0x1, -R24.reuse ;  /* 0x000000010404e824 */ /* 0x100fe400078e0a18 */
[----:B------:R-:W-:Y:S01]  /*101f0*/  @!P4 IMAD.IADD R10, R10, 0x1, -R24 ;  /* 0x000000010a0ac824 */ /* 0x000fe200078e0a18 */
[----:B------:R-:W-:Y:S01]  /*10200*/  ISETP.GE.AND P4, PT, R5, RZ, PT ;  /* 0x000000ff0500720c */ /* 0x000fe20003f86270 */
[----:B------:R-:W-:Y:S01]  /*10210*/  IMAD.HI.U32 R12, R2, R9, RZ ;  /* 0x00000009020c7227 */ /* 0x000fe200078e00ff */
[----:B------:R-:W-:Y:S02]  /*10220*/  ISETP.GT.U32.AND P6, PT, R24, R4, PT ;  /* 0x000000041800720c */ /* 0x000fe40003fc4070 */
[----:B------:R-:W-:Y:S01]  /*10230*/  IADD3 R5, R29, 0xd1, RZ ;  /* 0x000000d11d057810 */ /* 0x000fe20007ffe0ff */
[----:B------:R-:W-:-:S02]  /*10240*/  IMAD.MOV R0, RZ, RZ, -R0 ;  /* 0x000000ffff007224 */ /* 0x000fc400078e0a00 */
[C---:B------:R-:W-:Y:S02]  /*10250*/  IMAD R11, R24.reuse, R16, R11 ;  /* 0x00000010180b7224 */ /* 0x040fe400078e020b */
[----:B------:R-:W-:Y:S02]  /*10260*/  IMAD.MOV.U32 R17, RZ, RZ, R15 ;  /* 0x000000ffff117224 */ /* 0x000fe400078e000f */
[----:B------:R-:W-:Y:S01]  /*10270*/  @!P5 IMAD.MOV R18, RZ, RZ, -R18 ;  /* 0x000000ffff12d224 */ /* 0x000fe200078e0a12 */
[C---:B------:R-:W-:Y:S01]  /*10280*/  ISETP.GT.U32.AND P5, PT, R24.reuse, R10, PT ;  /* 0x0000000a1800720c */ /* 0x040fe20003fa4070 */
[----:B------:R-:W-:Y:S02]  /*10290*/  IMAD.MOV R12, RZ, RZ, -R12 ;  /* 0x000000ffff0c7224 */ /* 0x000fe400078e0a0c */
[C---:B------:R-:W-:Y:S01]  /*102a0*/  IMAD R7, R24.reuse, R0, R7 ;  /* 0x0000000018077224 */ /* 0x040fe200078e0207 */
[----:B------:R-:W-:Y:S01]  /*102b0*/  IABS R0, R5 ;  /* 0x0000000500007213 */ /* 0x000fe20000000000 */
[----:B------:R-:W-:Y:S01]  /*102c0*/  @!P0 IMAD.MOV R17, RZ, RZ, -R17 ;  /* 0x000000ffff118224 */ /* 0x000fe200078e0a11 */
[----:B------:R-:W-:Y:S01]  /*102d0*/  ISETP.GT.U32.AND P0, PT, R24, R11, PT ;  /* 0x0000000b1800720c */ /* 0x000fe20003f04070 */
[----:B------:R-:W-:Y:S01]  /*102e0*/  @!P3 IMAD.MOV R14, RZ, RZ, -R14 ;  /* 0x000000ffff0eb224 */ /* 0x000fe200078e0a0e */
[----:B------:R-:W-:Y:S01]  /*102f0*/  ISETP.GE.AND P3, PT, R8, RZ, PT ;  /* 0x000000ff0800720c */ /* 0x000fe20003f66270 */
[C---:B------:R-:W-:Y:S01]  /*10300*/  IMAD R8, R24.reuse, R12, R9 ;  /* 0x0000000c18087224 */ /* 0x040fe200078e0209 */
[----:B------:R-:W-:Y:S01]  /*10310*/  STL [R1+0x2e8], R18 ;  /* 0x0002e81201007387 */ /* 0x000fe20000100800 */
[----:B------:R-:W-:Y:S01]  /*10320*/  @!P2 IMAD.MOV R13, RZ, RZ, -R13 ;  /* 0x000000ffff0da224 */ /* 0x000fe200078e0a0d */
[----:B------:R-:W-:Y:S01]  /*10330*/  ISETP.GT.U32.AND P2, PT, R24, R7, PT ;  /* 0x000000071800720c */ /* 0x000fe20003f44070 */
[--C-:B------:R-:W-:Y:S01]  /*10340*/  @!P6 IMAD.IADD R4, R4, 0x1, -R24.reuse ;  /* 0x000000010404e824 */ /* 0x100fe200078e0a18 */
[----:B------:R-:W-:Y:S01]  /*10350*/  ISETP.GT.U32.AND P6, PT, R24, R8, PT ;  /* 0x000000081800720c */ /* 0x000fe20003fc4070 */
[--C-:B------:R-:W-:Y:S01]  /*10360*/  @!P5 IMAD.IADD R10, R10, 0x1, -R24.reuse ;  /* 0x000000010a0ad824 */ /* 0x100fe200078e0a18 */
[----:B------:R-:W-:Y:S01]  /*10370*/  ISETP.GE.AND P5, PT, R3, RZ, PT ;  /* 0x000000ff0300720c */ /* 0x000fe20003fa6270 */
[----:B------:R-:W-:Y:S01]  /*10380*/  IMAD.HI.U32 R9, R2, R0, RZ ;  /* 0x0000000002097227 */ /* 0x000fe200078e00ff */
[----:B------:R-:W-:Y:S01]  /*10390*/  IADD3 R3, R29, 0xd0, RZ ;  /* 0x000000d01d037810 */ /* 0x000fe20007ffe0ff */
[----:B------:R-:W-:Y:S02]  /*103a0*/  STL [R1+0x2ec], R17 ;  /* 0x0002ec1101007387 */ /* 0x000fe40000100800 */
[----:B------:R-:W-:Y:S01]  /*103b0*/  @!P0 IMAD.IADD R11, R11, 0x1, -R24 ;  /* 0x000000010b0b8824 */ /* 0x000fe200078e0a18 */
[----:B------:R-:W-:Y:S01]  /*103c0*/  ISETP.GE.AND P0, PT, R6, RZ, PT ;  /* 0x000000ff0600720c */ /* 0x000fe20003f06270 */
[----:B------:R-:W-:Y:S01]  /*103d0*/  IMAD.MOV.U32 R12, RZ, RZ, R10 ;  /* 0x000000ffff0c7224 */ /* 0x000fe200078e000a */
[----:B------:R-:W-:Y:S01]  /*103e0*/  IABS R10, R3 ;  /* 0x00000003000a7213 */ /* 0x000fe20000000000 */
[----:B------:R-:W-:Y:S01]  /*103f0*/  @!P2 IMAD.IADD R7, R7, 0x1, -R24 ;  /* 0x000000010707a824 */ /* 0x000fe200078e0a18 */
[----:B------:R-:W-:Y:S01]  /*10400*/  ISETP.GT.U32.AND P2, PT, R24, R11, PT ;  /* 0x0000000b1800720c */ /* 0x000fe20003f44070 */
[----:B------:R-:W-:Y:S01]  /*10410*/  @!P1 IMAD.MOV R12, RZ, RZ, -R12 ;  /* 0x000000ffff0c9224 */ /* 0x000fe200078e0a0c */
[----:B------:R-:W-:Y:S01]  /*10420*/  STL [R1+0x2fc], R14 ;  /* 0x0002fc0e01007387 */ /* 0x000fe20000100800 */
[----:B------:R-:W-:Y:S01]  /*10430*/  @!P6 IMAD.IADD R8, R8, 0x1, -R24 ;  /* 0x000000010808e824 */ /* 0x000fe200078e0a18 */
[----:B------:R-:W-:Y:S01]  /*10440*/  ISETP.GT.U32.AND P1, PT, R24, R7, PT ;  /* 0x000000071800720c */ /* 0x000fe20003f24070 */
[----:B------:R-:W-:Y:S01]  /*10450*/  IMAD.MOV R9, RZ, RZ, -R9 ;  /* 0x000000ffff097224 */ /* 0x000fe200078e0a09 */
[----:B------:R0:W-:Y:S01]  /*10460*/  STL [R1+0x340], R13 ;  /* 0x0003400d01007387 */ /* 0x0001e20000100800 */
[----:B------:R-:W-:-:S02]  /*10470*/  IADD3 R6, R29, 0xcf, RZ ;  /* 0x000000cf1d067810 */ /* 0x000fc40007ffe0ff */
[C---:B------:R-:W-:Y:S01]  /*10480*/  ISETP.GT.U32.AND P6, PT, R24.reuse, R8, PT ;  /* 0x000000081800720c */ /* 0x040fe20003fc4070 */
[----:B------:R1:W-:Y:S01]  /*10490*/  STL [R1+0x344], R12 ;  /* 0x0003440c01007387 */ /* 0x0003e20000100800 */
[----:B------:R-:W-:Y:S01]  /*104a0*/  IMAD R0, R24, R9, R0 ;  /* 0x0000000918007224 */ /* 0x000fe200078e0200 */
[----:B------:R-:W-:Y:S01]  /*104b0*/  IABS R9, R6 ;  /* 0x0000000600097213 */ /* 0x000fe20000000000 */
[----:B------:R-:W-:-:S03]  /*104c0*/  @!P2 IMAD.IADD R11, R11, 0x1, -R24 ;  /* 0x000000010b0ba824 */ /* 0x000fc600078e0a18 */
[----:B------:R-:W-:Y:S01]  /*104d0*/  ISETP.GT.U32.AND P2, PT, R24, R0, PT ;  /* 0x000000001800720c */ /* 0x000fe20003f44070 */
[----:B------:R-:W-:Y:S01]  /*104e0*/  @!P1 IMAD.IADD R7, R7, 0x1, -R24 ;  /* 0x0000000107079824 */ /* 0x000fe200078e0a18 */
[----:B------:R-:W-:Y:S01]  /*104f0*/  ISETP.GE.AND P1, PT, R3, RZ, PT ;  /* 0x000000ff0300720c */ /* 0x000fe20003f26270 */
[----:B0-----:R-:W-:Y:S01]  /*10500*/  IMAD.HI.U32 R13, R2, R9, RZ ;  /* 0x00000009020d7227 */ /* 0x001fe200078e00ff */
[----:B------:R-:W-:-:S03]  /*10510*/  IADD3 R3, R29, 0xce, RZ ;  /* 0x000000ce1d037810 */ /* 0x000fc60007ffe0ff */
[----:B-1----:R-:W-:Y:S02]  /*10520*/  IMAD.MOV.U32 R12, RZ, RZ, R4 ;  /* 0x000000ffff0c7224 */ /* 0x002fe400078e0004 */
[----:B------:R-:W-:-:S04]  /*10530*/  IMAD.HI.U32 R4, R2, R10, RZ ;  /* 0x0000000a02047227 */ /* 0x000fc800078e00ff */
[----:B------:R-:W-:Y:S02]  /*10540*/  IMAD.MOV R4, RZ, RZ, -R4 ;  /* 0x000000ffff047224 */ /* 0x000fe400078e0a04 */
[----:B------:R-:W-:Y:S02]  /*10550*/  @!P6 IMAD.IADD R8, R8, 0x1, -R24 ;  /* 0x000000010808e824 */ /* 0x000fe400078e0a18 */
[----:B------:R-:W-:Y:S01]  /*10560*/  IMAD R10, R24, R4, R10 ;  /* 0x00000004180a7224 */ /* 0x000fe200078e020a */
[----:B------:R-:W-:Y:S01]  /*10570*/  IADD3 R4, R29, 0xcd, RZ ;  /* 0x000000cd1d047810 */ /* 0x000fe20007ffe0ff */
[----:B------:R-:W-:Y:S02]  /*10580*/  @!P2 IMAD.IADD R0, R0, 0x1, -R24 ;  /* 0x000000010000a824 */ /* 0x000fe400078e0a18 */
[----:B------:R-:W-:Y:S01]  /*10590*/  @!P4 IMAD.MOV R12, RZ, RZ, -R12 ;  /* 0x000000ffff0cc224 */ /* 0x000fe200078e0a0c */
[C---:B------:R-:W-:Y:S01]  /*105a0*/  ISETP.GT.U32.AND P6, PT, R24.reuse, R10, PT ;  /* 0x0000000a1800720c */ /* 0x040fe20003fc4070 */
[----:B------:R-:W-:Y:S01]  /*105b0*/  IMAD.MOV.U32 R14, RZ, RZ, R11 ;  /* 0x000000ffff0e7224 */ /* 0x000fe200078e000b */
[----:B------:R-:W-:Y:S01]  /*105c0*/  ISETP.GT.U32.AND P2, PT, R24, R0, PT ;  /* 0x000000001800720c */ /* 0x000fe20003f44070 */
[----:B------:R-:W-:Y:S01]  /*105d0*/  IMAD.MOV R13, RZ, RZ, -R13 ;  /* 0x000000ffff0d7224 */ /* 0x000fe200078e0a0d */
[----:B------:R-:W-:Y:S01]  /*105e0*/  ISETP.GE.AND P4, PT, R5, RZ, PT ;  /* 0x000000ff0500720c */ /* 0x000fe20003f86270 */
[----:B------:R0:W-:Y:S01]  /*105f0*/  STL [R1+0x34c], R12 ;  /* 0x00034c0c01007387 */ /* 0x0001e20000100800 */
[----:B------:R-:W-:Y:S01]  /*10600*/  IABS R5, R3 ;  /* 0x0000000300057213 */ /* 0x000fe20000000000 */
[----:B------:R-:W-:Y:S01]  /*10610*/  @!P3 IMAD.MOV R14, RZ, RZ, -R14 ;  /* 0x000000ffff0eb224 */ /* 0x000fe200078e0a0e */
[----:B------:R-:W-:Y:S01]  /*10620*/  ISETP.GE.AND P3, PT, R6, RZ, PT ;  /* 0x000000ff0600720c */ /* 0x000fe20003f66270 */
[----:B------:R-:W-:-:S02]  /*10630*/  IMAD.MOV.U32 R11, RZ, RZ, R7 ;  /* 0x000000ffff0b7224 */ /* 0x000fc400078e0007 */
[----:B------:R-:W-:Y:S01]  /*10640*/  IMAD.HI.U32 R6, R2, R5, RZ ;  /* 0x0000000502067227 */ /* 0x000fe200078e00ff */
[----:B------:R-:W-:Y:S03]  /*10650*/  STL [R1+0x348], R14 ;  /* 0x0003480e01007387 */ /* 0x000fe60000100800 */
[----:B------:R-:W-:Y:S01]  /*10660*/  @!P6 IMAD.IADD R10, R10, 0x1, -R24 ;  /* 0x000000010a0ae824 */ /* 0x000fe200078e0a18 */
[----:B0-----:R-:W-:Y:S01]  /*10670*/  IABS R12, R4 ;  /* 0x00000004000c7213 */ /* 0x001fe20000000000 */
[C---:B------:R-:W-:Y:S02]  /*10680*/  IMAD R9, R24.reuse, R13, R9 ;  /* 0x0000000d18097224 */ /* 0x040fe400078e0209 */
[----:B------:R-:W-:Y:S01]  /*10690*/  IMAD.MOV R6, RZ, RZ, -R6 ;  /* 0x000000ffff067224 */ /* 0x000fe200078e0a06 */
[----:B------:R-:W-:Y:S01]  /*106a0*/  ISETP.GT.U32.AND P6, PT, R24, R10, PT ;  /* 0x0000000a1800720c */ /* 0x000fe20003fc4070 */
[----:B------:R-:W-:-:S04]  /*106b0*/  IMAD.HI.U32 R7, R2, R12, RZ ;  /* 0x0000000c02077227 */ /* 0x000fc800078e00ff */
[----:B------:R-:W-:Y:S02]  /*106c0*/  IMAD.MOV R7, RZ, RZ, -R7 ;  /* 0x000000ffff077224 */ /* 0x000fe400078e0a07 */
[----:B------:R-:W-:Y:S01]  /*106d0*/  @!P2 IMAD.IADD R0, R0, 0x1, -R24 ;  /* 0x000000010000a824 */ /* 0x000fe200078e0a18 */
[----:B------:R-:W-:Y:S01]  /*106e0*/  ISETP.GE.AND P2, PT, R4, RZ, PT ;  /* 0x000000ff0400720c */ /* 0x000fe20003f46270 */
[----:B------:R-:W-:Y:S01]  /*106f0*/  @!P5 IMAD.MOV R11, RZ, RZ, -R11 ;  /* 0x000000ffff0bd224 */ /* 0x000fe200078e0a0b */
[C---:B------:R-:W-:Y:S01]  /*10700*/  ISETP.GT.U32.AND P5, PT, R24.reuse, R9, PT ;  /* 0x000000091800720c */ /* 0x040fe20003fa4070 */
[C---:B------:R-:W-:Y:S02]  /*10710*/  IMAD R5, R24.reuse, R6, R5 ;  /* 0x0000000618057224 */ /* 0x040fe400078e0205 */
[----:B------:R-:W-:Y:S01]  /*10720*/  IMAD R12, R24, R7, R12 ;  /* 0x00000007180c7224 */ /* 0x000fe200078e020c */
[----:B------:R0:W-:Y:S01]  /*10730*/  STL [R1+0x324], R11 ;  /* 0x0003240b01007387 */ /* 0x0001e20000100800 */
[----:B------:R-:W-:Y:S01]  /*10740*/  IMAD.MOV.U32 R13, RZ, RZ, R0 ;  /* 0x000000ffff0d7224 */ /* 0x000fe200078e0000 */
[----:B------:R-:W-:Y:S01]  /*10750*/  IADD3 R7, R29, 0xcb, RZ ;  /* 0x000000cb1d077810 */ /* 0x000fe20007ffe0ff */
[----:B------:R-:W-:Y:S01]  /*10760*/  @!P6 IMAD.IADD R10, R10, 0x1, -R24 ;  /* 0x000000010a0ae824 */ /* 0x000fe200078e0a18 */
[C---:B------:R-:W-:Y:S01]  /*10770*/  ISETP.GT.U32.AND P6, PT, R24.reuse, R5, PT ;  /* 0x000000051800720c */ /* 0x040fe20003fc4070 */
[----:B------:R-:W-:Y:S01]  /*10780*/  @!P4 IMAD.MOV R13, RZ, RZ, -R13 ;  /* 0x000000ffff0dc224 */ /* 0x000fe200078e0a0d */
[----:B------:R-:W-:Y:S01]  /*10790*/  ISETP.GT.U32.AND P4, PT, R24, R12, PT ;  /* 0x0000000c1800720c */ /* 0x000fe20003f84070 */
[----:B------:R-:W-:Y:S01]  /*107a0*/  @!P0 IMAD.MOV R8, RZ, RZ, -R8 ;  /* 0x000000ffff088224 */ /* 0x000fe200078e0a08 */
[----:B------:R-:W-:Y:S01]  /*107b0*/  ISETP.GE.AND P0, PT, R3, RZ, PT ;  /* 0x000000ff0300720c */ /* 0x000fe20003f06270 */
[----:B------:R-:W-:Y:S01]  /*107c0*/  @!P5 IMAD.IADD R9, R9, 0x1, -R24 ;  /* 0x000000010909d824 */ /* 0x000fe200078e0a18 */
[----:B------:R-:W-:Y:S01]  /*107d0*/  IADD3 R3, R29, 0xca, RZ ;  /* 0x000000ca1d037810 */ /* 0x000fe20007ffe0ff */
[----:B0-----:R-:W-:Y:S01]  /*107e0*/  IMAD.MOV.U32 R11, RZ, RZ, R10 ;  /* 0x000000ffff0b7224 */ /* 0x001fe200078e000a */
[----:B------:R0:W-:Y:S01]  /*107f0*/  STL [R1+0x328], R8 ;  /* 0x0003280801007387 */ /* 0x0001e20000100800 */
[----:B------:R-:W-:-:S02]  /*10800*/  IABS R6, R7 ;  /* 0x0000000700067213 */ /* 0x000fc40000000000 */
[----:B------:R-:W-:Y:S01]  /*10810*/  ISETP.GT.U32.AND P5, PT, R24, R9, PT ;  /* 0x000000091800720c */ /* 0x000fe20003fa4070 */
[----:B------:R-:W-:Y:S01]  /*10820*/  @!P1 IMAD.MOV R11, RZ, RZ, -R11 ;  /* 0x000000ffff0b9224 */ /* 0x000fe200078e0a0b */
[----:B------:R-:W-:Y:S01]  /*10830*/  IABS R0, R3 ;  /* 0x0000000300007213 */ /* 0x000fe20000000000 */
[--C-:B------:R-:W-:Y:S01]  /*10840*/  @!P6 IMAD.IADD R5, R5, 0x1, -R24.reuse ;  /* 0x000000010505e824 */ /* 0x100fe200078e0a18 */
[----:B------:R-:W-:Y:S01]  /*10850*/  STL [R1+0x33c], R13 ;  /* 0x00033c0d01007387 */ /* 0x000fe20000100800 */
[----:B------:R-:W-:Y:S01]  /*10860*/  @!P4 IMAD.IADD R12, R12, 0x1, -R24 ;  /* 0x000000010c0cc824 */ /* 0x000fe200078e0a18 */
[----:B0-----:R-:W-:Y:S02]  /*10870*/  IADD3 R8, R29, 0xcc, RZ ;  /* 0x000000cc1d087810 */ /* 0x001fe40007ffe0ff */
[----:B------:R0:W-:Y:S01]  /*10880*/  STL [R1+0x338], R11 ;  /* 0x0003380b01007387 */ /* 0x0001e20000100800 */
[----:B------:R-:W-:Y:S02]  /*10890*/  ISETP.GT.U32.AND P6, PT, R24, R5, PT ;  /* 0x000000051800720c */ /* 0x000fe40003fc4070 */
[----:B------:R-:W-:-:S02]  /*108a0*/  IABS R4, R8 ;  /* 0x0000000800047213 */ /* 0x000fc40000000000 */
[----:B------:R-:W-:Y:S01]  /*108b0*/  ISETP.GT.U32.AND P4, PT, R24, R12, PT ;  /* 0x0000000c1800720c */ /* 0x000fe20003f84070 */
[----:B------:R-:W-:Y:S01]  /*108c0*/  @!P5 IMAD.IADD R9, R9, 0x1, -R24 ;  /* 0x000000010909d824 */ /* 0x000fe200078e0a18 */
[----:B------:R-:W-:Y:S01]  /*108d0*/  ISETP.GE.AND P5, PT, R7, RZ, PT ;  /* 0x000000ff0700720c */ /* 0x000fe20003fa6270 */
[----:B------:R-:W-:Y:S01]  /*108e0*/  IMAD.HI.U32 R10, R2, R4, RZ ;  /* 0x00000004020a7227 */ /* 0x000fe200078e00ff */
[----:B------:R-:W-:-:S03]  /*108f0*/  ISETP.GE.AND P1, PT, R8, RZ, PT ;  /* 0x000000ff0800720c */ /* 0x000fc60003f26270 */
[----:B------:R-:W-:Y:S02]  /*10900*/  IMAD.MOV R10, RZ, RZ, -R10 ;  /* 0x000000ffff0a7224 */ /* 0x000fe400078e0a0a */
[----:B------:R-:W-:-:S04]  /*10910*/  IMAD.HI.U32 R7, R2, R6, RZ ;  /* 0x0000000602077227 */ /* 0x000fc800078e00ff */
[----:B------:R-:W-:-:S04]  /*10920*/  IMAD.HI.U32 R8, R2, R0, RZ ;  /* 0x0000000002087227 */ /* 0x000fc800078e00ff */
[----:B0-----:R-:W-:Y:S02]  /*10930*/  IMAD.MOV.U32 R11, RZ, RZ, R9 ;  /* 0x000000ffff0b7224 */ /* 0x001fe400078e0009 */
[C---:B------:R-:W-:Y:S02]  /*10940*/  IMAD R4, R24.reuse, R10, R4 ;  /* 0x0000000a18047224 */ /* 0x040fe400078e0204 */
[----:B------:R-:W-:Y:S02]  /*10950*/  IMAD.MOV R7, RZ, RZ, -R7 ;  /* 0x000000ffff077224 */ /* 0x000fe400078e0a07 */
[----:B------:R-:W-:Y:S01]  /*10960*/  @!P6 IMAD.IADD R5, R5, 0x1, -R24 ;  /* 0x000000010505e824 */ /* 0x000fe200078e0a18 */
[----:B------:R-:W-:Y:S01]  /*10970*/  ISETP.GT.U32.AND P6, PT, R24, R4, PT ;  /* 0x000000041800720c */ /* 0x000fe20003fc4070 */
[----:B------:R-:W-:Y:S02]  /*10980*/  IMAD.MOV R8, RZ, RZ, -R8 ;  /* 0x000000ffff087224 */ /* 0x000fe400078e0a08 */
[----:B------:R-:W-:-:S02]  /*10990*/  @!P4 IMAD.IADD R12, R12, 0x1, -R24 ;  /* 0x000000010c0cc824 */ /* 0x000fc400078e0a18 */
[----:B------:R-:W-:Y:S01]  /*109a0*/  @!P3 IMAD.MOV R11, RZ, RZ, -R11 ;  /* 0x000000ffff0bb224 */ /* 0x000fe200078e0a0b */
[----:B------:R-:W-:Y:S01]  /*109b0*/  ISETP.GE.AND P3, PT, R3, RZ, PT ;  /* 0x000000ff0300720c */ /* 0x000fe20003f66270 */
[C---:B------:R-:W-:Y:S01]  /*109c0*/  IMAD R3, R24.reuse, R7, R6 ;  /* 0x0000000718037224 */ /* 0x040fe200078e0206 */
[C---:B------:R-:W-:Y:S01]  /*109d0*/  IADD3 R7, R29.reuse, 0xc6, RZ ;  /* 0x000000c61d077810 */ /* 0x040fe20007ffe0ff */
[----:B------:R-:W-:Y:S01]  /*109e0*/  IMAD.MOV.U32 R9, RZ, RZ, R5 ;  /* 0x000000ffff097224 */ /* 0x000fe200078e0005 */
[----:B------:R0:W-:Y:S01]  /*109f0*/  STL [R1+0x330], R11 ;  /* 0x0003300b01007387 */ /* 0x0001e20000100800 */
[C---:B------:R-:W-:Y:S01]  /*10a00*/  IMAD R0, R24.reuse, R8, R0 ;  /* 0x0000000818007224 */ /* 0x040fe200078e0200 */
[C---:B------:R-:W-:Y:S01]  /*10a10*/  IADD3 R8, R29.reuse, 0xc9, RZ ;  /* 0x000000c91d087810 */ /* 0x040fe20007ffe0ff */
[----:B------:R-:W-:Y:S01]  /*10a20*/  IMAD.MOV.U32 R14, RZ, RZ, R12 ;  /* 0x000000ffff0e7224 */ /* 0x000fe200078e000c */
[----:B------:R-:W-:Y:S01]  /*10a30*/  IADD3 R5, R29, 0xc8, RZ ;  /* 0x000000c81d057810 */ /* 0x000fe20007ffe0ff */
[----:B------:R-:W-:Y:S01]  /*10a40*/  @!P0 IMAD.MOV R9, RZ, RZ, -R9 ;  /* 0x000000ffff098224 */ /* 0x000fe200078e0a09 */
[C---:B------:R-:W-:Y:S01]  /*10a50*/  ISETP.GT.U32.AND P0, PT, R24.reuse, R3, PT ;  /* 0x000000031800720c */ /* 0x040fe20003f04070 */
[----:B------:R-:W-:Y:S01]  /*10a60*/  @!P2 IMAD.MOV R14, RZ, RZ, -R14 ;  /* 0x000000ffff0ea224 */ /* 0x000fe200078e0a0e */
[----:B------:R-:W-:Y:S01]  /*10a70*/  ISETP.GT.U32.AND P2, PT, R24, R0, PT ;  /* 0x000000001800720c */ /* 0x000fe20003f44070 */
[----:B------:R-:W-:Y:S01]  /*10a80*/  @!P6 IMAD.IADD R4, R4, 0x1, -R24 ;  /* 0x000000010404e824 */ /* 0x000fe200078e0a18 */
[----:B------:R-:W-:Y:S01]  /*10a90*/  ISETP.GE.AND P4, PT, R8, RZ, PT ;  /* 0x000000ff0800720c */ /* 0x000fe20003f86270 */
[----:B------:R1:W-:Y:S01]  /*10aa0*/  STL [R1+0x334], R9 ;  /* 0x0003340901007387 */ /* 0x0003e20000100800 */
[----:B------:R-:W-:-:S02]  /*10ab0*/  IABS R8, R8 ;  /* 0x0000000800087213 */ /* 0x000fc40000000000 */
[----:B------:R-:W-:Y:S01]  /*10ac0*/  ISETP.GT.U32.AND P6, PT, R24, R4, PT ;  /* 0x000000041800720c */ /* 0x000fe20003fc4070 */
[----:B------:R2:W-:Y:S01]  /*10ad0*/  STL [R1+0x32c], R14 ;  /* 0x00032c0e01007387 */ /* 0x0005e20000100800 */
[----:B0-----:R-:W-:Y:S01]  /*10ae0*/  IABS R11, R7 ;  /* 0x00000007000b7213 */ /* 0x001fe20000000000 */
[----:B------:R-:W-:Y:S01]  /*10af0*/  IMAD.HI.U32 R12, R2, R8, RZ ;  /* 0x00000008020c7227 */ /* 0x000fe200078e00ff */
[----:B------:R-:W-:-:S03]  /*10b00*/  IADD3 R6, R29, 0xc7, RZ ;  /* 0x000000c71d067810 */ /* 0x000fc60007ffe0ff */
[--C-:B------:R-:W-:Y:S01]  /*10b10*/  @!P0 IMAD.IADD R3, R3, 0x1, -R24.reuse ;  /* 0x0000000103038824 */ /* 0x100fe200078e0a18 */
[----:B-1----:R-:W-:Y:S01]  /*10b20*/  IABS R9, R5 ;  /* 0x0000000500097213 */ /* 0x002fe20000000000 */
[----:B------:R-:W-:Y:S01]  /*10b30*/  @!P2 IMAD.IADD R0, R0, 0x1, -R24 ;  /* 0x000000010000a824 */ /* 0x000fe200078e0a18 */
[----:B------:R-:W-:Y:S01]  /*10b40*/  IABS R10, R6 ;  /* 0x00000006000a7213 */ /* 0x000fe20000000000 */
[----:B------:R-:W-:Y:S01]  /*10b50*/  IMAD.MOV R12, RZ, RZ, -R12 ;  /* 0x000000ffff0c7224 */ /* 0x000fe200078e0a0c */
[----:B------:R-:W-:Y:S01]  /*10b60*/  ISETP.GT.U32.AND P0, PT, R24, R3, PT ;  /* 0x000000031800720c */ /* 0x000fe20003f04070 */
[----:B------:R-:W-:Y:S01]  /*10b70*/  @!P6 IMAD.IADD R4, R4, 0x1, -R24 ;  /* 0x000000010404e824 */ /* 0x000fe200078e0a18 */
[C---:B------:R-:W-:Y:S01]  /*10b80*/  ISETP.GT.U32.AND P2, PT, R24.reuse, R0, PT ;  /* 0x000000001800720c */ /* 0x040fe20003f44070 */
[----:B------:R-:W-:Y:S01]  /*10b90*/  IMAD R8, R24, R12, R8 ;  /* 0x0000000c18087224 */ /* 0x000fe200078e0208 */
[----:B------:R-:W-:Y:S01]  /*10ba0*/  ISETP.GE.AND P6, PT, R5, RZ, PT ;  /* 0x000000ff0500720c */ /* 0x000fe20003fc6270 */
[----:B------:R-:W-:-:S04]  /*10bb0*/  IMAD.HI.U32 R5, R2, R11, RZ ;  /* 0x0000000b02057227 */ /* 0x000fc800078e00ff */
[----:B------:R-:W-:Y:S02]  /*10bc0*/  IMAD.MOV.U32 R16, RZ, RZ, R4 ;  /* 0x000000ffff107224 */ /* 0x000fe400078e0004 */
[----:B------:R-:W-:Y:S01]  /*10bd0*/  IMAD.MOV R4, RZ, RZ, -R5 ;  /* 0x000000ffff047224 */ /* 0x000fe200078e0a05 */
[----:B------:R-:W-:Y:S01]  /*10be0*/  IADD3 R5, R29, 0xc3, RZ ;  /* 0x000000c31d057810 */ /* 0x000fe20007ffe0ff */
[--C-:B------:R-:W-:Y:S01]  /*10bf0*/  @!P0 IMAD.IADD R3, R3, 0x1, -R24.reuse ;  /* 0x0000000103038824 */ /* 0x100fe200078e0a18 */
[----:B------:R-:W-:Y:S01]  /*10c00*/  ISETP.GT.U32.AND P0, PT, R24, R8, PT ;  /* 0x000000081800720c */ /* 0x000fe20003f04070 */
[----:B------:R-:W-:Y:S02]  /*10c10*/  @!P2 IMAD.IADD R0, R0, 0x1, -R24 ;  /* 0x000000010000a824 */ /* 0x000fe400078e0a18 */
[----:B------:R-:W-:Y:S01]  /*10c20*/  IMAD R11, R24, R4, R11 ;  /* 0x00000004180b7224 */ /* 0x000fe200078e020b */
[----:B------:R-:W-:Y:S01]  /*10c30*/  IADD3 R4, R29, 0xc4, RZ ;  /* 0x000000c41d047810 */ /* 0x000fe20007ffe0ff */
[----:B------:R-:W-:-:S02]  /*10c40*/  IMAD.MOV.U32 R12, RZ, RZ, R0 ;  /* 0x000000ffff0c7224 */ /* 0x000fc400078e0000 */
[----:B------:R-:W-:Y:S01]  /*10c50*/  IMAD.HI.U32 R13, R2, R9, RZ ;  /* 0x00000009020d7227 */ /* 0x000fe200078e00ff */
[----:B------:R-:W-:-:S03]  /*10c60*/  IABS R0, R4 ;  /* 0x0000000400007213 */ /* 0x000fc60000000000 */
[----:B------:R-:W-:Y:S01]  /*10c70*/  @!P3 IMAD.MOV R12, RZ, RZ, -R12 ;  /* 0x000000ffff0cb224 */ /* 0x000fe200078e0a0c */
[----:B------:R-:W-:Y:S01]  /*10c80*/  ISETP.GT.U32.AND P3, PT, R24, R11, PT ;  /* 0x0000000b1800720c */ /* 0x000fe20003f64070 */
[----:B------:R-:W-:Y:S02]  /*10c90*/  IMAD.MOV R13, RZ, RZ, -R13 ;  /* 0x000000ffff0d7224 */ /* 0x000fe400078e0a0d */
[----:B--2---:R-:W-:-:S04]  /*10ca0*/  IMAD.HI.U32 R14, R2, R10, RZ ;  /* 0x0000000a020e7227 */ /* 0x004fc800078e00ff */
[----:B------:R-:W-:Y:S01]  /*10cb0*/  IMAD.MOV.U32 R15, RZ, RZ, R3 ;  /* 0x000000ffff0f7224 */ /* 0x000fe200078e0003 */
[----:B------:R-:W-:Y:S01]  /*10cc0*/  IADD3 R3, R29, 0xc5, RZ ;  /* 0x000000c51d037810 */ /* 0x000fe20007ffe0ff */
[----:B------:R-:W-:Y:S02]  /*10cd0*/  IMAD R13, R24, R13, R9 ;  /* 0x0000000d180d7224 */ /* 0x000fe400078e0209 */
[----:B------:R-:W-:Y:S01]  /*10ce0*/  IMAD.MOV R14, RZ, RZ, -R14 ;  /* 0x000000ffff0e7224 */ /* 0x000fe200078e0a0e */
[----:B------:R-:W-:Y:S01]  /*10cf0*/  IABS R9, R3 ;  /* 0x0000000300097213 */ /* 0x000fe20000000000 */
[----:B------:R-:W-:Y:S02]  /*10d00*/  @!P0 IMAD.IADD R8, R8, 0x1, -R24 ;  /* 0x0000000108088824 */ /* 0x000fe400078e0a18 */
[----:B------:R-:W-:Y:S01]  /*10d10*/  @!P5 IMAD.MOV R15, RZ, RZ, -R15 ;  /* 0x000000ffff0fd224 */ /* 0x000fe200078e0a0f */
[----:B------:R-:W-:Y:S01]  /*10d20*/  ISETP.GE.AND P5, PT, R6, RZ, PT ;  /* 0x000000ff0600720c */ /* 0x000fe20003fa6270 */
[C---:B------:R-:W-:Y:S01]  /*10d30*/  IMAD R10, R24.reuse, R14, R10 ;  /* 0x0000000e180a7224 */ /* 0x040fe200078e020a */
[C---:B------:R-:W-:Y:S01]  /*10d40*/  ISETP.GT.U32.AND P0, PT, R24.reuse, R8, PT ;  /* 0x000000081800720c */ /* 0x040fe20003f04070 */
[----:B------:R-:W-:Y:S01]  /*10d50*/  @!P1 IMAD.MOV R16, RZ, RZ, -R16 ;  /* 0x000000ffff109224 */ /* 0x000fe200078e0a10 */
[----:B------:R-:W-:Y:S01]  /*10d60*/  ISETP.GT.U32.AND P1, PT, R24, R13, PT ;  /* 0x0000000d1800720c */ /* 0x000fe20003f24070 */
[----:B------:R-:W-:Y:S01]  /*10d70*/  IMAD.HI.U32 R6, R2, R9, RZ ;  /* 0x0000000902067227 */ /* 0x000fe200078e00ff */
[----:B------:R-:W-:-:S02]  /*10d80*/  ISETP.GT.U32.AND P2, PT, R24, R10, PT ;  /* 0x0000000a1800720c */ /* 0x000fc40003f44070 */
[----:B------:R0:W-:Y:S01]  /*10d90*/  STL [R1+0x320], R16 ;  /* 0x0003201001007387 */ /* 0x0001e20000100800 */
[----:B------:R-:W-:Y:S01]  /*10da0*/  @!P3 IMAD.IADD R11, R11, 0x1, -R24 ;  /* 0x000000010b0bb824 */ /* 0x000fe200078e0a18 */
[----:B------:R-:W-:Y:S01]  /*10db0*/  IABS R14, R5 ;  /* 0x00000005000e7213 */ /* 0x000fe20000000000 */
[----:B------:R-:W-:Y:S01]  /*10dc0*/  IMAD.MOV R6, RZ, RZ, -R6 ;  /* 0x000000ffff067224 */ /* 0x000fe200078e0a06 */
[----:B------:R1:W-:Y:S02]  /*10dd0*/  STL [R1+0x31c], R15 ;  /* 0x00031c0f01007387 */ /* 0x0003e40000100800 */
[C---:B------:R-:W-:Y:S01]  /*10de0*/  ISETP.GT.U32.AND P3, PT, R24.reuse, R11, PT ;  /* 0x0000000b1800720c */ /* 0x040fe20003f64070 */
[----:B------:R-:W-:Y:S01]  /*10df0*/  IMAD R9, R24, R6, R9 ;  /* 0x0000000618097224 */ /* 0x000fe200078e0209 */
[----:B------:R2:W-:Y:S01]  /*10e00*/  STL [R1+0x318], R12 ;  /* 0x0003180c01007387 */ /* 0x0005e20000100800 */
[----:B------:R-:W-:Y:S01]  /*10e10*/  IMAD.HI.U32 R6, R2, R0, RZ ;  /* 0x0000000002067227 */ /* 0x000fe200078e00ff */
[----:B0-----:R-:W-:-:S03]  /*10e20*/  IADD3 R16, R29, 0xbc, RZ ;  /* 0x000000bc1d107810 */ /* 0x001fc60007ffe0ff */
[----:B------:R-:W-:Y:S01]  /*10e30*/  @!P0 IMAD.IADD R8, R8, 0x1, -R24 ;  /* 0x0000000108088824 */ /* 0x000fe200078e0a18 */
[----:B------:R-:W-:Y:S01]  /*10e40*/  ISETP.GE.AND P0, PT, R7, RZ, PT ;  /* 0x000000ff0700720c */ /* 0x000fe20003f06270 */
[----:B------:R-:W-:Y:S01]  /*10e50*/  IMAD.MOV R6, RZ, RZ, -R6 ;  /* 0x000000ffff067224 */ /* 0x000fe200078e0a06 */
[----:B------:R-:W-:Y:S01]  /*10e60*/  IABS R17, R16 ;  /* 0x0000001000117213 */ /* 0x000fe20000000000 */
[--C-:B------:R-:W-:Y:S02]  /*10e70*/  @!P1 IMAD.IADD R13, R13, 0x1, -R24.reuse ;  /* 0x000000010d0d9824 */ /* 0x100fe400078e0a18 */
[----:B------:R-:W-:Y:S02]  /*10e80*/  @!P2 IMAD.IADD R10, R10, 0x1, -R24 ;  /* 0x000000010a0aa824 */ /* 0x000fe400078e0a18 */
[----:B-1----:R-:W-:Y:S01]  /*10e90*/  IMAD.MOV.U32 R15, RZ, RZ, R8 ;  /* 0x000000ffff0f7224 */ /* 0x002fe200078e0008 */
[C---:B------:R-:W-:Y:S01]  /*10ea0*/  ISETP.GT.U32.AND P1, PT, R24.reuse, R13, PT ;  /* 0x0000000d1800720c */ /* 0x040fe20003f24070 */
[C---:B------:R-:W-:Y:S01]  /*10eb0*/  IMAD R8, R24.reuse, R6, R0 ;  /* 0x0000000618087224 */ /* 0x040fe200078e0200 */
[----:B------:R-:W-:Y:S01]  /*10ec0*/  ISETP.GT.U32.AND P2, PT, R24, R10, PT ;  /* 0x0000000a1800720c */ /* 0x000fe20003f44070 */
[----:B------:R-:W-:Y:S01]  /*10ed0*/  @!P3 IMAD.IADD R11, R11, 0x1, -R24 ;  /* 0x000000010b0bb824 */ /* 0x000fe200078e0a18 */
[----:B------:R-:W-:Y:S01]  /*10ee0*/  IADD3 R0, R29, 0xc2, RZ ;  /* 0x000000c21d007810 */ /* 0x000fe20007ffe0ff */
[----:B------:R-:W-:Y:S01]  /*10ef0*/  IMAD.HI.U32 R7, R2, R14, RZ ;  /* 0x0000000e02077227 */ /* 0x000fe200078e00ff */
[----:B------:R-:W-:-:S02]  /*10f00*/  ISETP.GT.U32.AND P3, PT, R24, R8, PT ;  /* 0x000000081800720c */ /* 0x000fc40003f64070 */
[----:B------:R-:W-:Y:S01]  /*10f10*/  IADD3 R6, R29, 0xbf, RZ ;  /* 0x000000bf1d067810 */ /* 0x000fe20007ffe0ff */
[----:B------:R-:W-:Y:S02]  /*10f20*/  IMAD.MOV R7, RZ, RZ, -R7 ;  /* 0x000000ffff077224 */ /* 0x000fe400078e0a07 */
[----:B------:R-:W-:Y:S01]  /*10f30*/  @!P4 IMAD.MOV R15, RZ, RZ, -R15 ;  /* 0x000000ffff0fc224 */ /* 0x000fe200078e0a0f */
[----:B------:R-:W-:Y:S01]  /*10f40*/  ISETP.GE.AND P4, PT, R3, RZ, PT ;  /* 0x000000ff0300720c */ /* 0x000fe20003f86270 */
[--C-:B------:R-:W-:Y:S01]  /*10f50*/  @!P1 IMAD.IADD R13, R13, 0x1, -R24.reuse ;  /* 0x000000010d0d9824 */ /* 0x100fe200078e0a18 */
[----:B------:R-:W-:Y:S01]  /*10f60*/  ISETP.GT.U32.AND P1, PT, R24, R9, PT ;  /* 0x000000091800720c */ /* 0x000fe20003f24070 */
[--C-:B------:R-:W-:Y:S01]  /*10f70*/  @!P2 IMAD.IADD R10, R10, 0x1, -R24.reuse ;  /* 0x000000010a0aa824 */ /* 0x100fe200078e0a18 */
[----:B------:R-:W-:Y:S01]  /*10f80*/  ISETP.GE.AND P2, PT, R5, RZ, PT ;  /* 0x000000ff0500720c */ /* 0x000fe20003f46270 */
[----:B--2---:R-:W-:Y:S01]  /*10f90*/  IMAD.MOV.U32 R12, RZ, RZ, R13 ;  /* 0x000000ffff0c7224 */ /* 0x004fe200078e000d */
[----:B------:R-:W-:Y:S01]  /*10fa0*/  IABS R5, R0 ;  /* 0x0000000000057213 */ /* 0x000fe20000000000 */
[----:B------:R-:W-:Y:S01]  /*10fb0*/  @!P3 IMAD.IADD R8, R8, 0x1, -R24 ;  /* 0x000000010808b824 */ /* 0x000fe200078e0a18 */
[----:B------:R-:W-:Y:S01]  /*10fc0*/  STL [R1+0x314], R15 ;  /* 0x0003140f01007387 */ /* 0x000fe20000100800 */
[----:B------:R-:W-:Y:S01]  /*10fd0*/  @!P6 IMAD.MOV R12, RZ, RZ, -R12 ;  /* 0x000000ffff0ce224 */ /* 0x000fe200078e0a0c */
[----:B------:R-:W-:Y:S01]  /*10fe0*/  IADD3 R3, R29, 0xc1, RZ ;  /* 0x000000c11d037810 */ /* 0x000fe20007ffe0ff */
[C---:B------:R-:W-:Y:S01]  /*10ff0*/  IMAD R14, R24.reuse, R7, R14 ;  /* 0x00000007180e7224 */ /* 0x040fe200078e020e */
[----:B------:R-:W-:Y:S01]  /*11000*/  ISETP.GT.U32.AND P3, PT, R24, R8, PT ;  /* 0x000000081800720c */ /* 0x000fe20003f64070 */
[----:B------:R-:W-:Y:S01]  /*11010*/  IMAD.HI.U32 R7, R2, R5, RZ ;  /* 0x0000000502077227 */ /* 0x000fe200078e00ff */
[----:B------:R0:W-:Y:S01]  /*11020*/  STL [R1+0x300], R12 ;  /* 0x0003000c01007387 */ /* 0x0001e20000100800 */
[----:B------:R-:W-:-:S02]  /*11030*/  ISETP.GE.AND P6, PT, R4, RZ, PT ;  /* 0x000000ff0400720c */ /* 0x000fc40003fc6270 */
[----:B------:R-:W-:Y:S01]  /*11040*/  IMAD.MOV.U32 R13, RZ, RZ, R10 ;  /* 0x000000ffff0d7224 */ /* 0x000fe200078e000a */
[----:B------:R-:W-:Y:S01]  /*11050*/  IABS R10, R6 ;  /* 0x00000006000a7213 */ /* 0x000fe20000000000 */
[----:B------:R-:W-:Y:S02]  /*11060*/  IMAD.MOV R7, RZ, RZ, -R7 ;  /* 0x000000ffff077224 */ /* 0x000fe400078e0a07 */
[----:B------:R-:W-:Y:S02]  /*11070*/  @!P1 IMAD.IADD R9, R9, 0x1, -R24 ;  /* 0x0000000109099824 */ /* 0x000fe400078e0a18 */
[----:B------:R-:W-:Y:S01]  /*11080*/  @!P5 IMAD.MOV R13, RZ, RZ, -R13 ;  /* 0x000000ffff0dd224 */ /* 0x000fe200078e0a0d */
[----:B------:R-:W-:Y:S01]  /*11090*/  ISETP.GE.AND P5, PT, R0, RZ, PT ;  /* 0x000000ff0000720c */ /* 0x000fe20003fa6270 */
[----:B0-----:R-:W-:Y:S01]  /*110a0*/  IMAD.MOV.U32 R12, RZ, RZ, R11 ;  /* 0x000000ffff0c7224 */ /* 0x001fe200078e000b */
[C---:B------:R-:W-:Y:S01]  /*110b0*/  ISETP.GT.U32.AND P1, PT, R24.reuse, R9, PT ;  /* 0x000000091800720c */ /* 0x040fe20003f24070 */
[----:B------:R-:W-:Y:S01]  /*110c0*/  IMAD R5, R24, R7, R5 ;  /* 0x0000000718057224 */ /* 0x000fe200078e0205 */
[----:B------:R0:W-:Y:S01]  /*110d0*/  STL [R1+0x30c], R13 ;  /* 0x00030c0d01007387 */ /* 0x0001e20000100800 */
[----:B------:R-:W-:Y:S01]  /*110e0*/  @!P0 IMAD.MOV R12, RZ, RZ, -R12 ;  /* 0x000000ffff0c8224 */ /* 0x000fe200078e0a0c */
[----:B------:R-:W-:Y:S01]  /*110f0*/  ISETP.GE.AND P0, PT, R3, RZ, PT ;  /* 0x000000ff0300720c */ /* 0x000fe20003f06270 */
[----:B------:R-:W-:Y:S01]  /*11100*/  @!P3 IMAD.IADD R8, R8, 0x1, -R24 ;  /* 0x000000010808b824 */ /* 0x000fe200078e0a18 */
[----:B------:R-:W-:Y:S01]  /*11110*/  ISETP.GT.U32.AND P3, PT, R24, R5, PT ;  /* 0x000000051800720c */ /* 0x000fe20003f64070 */
[----:B------:R-:W-:Y:S01]  /*11120*/  IMAD.HI.U32 R20, R2, R17, RZ ;  /* 0x0000001102147227 */ /* 0x000fe200078e00ff */
[----:B------:R1:W-:Y:S01]  /*11130*/  STL [R1+0x310], R12 ;  /* 0x0003100c01007387 */ /* 0x0003e20000100800 */
[----:B------:R-:W-:-:S02]  /*11140*/  IADD3 R0, R29, 0xc0, RZ ;  /* 0x000000c01d007810 */ /* 0x000fc40007ffe0ff */
[----:B------:R-:W-:Y:S02]  /*11150*/  IMAD.MOV.U32 R11, RZ, RZ, R8 ;  /* 0x000000ffff0b7224 */ /* 0x000fe400078e0008 */
[--C-:B------:R-:W-:Y:S01]  /*11160*/  @!P1 IMAD.IADD R9, R9, 0x1, -R24.reuse ;  /* 0x0000000109099824 */ /* 0x100fe200078e0a18 */
[----:B------:R-:W-:Y:S01]  /*11170*/  IABS R4, R0 ;  /* 0x0000000000047213 */ /* 0x000fe20000000000 */
[----:B------:R-:W-:Y:S01]  /*11180*/  @!P6 IMAD.MOV R11, RZ, RZ, -R11 ;  /* 0x000000ffff0be224 */ /* 0x000fe200078e0a0b */
[----:B------:R-:W-:Y:S01]  /*11190*/  ISETP.GE.AND P6, PT, R0, RZ, PT ;  /* 0x000000ff0000720c */ /* 0x000fe20003fc6270 */
[----:B0-----:R-:W-:Y:S01]  /*111a0*/  IMAD.MOV.U32 R13, RZ, RZ, R9 ;  /* 0x000000ffff0d7224 */ /* 0x001fe200078e0009 */
[----:B-1----:R-:W-:Y:S01]  /*111b0*/  IABS R12, R3 ;  /* 0x00000003000c7213 */ /* 0x002fe20000000000 */
[----:B------:R-:W-:Y:S01]  /*111c0*/  @!P3 IMAD.IADD R5, R5, 0x1, -R24 ;  /* 0x000000010505b824 */ /* 0x000fe200078e0a18 */
[----:B------:R-:W-:Y:S01]  /*111d0*/  ISETP.GT.U32.AND P1, PT, R24, R14, PT ;  /* 0x0000000e1800720c */ /* 0x000fe20003f24070 */
[----:B------:R-:W-:Y:S01]  /*111e0*/  @!P4 IMAD.MOV R13, RZ, RZ, -R13 ;  /* 0x000000ffff0dc224 */ /* 0x000fe200078e0a0d */
[----:B------:R-:W-:Y:S01]  /*111f0*/  IADD3 R9, R29, 0xba, RZ ;  /* 0x000000ba1d097810 */ /* 0x000fe20007ffe0ff */
[----:B------:R-:W-:Y:S01]  /*11200*/  IMAD.HI.U32 R3, R2, R12, RZ ;  /* 0x0000000c02037227 */ /* 0x000fe200078e00ff */
[----:B------:R-:W-:-:S02]  /*11210*/  ISETP.GT.U32.AND P3, PT, R24, R5, PT ;  /* 0x000000051800720c */ /* 0x000fc40003f64070 */
[----:B------:R0:W-:Y:S01]  /*11220*/  STL [R1+0x304], R13 ;  /* 0x0003040d01007387 */ /* 0x0001e20000100800 */
[----:B------:R-:W-:Y:S01]  /*11230*/  IMAD.MOV R3, RZ, RZ, -R3 ;  /* 0x000000ffff037224 */ /* 0x000fe200078e0a03 */
[----:B------:R-:W-:Y:S01]  /*11240*/  IABS R8, R9 ;  /* 0x0000000900087213 */ /* 0x000fe20000000000 */
[----:B------:R-:W-:Y:S01]  /*11250*/  IMAD.HI.U32 R7, R2, R4, RZ ;  /* 0x0000000402077227 */ /* 0x000fe200078e00ff */
[----:B------:R1:W-:Y:S03]  /*11260*/  STL [R1+0x308], R11 ;  /* 0x0003080b01007387 */ /* 0x0003e60000100800 */
[C---:B------:R-:W-:Y:S02]  /*11270*/  IMAD R12, R24.reuse, R3, R12 ;  /* 0x00000003180c7224 */ /* 0x040fe400078e020c */
[----:B------:R-:W-:Y:S01]  /*11280*/  IMAD.MOV R7, RZ, RZ, -R7 ;  /* 0x000000ffff077224 */ /* 0x000fe200078e0a07 */
[----:B0-----:R-:W-:Y:S01]  /*11290*/  IADD3 R13, R29, 0xbe, RZ ;  /* 0x000000be1d0d7810 */ /* 0x001fe20007ffe0ff */
[----:B------:R-:W-:Y:S01]  /*112a0*/  @!P3 IMAD.IADD R5, R5, 0x1, -R24 ;  /* 0x000000010505b824 */ /* 0x000fe200078e0a18 */
[C---:B------:R-:W-:Y:S01]  /*112b0*/  ISETP.GT.U32.AND P4, PT, R24.reuse, R12, PT ;  /* 0x0000000c1800720c */ /* 0x040fe20003f84070 */
[----:B------:R-:W-:Y:S01]  /*112c0*/  IMAD R0, R24, R7, R4 ;  /* 0x0000000718007224 */ /* 0x000fe200078e0204 */
[----:B------:R-:W-:Y:S01]  /*112d0*/  IABS R7, R13 ;  /* 0x0000000d00077213 */ /* 0x000fe20000000000 */
[----:B------:R-:W-:Y:S01]  /*112e0*/  IMAD.HI.U32 R3, R2, R10, RZ ;  /* 0x0000000a02037227 */ /* 0x000fe200078e00ff */
[----:B------:R-:W-:-:S02]  /*112f0*/  IADD3 R4, R29, 0xbb, RZ ;  /* 0x000000bb1d047810 */ /* 0x000fc40007ffe0ff */
[----:B------:R-:W-:Y:S01]  /*11300*/  ISETP.GT.U32.AND P3, PT, R24, R0, PT ;  /* 0x000000001800720c */ /* 0x000fe20003f64070 */
[----:B-1----:R-:W-:-:S04]  /*11310*/  IMAD.HI.U32 R11, R2, R7, RZ ;  /* 0x00000007020b7227 */ /* 0x002fc800078e00ff */
[----:B------:R-:W-:Y:S02]  /*11320*/  IMAD.MOV R3, RZ, RZ, -R3 ;  /* 0x000000ffff037224 */ /* 0x000fe400078e0a03 */
[----:B------:R-:W-:Y:S02]  /*11330*/  @!P4 IMAD.IADD R12, R12, 0x1, -R24 ;  /* 0x000000010c0cc824 */ /* 0x000fe400078e0a18 */
[----:B------:R-:W-:Y:S02]  /*11340*/  IMAD.MOV R11, RZ, RZ, -R11 ;  /* 0x000000ffff0b7224 */ /* 0x000fe400078e0a0b */
[C---:B------:R-:W-:Y:S01]  /*11350*/  IMAD R10, R24.reuse, R3, R10 ;  /* 0x00000003180a7224 */ /* 0x040fe200078e020a */
[C---:B------:R-:W-:Y:S01]  /*11360*/  ISETP.GT.U32.AND P4, PT, R24.reuse, R12, PT ;  /* 0x0000000c1800720c */ /* 0x040fe20003f84070 */
[----:B------:R-:W-:Y:S01]  /*11370*/  IMAD R7, R24, R11, R7 ;  /* 0x0000000b18077224 */ /* 0x000fe200078e0207 */
[----:B------:R-:W-:Y:S01]  /*11380*/  IADD3 R3, R29, 0xbd, RZ ;  /* 0x000000bd1d037810 */ /* 0x000fe20007ffe0ff */
[----:B------:R-:W-:-:S02]  /*11390*/  @!P1 IMAD.IADD R14, R14, 0x1, -R24 ;  /* 0x000000010e0e9824 */ /* 0x000fc400078e0a18 */
[----:B------:R-:W-:Y:S01]  /*113a0*/  @!P3 IMAD.IADD R0, R0, 0x1, -R24 ;  /* 0x000000010000b824 */ /* 0x000fe200078e0a18 */
[----:B------:R-:W-:Y:S01]  /*113b0*/  IABS R19, R3 ;  /* 0x0000000300137213 */ /* 0x000fe20000000000 */
[----:B------:R-:W-:Y:S01]  /*113c0*/  IMAD.HI.U32 R11, R2, R8, RZ ;  /* 0x00000008020b7227 */ /* 0x000fe200078e00ff */
[C---:B------:R-:W-:Y:S02]  /*113d0*/  ISETP.GT.U32.AND P3, PT, R24.reuse, R7, PT ;  /* 0x000000071800720c */ /* 0x040fe40003f64070 */
[----:B------:R-:W-:Y:S01]  /*113e0*/  ISETP.GT.U32.AND P1, PT, R24, R14, PT ;  /* 0x0000000e1800720c */ /* 0x000fe20003f24070 */
[----:B------:R-:W-:-:S04]  /*113f0*/  IMAD.HI.U32 R18, R2, R19, RZ ;  /* 0x0000001302127227 */ /* 0x000fc800078e00ff */
[----:B------:R-:W-:Y:S01]  /*11400*/  @!P4 IMAD.IADD R12, R12, 0x1, -R24 ;  /* 0x000000010c0cc824 */ /* 0x000fe200078e0a18 */
[C---:B------:R-:W-:Y:S01]  /*11410*/  ISETP.GT.U32.AND P4, PT, R24.reuse, R10, PT ;  /* 0x0000000a1800720c */ /* 0x040fe20003f84070 */
[----:B------:R-:W-:Y:S02]  /*11420*/  IMAD.MOV R18, RZ, RZ, -R18 ;  /* 0x000000ffff127224 */ /* 0x000fe400078e0a12 */
[----:B------:R-:W-:Y:S02]  /*11430*/  IMAD.MOV R20, RZ, RZ, -R20 ;  /* 0x000000ffff147224 */ /* 0x000fe400078e0a14 */
[----:B------:R-:W-:Y:S02]  /*11440*/  IMAD R18, R24, R18, R19 ;  /* 0x0000001218127224 */ /* 0x000fe400078e0213 */
[----:B------:R-:W-:Y:S02]  /*11450*/  @!P3 IMAD.IADD R7, R7, 0x1, -R24 ;  /* 0x000000010707b824 */ /* 0x000fe400078e0a18 */
[----:B------:R-:W-:-:S02]  /*11460*/  IMAD.MOV.U32 R19, RZ, RZ, R5 ;  /* 0x000000ffff137224 */ /* 0x000fc400078e0005 */
[--C-:B------:R-:W-:Y:S01]  /*11470*/  @!P1 IMAD.IADD R14, R14, 0x1, -R24.reuse ;  /* 0x000000010e0e9824 */ /* 0x100fe200078e0a18 */
[----:B------:R-:W-:Y:S01]  /*11480*/  ISETP.GE.AND P1, PT, R6, RZ, PT ;  /* 0x000000ff0600720c */ /* 0x000fe20003f26270 */
[----:B------:R-:W-:Y:S01]  /*11490*/  @!P5 IMAD.MOV R19, RZ, RZ, -R19 ;  /* 0x000000ffff13d224 */ /* 0x000fe200078e0a13 */
[----:B------:R-:W-:Y:S01]  /*114a0*/  ISETP.GT.U32.AND P5, PT, R24, R7, PT ;  /* 0x000000071800720c */ /* 0x000fe20003fa4070 */
[----:B------:R-:W-:Y:S01]  /*114b0*/  @!P4 IMAD.IADD R10, R10, 0x1, -R24 ;  /* 0x000000010a0ac824 */ /* 0x000fe200078e0a18 */
[----:B------:R-:W-:Y:S01]  /*114c0*/  IABS R6, R4 ;  /* 0x0000000400067213 */ /* 0x000fe20000000000 */
[----:B------:R-:W-:Y:S01]  /*114d0*/  IMAD.MOV.U32 R21, RZ, RZ, R14 ;  /* 0x000000ffff157224 */ /* 0x000fe200078e000e */
[C---:B------:R-:W-:Y:S01]  /*114e0*/  ISETP.GT.U32.AND P4, PT, R24.reuse, R18, PT ;  /* 0x000000121800720c */ /* 0x040fe20003f84070 */
[C---:B------:R-:W-:Y:S01]  /*114f0*/  IMAD R17, R24.reuse, R20, R17 ;  /* 0x0000001418117224 */ /* 0x040fe200078e0211 */
[C---:B------:R-:W-:Y:S01]  /*11500*/  ISETP.GT.U32.AND P3, PT, R24.reuse, R10, PT ;  /* 0x0000000a1800720c */ /* 0x040fe20003f64070 */
[----:B------:R-:W-:Y:S01]  /*11510*/  IMAD.MOV R11, RZ, RZ, -R11 ;  /* 0x000000ffff0b7224 */ /* 0x000fe200078e0a0b */
[----:B------:R-:W-:Y:S01]  /*11520*/  IADD3 R14, R29, 0xb8, RZ ;  /* 0x000000b81d0e7810 */ /* 0x000fe20007ffe0ff */
[----:B------:R-:W-:Y:S01]  /*11530*/  @!P2 IMAD.MOV R21, RZ, RZ, -R21 ;  /* 0x000000ffff15a224 */ /* 0x000fe200078e0a15 */
[----:B------:R-:W-:Y:S01]  /*11540*/  ISETP.GT.U32.AND P2, PT, R24, R0, PT ;  /* 0x000000001800720c */ /* 0x000fe20003f44070 */
[----:B------:R-:W-:Y:S01]  /*11550*/  IMAD.HI.U32 R15, R2, R6, RZ ;  /* 0x00000006020f7227 */ /* 0x000fe200078e00ff */
[----:B------:R-:W-:-:S02]  /*11560*/  IABS R5, R14 ;  /* 0x0000000e00057213 */ /* 0x000fc40000000000 */
[----:B------:R-:W-:Y:S01]  /*11570*/  STL [R1+0x2f8], R21 ;  /* 0x0002f81501007387 */ /* 0x000fe20000100800 */
[C---:B------:R-:W-:Y:S02]  /*11580*/  IMAD R8, R24.reuse, R11, R8 ;  /* 0x0000000b18087224 */ /* 0x040fe400078e0208 */
[----:B------:R-:W-:Y:S01]  /*11590*/  @!P0 IMAD.MOV R12, RZ, RZ, -R12 ;  /* 0x000000ffff0c8224 */ /* 0x000fe200078e0a0c */
[C---:B------:R-:W-:Y:S01]  /*115a0*/  ISETP.GT.U32.AND P0, PT, R24.reuse, R17, PT ;  /* 0x000000111800720c */ /* 0x040fe20003f04070 */
[----:B------:R-:W-:Y:S01]  /*115b0*/  IMAD.MOV R15, RZ, RZ, -R15 ;  /* 0x000000ffff0f7224 */ /* 0x000fe200078e0a0f */
[----:B------:R0:W-:Y:S01]  /*115c0*/  STL [R1+0x2f4], R19 ;  /* 0x0002f41301007387 */ /* 0x0001e20000100800 */
[----:B------:R-:W-:Y:S01]  /*115d0*/  @!P5 IMAD.IADD R7, R7, 0x1, -R24 ;  /* 0x000000010707d824 */ /* 0x000fe200078e0a18 */
[C---:B------:R-:W-:Y:S01]  /*115e0*/  ISETP.GT.U32.AND P5, PT, R24.reuse, R8, PT ;  /* 0x000000081800720c */ /* 0x040fe20003fa4070 */
[----:B------:R-:W-:Y:S01]  /*115f0*/  IMAD R6, R24, R15, R6 ;  /* 0x0000000f18067224 */ /* 0x000fe200078e0206 */
[----:B------:R-:W-:Y:S01]  /*11600*/  IADD3 R15, R29, 0xb9, RZ ;  /* 0x000000b91d0f7810 */ /* 0x000fe20007ffe0ff */
[--C-:B------:R-:W-:Y:S01]  /*11610*/  @!P4 IMAD.IADD R18, R18, 0x1, -R24.reuse ;  /* 0x000000011212c824 */ /* 0x100fe200078e0a18 */
[----:B------:R1:W-:Y:S01]  /*11620*/  STL [R1+0x2f0], R12 ;  /* 0x0002f00c01007387 */ /* 0x0003e20000100800 */
[--C-:B------:R-:W-:Y:S01]  /*11630*/  @!P2 IMAD.IADD R0, R0, 0x1, -R24.reuse ;  /* 0x000000010000a824 */ /* 0x100fe200078e0a18 */
[----:B------:R-:W-:Y:S01]  /*11640*/  ISETP.GT.U32.AND P2, PT, R24, R6, PT ;  /* 0x000000061800720c */ /* 0x000fe20003f44070 */
[--C-:B------:R-:W-:Y:S01]  /*11650*/  @!P3 IMAD.IADD R10, R10, 0x1, -R24.reuse ;  /* 0x000000010a0ab824 */ /* 0x100fe200078e0a18 */
[----:B------:R-:W-:Y:S01]  /*11660*/  ISETP.GT.U32.AND P4, PT, R24, R18, PT ;  /* 0x000000121800720c */ /* 0x000fe20003f84070 */
[----:B------:R-:W-:Y:S01]  /*11670*/  @!P0 IMAD.IADD R17, R17, 0x1, -R24 ;  /* 0x0000000111118824 */ /* 0x000fe200078e0a18 */
[----:B------:R-:W-:Y:S01]  /*11680*/  IABS R11, R15 ;  /* 0x0000000f000b7213 */ /* 0x000fe20000000000 */
[----:B0-----:R-:W-:Y:S01]  /*11690*/  IMAD.MOV.U32 R19, RZ, RZ, R10 ;  /* 0x000000ffff137224 */ /* 0x001fe200078e000a */
[----:B------:R-:W-:Y:S01]  /*116a0*/  ISETP.GE.AND P3, PT, R13, RZ, PT ;  /* 0x000000ff0d00720c */ /* 0x000fe20003f66270 */
[----:B------:R-:W-:Y:S01]  /*116b0*/  @!P5 IMAD.IADD R8, R8, 0x1, -R24 ;  /* 0x000000010808d824 */ /* 0x000fe200078e0a18 */
[----:B------:R-:W-:Y:S01]  /*116c0*/  ISETP.GT.U32.AND P5, PT, R24, R17, PT ;  /* 0x000000111800720c */ /* 0x000fe20003fa4070 */
[----:B-1----:R-:W-:Y:S01]  /*116d0*/  IMAD.HI.U32 R12, R2, R11, RZ ;  /* 0x0000000b020c7227 */ /* 0x002fe200078e00ff */
[----:B------:R-:W-:-:S03]  /*116e0*/  ISETP.GE.AND P0, PT, R16, RZ, PT ;  /* 0x000000ff1000720c */ /* 0x000fc60003f06270 */
[----:B------:R-:W-:-:S04]  /*116f0*/  IMAD.HI.U32 R13, R2, R5, RZ ;  /* 0x00000005020d7227 */ /* 0x000fc800078e00ff */
[----:B------:R-:W-:Y:S02]  /*11700*/  IMAD.MOV R12, RZ, RZ, -R12 ;  /* 0x000000ffff0c7224 */ /* 0x000fe400078e0a0c */
[--C-:B------:R-:W-:Y:S01]  /*11710*/  @!P4 IMAD.IADD R18, R18, 0x1, -R24.reuse ;  /* 0x000000011212c824 */ /* 0x100fe200078e0a18 */
[----:B------:R-:W-:Y:S01]  /*11720*/  ISETP.GE.AND P4, PT, R3, RZ, PT ;  /* 0x000000ff0300720c */ /* 0x000fe20003f86270 */
[----:B------:R-:W-:Y:S01]  /*11730*/  IMAD.MOV R13, RZ, RZ, -R13 ;  /* 0x000000ffff0d7224 */ /* 0x000fe200078e0a0d */
[C---:B------:R-:W-:Y:S01]  /*11740*/  IADD3 R3, R29.reuse, 0xb6, RZ ;  /* 0x000000b61d037810 */ /* 0x040fe20007ffe0ff */
[----:B------:R-:W-:Y:S01]  /*11750*/  @!P2 IMAD.IADD R6, R6, 0x1, -R24 ;  /* 0x000000010606a824 */ /* 0x000fe200078e0a18 */
[----:B------:R-:W-:Y:S01]  /*11760*/  ISETP.GE.AND P2, PT, R4, RZ, PT ;  /* 0x000000ff0400720c */ /* 0x000fe20003f46270 */
[C---:B------:R-:W-:Y:S02]  /*11770*/  IMAD R12, R24.reuse, R12, R11 ;  /* 0x0000000c180c7224 */ /* 0x040fe400078e020b */
[----:B------:R-:W-:Y:S01]  /*11780*/  IMAD.MOV.U32 R20, RZ, RZ, R0 ;  /* 0x000000ffff147224 */ /* 0x000fe200078e0000 */
[----:B------:R-:W-:Y:S01]  /*11790*/  IADD3 R0, R29, 0xb7, RZ ;  /* 0x000000b71d007810 */ /* 0x000fe20007ffe0ff */
[----:B------:R-:W-:-:S02]  /*117a0*/  IMAD R5, R24, R13, R5 ;  /* 0x0000000d18057224 */ /* 0x000fc400078e0205 */
[----:B------:R-:W-:Y:S01]  /*117b0*/  @!P1 IMAD.MOV R19, RZ, RZ, -R19 ;  /* 0x000000ffff139224 */ /* 0x000fe200078e0a13 */
[C---:B------:R-:W-:Y:S01]  /*117c0*/  ISETP.GT.U32.AND P1, PT, R24.reuse, R6, PT ;  /* 0x000000061800720c */ /* 0x040fe20003f24070 */
[----:B------:R-:W-:Y:S01]  /*117d0*/  @!P6 IMAD.MOV R20, RZ, RZ, -R20 ;  /* 0x000000ffff14e224 */ /* 0x000fe200078e0a14 */
[C---:B------:R-:W-:Y:S01]  /*117e0*/  ISETP.GT.U32.AND P6, PT, R24.reuse, R8, PT ;  /* 0x000000081800720c */ /* 0x040fe20003fc4070 */
[----:B------:R-:W-:Y:S01]  /*117f0*/  @!P3 IMAD.MOV R7, RZ, RZ, -R7 ;  /* 0x000000ffff07b224 */ /* 0x000fe200078e0a07 */
[C---:B------:R-:W-:Y:S01]  /*11800*/  ISETP.GT.U32.AND P3, PT, R24.reuse, R12, PT ;  /* 0x0000000c1800720c */ /* 0x040fe20003f64070 */
[----:B------:R-:W-:Y:S01]  /*11810*/  @!P5 IMAD.IADD R17, R17, 0x1, -R24 ;  /* 0x000000011111d824 */ /* 0x000fe200078e0a18 */
[----:B------:R-:W-:Y:S01]  /*11820*/  ISETP.GT.U32.AND P5, PT, R24, R5, PT ;  /* 0x000000051800720c */ /* 0x000fe20003fa4070 */
[----:B------:R-:W-:Y:S01]  /*11830*/  IMAD.MOV.U32 R4, RZ, RZ, R18 ;  /* 0x000000ffff047224 */ /* 0x000fe200078e0012 */
[----:B------:R-:W-:Y:S01]  /*11840*/  IABS R11, R0 ;  /* 0x00000000000b7213 */ /* 0x000fe20000000000 */
[----:B------:R-:W-:Y:S01]  /*11850*/  STL [R1+0x2e4], R20 ;  /* 0x0002e41401007387 */ /* 0x000fe20000100800 */
[----:B------:R-:W-:-:S02]  /*11860*/  IMAD.MOV.U32 R13, RZ, RZ, R17 ;  /* 0x000000ffff0d7224 */ /* 0x000fc400078e0011 */
[----:B------:R-:W-:Y:S01]  /*11870*/  @!P4 IMAD.MOV R4, RZ, RZ, -R4 ;  /* 0x000000ffff04c224 */ /* 0x000fe200078e0a04 */
[----:B------:R-:W-:Y:S01]  /*11880*/  STL [R1+0x2e0], R19 ;  /* 0x0002e01301007387 */ /* 0x000fe20000100800 */
[----:B------:R-:W-:Y:S01]  /*11890*/  ISETP.GE.AND P4, PT, R9, RZ, PT ;  /* 0x000000ff0900720c */ /* 0x000fe20003f86270 */
[--C-:B------:R-:W-:Y:S01]  /*118a0*/  @!P1 IMAD.IADD R6, R6, 0x1, -R24.reuse ;  /* 0x0000000106069824 */ /* 0x100fe200078e0a18 */
[----:B------:R-:W-:Y:S01]  /*118b0*/  ISETP.GE.AND P1, PT, R15, RZ, PT ;  /* 0x000000ff0f00720c */ /* 0x000fe20003f26270 */
[----:B------:R0:W-:Y:S01]  /*118c0*/  STL [R1+0x2dc], R7 ;  /* 0x0002dc0701007387 */ /* 0x0001e20000100800 */
[--C-:B------:R-:W-:Y:S01]  /*118d0*/  @!P6 IMAD.IADD R8, R8, 0x1, -R24.reuse ;  /* 0x000000010808e824 */ /* 0x100fe200078e0a18 */
[----:B------:R-:W-:Y:S01]  /*118e0*/  ISETP.GE.AND P6, PT, R14, RZ, PT ;  /* 0x000000ff0e00720c */ /* 0x000fe20003fc6270 */
[--C-:B------:R-:W-:Y:S01]  /*118f0*/  @!P3 IMAD.IADD R12, R12, 0x1, -R24.reuse ;  /* 0x000000010c0cb824 */ /* 0x100fe200078e0a18 */
[----:B------:R1:W-:Y:S01]  /*11900*/  STL [R1+0x2d8], R4 ;  /* 0x0002d80401007387 */ /* 0x0003e20000100800 */
[----:B------:R-:W-:Y:S01]  /*11910*/  @!P5 IMAD.IADD R5, R5, 0x1, -R24 ;  /* 0x000000010505d824 */ /* 0x000fe200078e0a18 */
[----:B------:R-:W-:Y:S01]  /*11920*/  ISETP.GE.AND P3, PT, R0, RZ, PT ;  /* 0x000000ff0000720c */ /* 0x000fe20003f66270 */
[----:B------:R-:W-:Y:S01]  /*11930*/  IMAD.MOV.U32 R10, RZ, RZ, R6 ;  /* 0x000000ffff0a7224 */ /* 0x000fe200078e0006 */
[----:B------:R-:W-:Y:S01]  /*11940*/  ISETP.GE.AND P5, PT, R3, RZ, PT ;  /* 0x000000ff0300720c */ /* 0x000fe20003fa6270 */
[----:B------:R-:W-:Y:S01]  /*11950*/  @!P0 IMAD.MOV R13, RZ, RZ, -R13 ;  /* 0x000000ffff0d8224 */ /* 0x000fe200078e0a0d */
[----:B------:R-:W-:Y:S01]  /*11960*/  ISETP.GT.U32.AND P0, PT, R24, R12, PT ;  /* 0x0000000c1800720c */ /* 0x000fe20003f04070 */
[----:B0-----:R-:W-:Y:S01]  /*11970*/  IMAD.HI.U32 R7, R2, R11, RZ ;  /* 0x0000000b02077227 */ /* 0x001fe200078e00ff */
[----:B-1----:R-:W-:-:S03]  /*11980*/  IABS R4, R3 ;  /* 0x0000000300047213 */ /* 0x002fc60000000000 */
[----:B------:R-:W-:Y:S01]  /*11990*/  IMAD.MOV R7, RZ, RZ, -R7 ;  /* 0x000000ffff077224 */ /* 0x000fe200078e0a07 */
[----:B------:R-:W-:Y:S01]  /*119a0*/  IADD3 R3, R29, 0xb5, RZ ;  /* 0x000000b51d037810 */ /* 0x000fe20007ffe0ff */
[----:B------:R-:W-:Y:S01]  /*119b0*/  IMAD.MOV.U32 R6, RZ, RZ, R8 ;  /* 0x000000ffff067224 */ /* 0x000fe200078e0008 */
[----:B------:R-:W-:Y:S01]  /*119c0*/  STL [R1+0x2d4], R13 ;  /* 0x0002d40d01007387 */ /* 0x000fe20000100800 */
[C---:B------:R-:W-:Y:S02]  /*119d0*/  IMAD R11, R24.reuse, R7, R11 ;  /* 0x00000007180b7224 */ /* 0x040fe400078e020b */
[----:B------:R-:W-:Y:S01]  /*119e0*/  @!P2 IMAD.MOV R10, RZ, RZ, -R10 ;  /* 0x000000ffff0aa224 */ /* 0x000fe200078e0a0a */
[----:B------:R-:W-:Y:S01]  /*119f0*/  ISETP.GT.U32.AND P2, PT, R24, R5, PT ;  /* 0x000000051800720c */ /* 0x000fe20003f44070 */
[----:B------:R-:W-:-:S03]  /*11a00*/  IMAD.HI.U32 R0, R2, R4, RZ ;  /* 0x0000000402007227 */ /* 0x000fc600078e00ff */
[----:B------:R-:W-:Y:S01]  /*11a10*/  STL [R1+0x2d0], R10 ;  /* 0x0002d00a01007387 */ /* 0x000fe20000100800 */
[----:B------:R-:W-:Y:S01]  /*11a20*/  @!P4 IMAD.MOV R6, RZ, RZ, -R6 ;  /* 0x000000ffff06c224 */ /* 0x000fe200078e0a06 */
[----:B------:R-:W-:Y:S01]  /*11a30*/  ISETP.GT.U32.AND P4, PT, R24, R11, PT ;  /* 0x0000000b1800720c */ /* 0x000fe20003f84070 */
[----:B------:R-:W-:Y:S02]  /*11a40*/  IMAD.MOV R0, RZ, RZ, -R0 ;  /* 0x000000ffff007224 */ /* 0x000fe400078e0a00 */
[----:B------:R-:W-:Y:S01]  /*11a50*/  @!P0 IMAD.IADD R12, R12, 0x1, -R24 ;  /* 0x000000010c0c8824 */ /* 0x000fe200078e0a18 */
[----:B------:R0:W-:Y:S01]  /*11a60*/  STL [R1+0x2cc], R6 ;  /* 0x0002cc0601007387 */ /* 0x0001e20000100800 */
[----:B------:R-:W-:Y:S01]  /*11a70*/  IMAD R14, R24, R0, R4 ;  /* 0x00000000180e7224 */ /* 0x000fe200078e0204 */
[----:B------:R-:W-:Y:S01]  /*11a80*/  ISETP.GE.AND P0, PT, R3, RZ, PT ;  /* 0x000000ff0300720c */ /* 0x000fe20003f06270 */
[----:B------:R-:W-:Y:S01]  /*11a90*/  @!P2 IMAD.IADD R5, R5, 0x1, -R24 ;  /* 0x000000010505a824 */ /* 0x000fe200078e0a18 */
[----:B------:R-:W-:-:S02]  /*11aa0*/  IABS R3, R3 ;  /* 0x0000000300037213 */ /* 0x000fc40000000000 */
[----:B------:R-:W-:Y:S01]  /*11ab0*/  ISETP.GT.U32.AND P2, PT, R24, R14, PT ;  /* 0x0000000e1800720c */ /* 0x000fe20003f44070 */
[----:B------:R-:W-:Y:S01]  /*11ac0*/  @!P6 IMAD.MOV R5, RZ, RZ, -R5 ;  /* 0x000000ffff05e224 */ /* 0x000fe200078e0a05 */
[----:B------:R-:W-:Y:S01]  /*11ad0*/  IADD3 R4, R29, 0xb4, RZ ;  /* 0x000000b41d047810 */ /* 0x000fe20007ffe0ff */
[----:B------:R-:W-:Y:S01]  /*11ae0*/  @!P4 IMAD.IADD R11, R11, 0x1, -R24 ;  /* 0x000000010b0bc824 */ /* 0x000fe200078e0a18 */
[C---:B------:R-:W-:Y:S01]  /*11af0*/  IADD3 R0, R29.reuse, 0xb3, RZ ;  /* 0x000000b31d007810 */ /* 0x040fe20007ffe0ff */
[----:B0-----:R-:W-:Y:S01]  /*11b00*/  IMAD.MOV.U32 R6, RZ, RZ, R12 ;  /* 0x000000ffff067224 */ /* 0x001fe200078e000c */
[----:B------:R-:W-:Y:S01]  /*11b10*/  IABS R8, R4 ;  /* 0x0000000400087213 */ /* 0x000fe20000000000 */
[----:B------:R-:W-:Y:S01]  /*11b20*/  IMAD.HI.U32 R9, R2, R3, RZ ;  /* 0x0000000302097227 */ /* 0x000fe200078e00ff */
[----:B------:R-:W-:Y:S02]  /*11b30*/  IABS R7, R0 ;  /* 0x0000000000077213 */ /* 0x000fe40000000000 */
[----:B------:R-:W-:Y:S01]  /*11b40*/  ISETP.GE.AND P4, PT, R4, RZ, PT ;  /* 0x000000ff0400720c */ /* 0x000fe20003f86270 */
[----:B------:R-:W-:Y:S01]  /*11b50*/  @!P1 IMAD.MOV R6, RZ, RZ, -R6 ;  /* 0x000000ffff069224 */ /* 0x000fe200078e0a06 */
[----:B------:R-:W-:Y:S01]  /*11b60*/  ISETP.GT.U32.AND P1, PT, R24, R11, PT ;  /* 0x0000000b1800720c */ /* 0x000fe20003f24070 */
[----:B------:R-:W-:Y:S01]  /*11b70*/  IMAD.MOV R9, RZ, RZ, -R9 ;  /* 0x000000ffff097224 */ /* 0x000fe200078e0a09 */
[----:B------:R-:W-:Y:S01]  /*11b80*/  ISETP.GE.AND P6, PT, R0, RZ, PT ;  /* 0x000000ff0000720c */ /* 0x000fe20003fc6270 */
[----:B------:R-:W-:Y:S01]  /*11b90*/  @!P2 IMAD.IADD R14, R14, 0x1, -R24 ;  /* 0x000000010e0ea824 */ /* 0x000fe200078e0a18 */
[----:B------:R0:W-:Y:S01]  /*11ba0*/  STL [R1+0x278], R6 ;  /* 0x0002780601007387 */ /* 0x0001e20000100800 */
[----:B------:R-:W-:Y:S01]  /*11bb0*/  IMAD R12, R24, R9, R3 ;  /* 0x00000009180c7224 */ /* 0x000fe200078e0203 */
[C---:B------:R-:W-:Y:S01]  /*11bc0*/  IADD3 R0, R29.reuse, 0xb2, RZ ;  /* 0x000000b21d007810 */ /* 0x040fe20007ffe0ff */
[----:B------:R-:W-:Y:S01]  /*11bd0*/  IMAD.HI.U32 R4, R2, R7, RZ ;  /* 0x0000000702047227 */ /* 0x000fe200078e00ff */
[C---:B------:R-:W-:Y:S01]  /*11be0*/  ISETP.GT.U32.AND P2, PT, R24.reuse, R14, PT ;  /* 0x0000000e1800720c */ /* 0x040fe20003f44070 */
[----:B------:R1:W-:Y:S01]  /*11bf0*/  STL [R1+0x2c8], R5 ;  /* 0x0002c80501007387 */ /* 0x0003e20000100800 */
[C---:B------:R-:W-:Y:S01]  /*11c00*/  IADD3 R9, R29.reuse, 0xb1, RZ ;  /* 0x000000b11d097810 */ /* 0x040fe20007ffe0ff */
[----:B------:R-:W-:Y:S01]  /*11c10*/  IMAD.MOV R4, RZ, RZ, -R4 ;  /* 0x000000ffff047224 */ /* 0x000fe200078e0a04 */
[----:B------:R-:W-:Y:S01]  /*11c20*/  IADD3 R3, R29, 0xaf, RZ ;  /* 0x000000af1d037810 */ /* 0x000fe20007ffe0ff */
[----:B------:R-:W-:Y:S01]  /*11c30*/  @!P1 IMAD.IADD R11, R11, 0x1, -R24 ;  /* 0x000000010b0b9824 */ /* 0x000fe200078e0a18 */
[----:B------:R-:W-:Y:S01]  /*11c40*/  ISETP.GT.U32.AND P1, PT, R24, R12, PT ;  /* 0x0000000c1800720c */ /* 0x000fe20003f24070 */
[----:B0-----:R-:W-:Y:S01]  /*11c50*/  IMAD.HI.U32 R6, R2, R8, RZ ;  /* 0x0000000802067227 */ /* 0x001fe200078e00ff */
[----:B------:R-:W-:-:S03]  /*11c60*/  IABS R13, R9 ;  /* 0x00000009000d7213 */ /* 0x000fc60000000000 */
[----:B------:R-:W-:Y:S01]  /*11c70*/  IMAD.MOV R6, RZ, RZ, -R6 ;  /* 0x000000ffff067224 */ /* 0x000fe200078e0a06 */
[----:B-1----:R-:W-:Y:S01]  /*11c80*/  IABS R5, R3 ;  /* 0x0000000300057213 */ /* 0x002fe20000000000 */
[C---:B------:R-:W-:Y:S01]  /*11c90*/  IMAD R7, R24.reuse, R4, R7 ;  /* 0x0000000418077224 */ /* 0x040fe200078e0207 */
[----:B------:R-:W-:Y:S01]  /*11ca0*/  IABS R4, R0 ;  /* 0x0000000000047213 */ /* 0x000fe20000000000 */
[----:B------:R-:W-:Y:S01]  /*11cb0*/  IMAD R8, R24, R6, R8 ;  /* 0x0000000618087224 */ /* 0x000fe200078e0208 */
[----:B------:R-:W-:Y:S01]  /*11cc0*/  IADD3 R6, R29, 0xb0, RZ ;  /* 0x000000b01d067810 */ /* 0x000fe20007ffe0ff */
[--C-:B------:R-:W-:Y:S02]  /*11cd0*/  @!P2 IMAD.IADD R14, R14, 0x1, -R24.reuse ;  /* 0x000000010e0ea824 */ /* 0x100fe400078e0a18 */
[----:B------:R-:W-:Y:S01]  /*11ce0*/  IMAD.MOV.U32 R15, RZ, RZ, R11 ;  /* 0x000000ffff0f7224 */ /* 0x000fe200078e000b */
[----:B------:R-:W-:Y:S01]  /*11cf0*/  ISETP.GT.U32.AND P2, PT, R24, R8, PT ;  /* 0x000000081800720c */ /* 0x000fe20003f44070 */
[----:B------:R-:W-:Y:S01]  /*11d00*/  @!P1 IMAD.IADD R12, R12, 0x1, -R24 ;  /* 0x000000010c0c9824 */ /* 0x000fe200078e0a18 */
[----:B------:R-:W-:Y:S01]  /*11d10*/  ISETP.GT.U32.AND P1, PT, R24, R7, PT ;  /* 0x000000071800720c */ /* 0x000fe20003f24070 */
[----:B------:R-:W-:Y:S01]  /*11d20*/  @!P3 IMAD.MOV R15, RZ, RZ, -R15 ;  /* 0x000000ffff0fb224 */ /* 0x000fe200078e0a0f */
[----:B------:R-:W-:Y:S01]  /*11d30*/  IABS R10, R6 ;  /* 0x00000006000a7213 */ /* 0x000fe20000000000 */
[----:B------:R-:W-:Y:S01]  /*11d40*/  IMAD.HI.U32 R11, R2, R4, RZ ;  /* 0x00000004020b7227 */ /* 0x000fe200078e00ff */
[----:B------:R-:W-:-:S02]  /*11d50*/  ISETP.GT.U32.AND P3, PT, R24, R12, PT ;  /* 0x0000000c1800720c */ /* 0x000fc40003f64070 */
[----:B------:R-:W-:Y:S01]  /*11d60*/  STL [R1+0x28c], R15 ;  /* 0x00028c0f01007387 */ /* 0x000fe20000100800 */
[----:B------:R-:W-:Y:S02]  /*11d70*/  IMAD.MOV R11, RZ, RZ, -R11 ;  /* 0x000000ffff0b7224 */ /* 0x000fe400078e0a0b */
[----:B------:R-:W-:Y:S01]  /*11d80*/  @!P5 IMAD.MOV R14, RZ, RZ, -R14 ;  /* 0x000000ffff0ed224 */ /* 0x000fe200078e0a0e */
[----:B------:R-:W-:Y:S01]  /*11d90*/  ISETP.GE.AND P5, PT, R0, RZ, PT ;  /* 0x000000ff0000720c */ /* 0x000fe20003fa6270 */
[----:B------:R-:W-:Y:S02]  /*11da0*/  @!P2 IMAD.IADD R8, R8, 0x1, -R24 ;  /* 0x000000010808a824 */ /* 0x000fe400078e0a18 */
[C---:B------:R-:W-:Y:S01]  /*11db0*/  IMAD R0, R24.reuse, R11, R4 ;  /* 0x0000000b18007224 */ /* 0x040fe200078e0204 */
[----:B------:R0:W-:Y:S01]  /*11dc0*/  STL [R1+0x2c4], R14 ;  /* 0x0002c40e01007387 */ /* 0x0001e20000100800 */
[--C-:B------:R-:W-:Y:S01]  /*11dd0*/  @!P1 IMAD.IADD R7, R7, 0x1, -R24.reuse ;  /* 0x0000000107079824 */ /* 0x100fe200078e0a18 */
[----:B------:R-:W-:Y:S01]  /*11de0*/  ISETP.GT.U32.AND P2, PT, R24, R8, PT ;  /* 0x000000081800720c */ /* 0x000fe20003f44070 */
[----:B------:R-:W-:Y:S01]  /*11df0*/  @!P3 IMAD.IADD R12, R12, 0x1, -R24 ;  /* 0x000000010c0cb824 */ /* 0x000fe200078e0a18 */
[----:B------:R-:W-:Y:S01]  /*11e00*/  ISETP.GT.U32.AND P3, PT, R24, R0, PT ;  /* 0x000000001800720c */ /* 0x000fe20003f64070 */
[----:B------:R-:W-:Y:S01]  /*11e10*/  IMAD.HI.U32 R4, R2, R10, RZ ;  /* 0x0000000a02047227 */ /* 0x000fe200078e00ff */
[----:B------:R-:W-:-:S03]  /*11e20*/  ISETP.GT.U32.AND P1, PT, R24, R7, PT ;  /* 0x000000071800720c */ /* 0x000fc60003f24070 */
[----:B------:R-:W-:-:S04]  /*11e30*/  IMAD.HI.U32 R11, R2, R5, RZ ;  /* 0x00000005020b7227 */ /* 0x000fc800078e00ff */
[----:B0-----:R-:W-:-:S04]  /*11e40*/  IMAD.HI.U32 R14, R2, R13, RZ ;  /* 0x0000000d020e7227 */ /* 0x001fc800078e00ff */
[----:B------:R-:W-:Y:S02]  /*11e50*/  IMAD.MOV R14, RZ, RZ, -R14 ;  /* 0x000000ffff0e7224 */ /* 0x000fe400078e0a0e */
[----:B------:R-:W-:Y:S01]  /*11e60*/  @!P2 IMAD.IADD R8, R8, 0x1, -R24 ;  /* 0x000000010808a824 */ /* 0x000fe200078e0a18 */
[----:B------:R-:W-:Y:S01]  /*11e70*/  ISETP.GE.AND P2, PT, R9, RZ, PT ;  /* 0x000000ff0900720c */ /* 0x000fe20003f46270 */
[----:B------:R-:W-:Y:S02]  /*11e80*/  IMAD.MOV R4, RZ, RZ, -R4 ;  /* 0x000000ffff047224 */ /* 0x000fe400078e0a04 */
[----:B------:R-:W-:Y:S02]  /*11e90*/  IMAD R9, R24, R14, R13 ;  /* 0x0000000e18097224 */ /* 0x000fe400078e020d */
[----:B------:R-:W-:Y:S02]  /*11ea0*/  IMAD.MOV R11, RZ, RZ, -R11 ;  /* 0x000000ffff0b7224 */ /* 0x000fe400078e0a0b */
[----:B------:R-:W-:-:S02]  /*11eb0*/  IMAD.MOV.U32 R15, RZ, RZ, R12 ;  /* 0x000000ffff0f7224 */ /* 0x000fc400078e000c */
[--C-:B------:R-:W-:Y:S01]  /*11ec0*/  @!P3 IMAD.IADD R0, R0, 0x1, -R24.reuse ;  /* 0x000000010000b824 */ /* 0x100fe200078e0a18 */
[C---:B------:R-:W-:Y:S01]  /*11ed0*/  ISETP.GT.U32.AND P3, PT, R24.reuse, R9, PT ;  /* 0x000000091800720c */ /* 0x040fe20003f64070 */
[----:B------:R-:W-:Y:S02]  /*11ee0*/  @!P1 IMAD.IADD R7, R7, 0x1, -R24 ;  /* 0x0000000107079824 */ /* 0x000fe400078e0a18 */
[C---:B------:R-:W-:Y:S01]  /*11ef0*/  IMAD R10, R24.reuse, R4, R10 ;  /* 0x00000004180a7224 */ /* 0x040fe200078e020a */
[----:B------:R-:W-:Y:S01]  /*11f00*/  IADD3 R4, R29, 0xae, RZ ;  /* 0x000000ae1d047810 */ /* 0x000fe20007ffe0ff */
[C---:B------:R-:W-:Y:S02]  /*11f10*/  IMAD R5, R24.reuse, R11, R5 ;  /* 0x0000000b18057224 */ /* 0x040fe400078e0205 */
[----:B------:R-:W-:Y:S01]  /*11f20*/  @!P0 IMAD.MOV R15, RZ, RZ, -R15 ;  /* 0x000000ffff0f8224 */ /* 0x000fe200078e0a0f */
[C---:B------:R-:W-:Y:S01]  /*11f30*/  ISETP.GT.U32.AND P0, PT, R24.reuse, R0, PT ;  /* 0x000000001800720c */ /* 0x040fe20003f04070 */
[----:B------:R-:W-:Y:S01]  /*11f40*/  IMAD.MOV.U32 R12, RZ, RZ, R7 ;  /* 0x000000ffff0c7224 */ /* 0x000fe200078e0007 */
[C---:B------:R-:W-:Y:S01]  /*11f50*/  ISETP.GT.U32.AND P1, PT, R24.reuse, R10, PT ;  /* 0x0000000a1800720c */ /* 0x040fe20003f24070 */
[----:B------:R-:W-:Y:S01]  /*11f60*/  IMAD.MOV.U32 R13, RZ, RZ, R8 ;  /* 0x000000ffff0d7224 */ /* 0x000fe200078e0008 */
[----:B------:R-:W-:Y:S01]  /*11f70*/  IABS R11, R4 ;  /* 0x00000004000b7213 */ /* 0x000fe20000000000 */
[----:B------:R-:W-:Y:S01]  /*11f80*/  @!P6 IMAD.MOV R12, RZ, RZ, -R12 ;  /* 0x000000ffff0ce224 */ /* 0x000fe200078e0a0c */
[----:B------:R-:W-:Y:S01]  /*11f90*/  ISETP.GT.U32.AND P6, PT, R24, R5, PT ;  /* 0x000000051800720c */ /* 0x000fe20003fc4070 */
[----:B------:R-:W-:Y:S01]  /*11fa0*/  @!P4 IMAD.MOV R13, RZ, RZ, -R13 ;  /* 0x000000ffff0dc224 */ /* 0x000fe200078e0a0d */
[----:B------:R-:W-:Y:S01]  /*11fb0*/  ISETP.GE.AND P4, PT, R6, RZ, PT ;  /* 0x000000ff0600720c */ /* 0x000fe20003f86270 */
[--C-:B------:R-:W-:Y:S01]  /*11fc0*/  @!P3 IMAD.IADD R9, R9, 0x1, -R24.reuse ;  /* 0x000000010909b824 */ /* 0x100fe200078e0a18 */
[----:B------:R-:W-:Y:S01]  /*11fd0*/  STL [R1+0x2b0], R15 ;  /* 0x0002b00f01007387 */ /* 0x000fe20000100800 */
[----:B------:R-:W-:Y:S01]  /*11fe0*/  IADD3 R6, R29, 0xad, RZ ;  /* 0x000000ad1d067810 */ /* 0x000fe20007ffe0ff */
[----:B------:R-:W-:Y:S01]  /*11ff0*/  IMAD.MOV.U32 R8, RZ, RZ, R11 ;  /* 0x000000ffff087224 */ /* 0x000fe200078e000b */
[----:B------:R-:W-:Y:S01]  /*12000*/  ISETP.GE.AND P3, PT, R4, RZ, PT ;  /* 0x000000ff0400720c */ /* 0x000fe20003f66270 */
[--C-:B------:R-:W-:Y:S01]  /*12010*/  @!P0 IMAD.IADD R0, R0, 0x1, -R24.reuse ;  /* 0x0000000100008824 */ /* 0x100fe200078e0a18 */
[----:B------:R-:W-:Y:S01]  /*12020*/  STL [R1+0x2b8], R13 ;  /* 0x0002b80d01007387 */ /* 0x000fe20000100800 */
[----:B------:R-:W-:Y:S01]  /*12030*/  @!P1 IMAD.IADD R10, R10, 0x1, -R24 ;  /* 0x000000010a0a9824 */ /* 0x000fe200078e0a18 */
[----:B------:R-:W-:Y:S01]  /*12040*/  IABS R11, R6 ;  /* 0x00000006000b7213 */ /* 0x000fe20000000000 */
[----:B------:R-:W-:Y:S01]  /*12050*/  IMAD.HI.U32 R7, R2, R8, RZ ;  /* 0x0000000802077227 */ /* 0x000fe200078e00ff */
[----:B------:R0:W-:Y:S01]  /*12060*/  STL [R1+0x2bc], R12 ;  /* 0x0002bc0c01007387 */ /* 0x0001e20000100800 */
[----:B------:R-:W-:-:S02]  /*12070*/  ISETP.GT.U32.AND P1, PT, R24, R9, PT ;  /* 0x000000091800720c */ /* 0x000fc40003f24070 */
[----:B------:R-:W-:Y:S01]  /*12080*/  @!P6 IMAD.IADD R5, R5, 0x1, -R24 ;  /* 0x000000010505e824 */ /* 0x000fe200078e0a18 */
[----:B------:R-:W-:Y:S01]  /*12090*/  ISETP.GT.U32.AND P6, PT, R24, R10, PT ;  /* 0x0000000a1800720c */ /* 0x000fe20003fc4070 */
[----:B------:R-:W-:Y:S01]  /*120a0*/  IMAD.MOV R7, RZ, RZ, -R7 ;  /* 0x000000ffff077224 */ /* 0x000fe200078e0a07 */
[----:B------:R-:W-:Y:S01]  /*120b0*/  ISETP.GE.AND P0, PT, R3, RZ, PT ;  /* 0x000000ff0300720c */ /* 0x000fe20003f06270 */
[----:B------:R-:W-:Y:S01]  /*120c0*/  IMAD.HI.U32 R4, R2, R11, RZ ;  /* 0x0000000b02047227 */ /* 0x000fe200078e00ff */
[----:B------:R-:W-:-:S03]  /*120d0*/  IADD3 R3, R29, 0xac, RZ ;  /* 0x000000ac1d037810 */ /* 0x000fc60007ffe0ff */
[----:B0-----:R-:W-:Y:S01]  /*120e0*/  IMAD.MOV.U32 R12, RZ, RZ, R0 ;  /* 0x000000ffff0c7224 */ /* 0x001fe200078e0000 */
[C---:B------:R-:W-:Y:S01]  /*120f0*/  IADD3 R0, R29.reuse, 0xab, RZ ;  /* 0x000000ab1d007810 */ /* 0x040fe20007ffe0ff */
[C---:B------:R-:W-:Y:S01]  /*12100*/  IMAD R8, R24.reuse, R7, R8 ;  /* 0x0000000718087224 */ /* 0x040fe200078e0208 */
[----:B------:R-:W-:Y:S01]  /*12110*/  IADD3 R7, R29, 0xaa, RZ ;  /* 0x000000aa1d077810 */ /* 0x000fe20007ffe0ff */
[----:B------:R-:W-:Y:S01]  /*12120*/  @!P5 IMAD.MOV R12, RZ, RZ, -R12 ;  /* 0x000000ffff0cd224 */ /* 0x000fe200078e0a0c */
[C---:B------:R-:W-:Y:S01]  /*12130*/  ISETP.GT.U32.AND P5, PT, R24.reuse, R5, PT ;  /* 0x000000051800720c */ /* 0x040fe20003fa4070 */
[----:B------:R-:W-:Y:S01]  /*12140*/  IMAD.MOV R4, RZ, RZ, -R4 ;  /* 0x000000ffff047224 */ /* 0x000fe200078e0a04 */
[----:B------:R-:W-:Y:S01]  /*12150*/  IABS R13, R7 ;  /* 0x00000007000d7213 */ /* 0x000fe20000000000 */
[--C-:B------:R-:W-:Y:S01]  /*12160*/  @!P1 IMAD.IADD R9, R9, 0x1, -R24.reuse ;  /* 0x0000000109099824 */ /* 0x100fe200078e0a18 */
[----:B------:R0:W-:Y:S01]  /*12170*/  STL [R1+0x2c0], R12 ;  /* 0x0002c00c01007387 */ /* 0x0001e20000100800 */
[C---:B------:R-:W-:Y:S01]  /*12180*/  IMAD R11, R24.reuse, R4, R11 ;  /* 0x00000004180b7224 */ /* 0x040fe200078e020b */
[----:B------:R-:W-:Y:S01]  /*12190*/  ISETP.GT.U32.AND P1, PT, R24, R8, PT ;  /* 0x000000081800720c */ /* 0x000fe20003f24070 */
[----:B------:R-:W-:Y:S01]  /*121a0*/  @!P6 IMAD.IADD R10, R10, 0x1, -R24 ;  /* 0x000000010a0ae824 */ /* 0x000fe200078e0a18 */
[----:B------:R-:W-:Y:S01]  /*121b0*/  IABS R4, R0 ;  /* 0x0000000000047213 */ /* 0x000fe20000000000 */
[----:B------:R-:W-:Y:S01]  /*121c0*/  IMAD.MOV.U32 R15, RZ, RZ, R9 ;  /* 0x000000ffff0f7224 */ /* 0x000fe200078e0009 */
[----:B------:R-:W-:Y:S01]  /*121d0*/  ISETP.GT.U32.AND P6, PT, R24, R11, PT ;  /* 0x0000000b1800720c */ /* 0x000fe20003fc4070 */
[----:B------:R-:W-:-:S02]  /*121e0*/  @!P4 IMAD.MOV R10, RZ, RZ, -R10 ;  /* 0x000000ffff0ac224 */ /* 0x000fc400078e0a0a */
[----:B------:R-:W-:Y:S01]  /*121f0*/  @!P5 IMAD.IADD R5, R5, 0x1, -R24 ;  /* 0x000000010505d824 */ /* 0x000fe200078e0a18 */
[----:B0-----:R-:W-:Y:S01]  /*12200*/  IABS R12, R3 ;  /* 0x00000003000c7213 */ /* 0x001fe20000000000 */
[----:B------:R-:W-:Y:S01]  /*12210*/  IMAD.HI.U32 R14, R2, R4, RZ ;  /* 0x00000004020e7227 */ /* 0x000fe200078e00ff */
[----:B------:R-:W-:-:S03]  /*12220*/  ISETP.GE.AND P5, PT, R6, RZ, PT ;  /* 0x000000ff0600720c */ /* 0x000fc60003fa6270 */
[----:B------:R-:W-:Y:S02]  /*12230*/  IMAD.MOV.U32 R6, RZ, RZ, R13 ;  /* 0x000000ffff067224 */ /* 0x000fe400078e000d */
[----:B------:R-:W-:-:S04]  /*12240*/  IMAD.HI.U32 R13, R2, R12, RZ ;  /* 0x0000000c020d7227 */ /* 0x000fc800078e00ff */
[----:B------:R-:W-:Y:S02]  /*12250*/  IMAD.MOV R13, RZ, RZ, -R13 ;  /* 0x000000ffff0d7224 */ /* 0x000fe400078e0a0d */
[----:B------:R-:W-:Y:S01]  /*12260*/  @!P1 IMAD.IADD R8, R8, 0x1, -R24 ;  /* 0x0000000108089824 */ /* 0x000fe200078e0a18 */
[----:B------:R-:W-:Y:S01]  /*12270*/  ISETP.GE.AND P1, PT, R3, RZ, PT ;  /* 0x000000ff0300720c */ /* 0x000fe20003f26270 */
[----:B------:R-:W-:Y:S02]  /*12280*/  IMAD.MOV R9, RZ, RZ, -R14 ;  /* 0x000000ffff097224 */ /* 0x000fe400078e0a0e */
[C---:B------:R-:W-:Y:S01]  /*12290*/  IMAD R12, R24.reuse, R13, R12 ;  /* 0x0000000d180c7224 */ /* 0x040fe200078e020c */
[----:B------:R-:W-:Y:S01]  /*122a0*/  IADD3 R13, R29, 0xa9, RZ ;  /* 0x000000a91d0d7810 */ /* 0x000fe20007ffe0ff */
[----:B------:R-:W-:Y:S01]  /*122b0*/  @!P6 IMAD.IADD R11, R11, 0x1, -R24 ;  /* 0x000000010b0be824 */ /* 0x000fe200078e0a18 */
[C---:B------:R-:W-:Y:S01]  /*122c0*/  ISETP.GT.U32.AND P6, PT, R24.reuse, R8, PT ;  /* 0x000000081800720c */ /* 0x040fe20003fc4070 */
[C---:B------:R-:W-:Y:S01]  /*122d0*/  IMAD R4, R24.reuse, R9, R4 ;  /* 0x0000000918047224 */ /* 0x040fe200078e0204 */
[----:B------:R-:W-:Y:S01]  /*122e0*/  ISETP.GT.U32.AND P4, PT, R24, R12, PT ;  /* 0x0000000c1800720c */ /* 0x000fe20003f84070 */
[----:B------:R-:W-:-:S02]  /*122f0*/  @!P0 IMAD.MOV R5, RZ, RZ, -R5 ;  /* 0x000000ffff058224 */ /* 0x000fc400078e0a05 */
[----:B------:R-:W-:Y:S01]  /*12300*/  IMAD.HI.U32 R3, R2, R6, RZ ;  /* 0x0000000602037227 */ /* 0x000fe200078e00ff */
[----:B------:R-:W-:-:S03]  /*12310*/  ISETP.GT.U32.AND P0, PT, R24, R4, PT ;  /* 0x000000041800720c */ /* 0x000fc60003f04070 */
[----:B------:R-:W-:Y:S02]  /*12320*/  IMAD.MOV R3, RZ, RZ, -R3 ;  /* 0x000000ffff037224 */ /* 0x000fe400078e0a03 */
[----:B------:R-:W-:Y:S01]  /*12330*/  @!P2 IMAD.MOV R15, RZ, RZ, -R15 ;  /* 0x000000ffff0fa224 */ /* 0x000fe200078e0a0f */
[----:B------:R-:W-:Y:S01]  /*12340*/  ISETP.GT.U32.AND P2, PT, R24, R11, PT ;  /* 0x0000000b1800720c */ /* 0x000fe20003f44070 */
[----:B------:R-:W-:Y:S01]  /*12350*/  @!P6 IMAD.IADD R8, R8, 0x1, -R24 ;  /* 0x000000010808e824 */ /* 0x000fe200078e0a18 */
[----:B------:R-:W-:Y:S01]  /*12360*/  ISETP.GE.AND P6, PT, R0, RZ, PT ;  /* 0x000000ff0000720c */ /* 0x000fe20003fc6270 */
[----:B------:R-:W-:Y:S01]  /*12370*/  IMAD R6, R24, R3, R6 ;  /* 0x0000000318067224 */ /* 0x000fe200078e0206 */
[----:B------:R-:W-:Y:S01]  /*12380*/  IABS R3, R13 ;  /* 0x0000000d00037213 */ /* 0x000fe20000000000 */
[--C-:B------:R-:W-:Y:S01]  /*12390*/  @!P4 IMAD.IADD R12, R12, 0x1, -R24.reuse ;  /* 0x000000010c0cc824 */ /* 0x100fe200078e0a18 */
[----:B------:R-:W-:Y:S01]  /*123a0*/  IADD3 R0, R29, 0xa8, RZ ;  /* 0x000000a81d007810 */ /* 0x000fe20007ffe0ff */
[----:B------:R-:W-:Y:S01]  /*123b0*/  STL [R1+0x2b4], R15 ;  /* 0x0002b40f01007387 */ /* 0x000fe20000100800 */
[----:B------:R-:W-:Y:S01]  /*123c0*/  @!P0 IMAD.IADD R4, R4, 0x1, -R24 ;  /* 0x0000000104048824 */ /* 0x000fe200078e0a18 */
[----:B------:R-:W-:Y:S01]  /*123d0*/  ISETP.GE.AND P4, PT, R7, RZ, PT ;  /* 0x000000ff0700720c */ /* 0x000fe20003f86270 */
[----:B------:R-:W-:Y:S01]  /*123e0*/  IMAD.HI.U32 R9, R2, R3, RZ ;  /* 0x0000000302097227 */ /* 0x000fe200078e00ff */
[----:B------:R0:W-:Y:S01]  /*123f0*/  STL [R1+0x2a4], R10 ;  /* 0x0002a40a01007387 */ /* 0x0001e20000100800 */
[----:B------:R-:W-:-:S02]  /*12400*/  ISETP.GT.U32.AND P0, PT, R24, R12, PT ;  /* 0x0000000c1800720c */ /* 0x000fc40003f04070 */
[----:B------:R-:W-:Y:S01]  /*12410*/  IMAD.MOV R9, RZ, RZ, -R9 ;  /* 0x000000ffff097224 */ /* 0x000fe200078e0a09 */
[----:B------:R1:W-:Y:S01]  /*12420*/  STL [R1+0x2a8], R5 ;  /* 0x0002a80501007387 */ /* 0x0003e20000100800 */
[----:B------:R-:W-:Y:S01]  /*12430*/  @!P2 IMAD.IADD R11, R11, 0x1, -R24 ;  /* 0x000000010b0ba824 */ /* 0x000fe200078e0a18 */
[C---:B------:R-:W-:Y:S01]  /*12440*/  ISETP.GT.U32.AND P2, PT, R24.reuse, R6, PT ;  /* 0x000000061800720c */ /* 0x040fe20003f44070 */
[C---:B------:R-:W-:Y:S01]  /*12450*/  IMAD R3, R24.reuse, R9, R3 ;  /* 0x0000000918037224 */ /* 0x040fe200078e0203 */
[C---:B------:R-:W-:Y:S01]  /*12460*/  IADD3 R7, R29.reuse, 0xa7, RZ ;  /* 0x000000a71d077810 */ /* 0x040fe20007ffe0ff */
[----:B------:R-:W-:Y:S01]  /*12470*/  @!P5 IMAD.MOV R11, RZ, RZ, -R11 ;  /* 0x000000ffff0bd224 */ /* 0x000fe200078e0a0b */
[----:B------:R-:W-:Y:S01]  /*12480*/  IADD3 R9, R29, 0xa6, RZ ;  /* 0x000000a61d097810 */ /* 0x000fe20007ffe0ff */
[----:B0-----:R-:W-:Y:S01]  /*12490*/  IMAD.MOV.U32 R10, RZ, RZ, R8 ;  /* 0x000000ffff0a7224 */ /* 0x001fe200078e0008 */
[----:B------:R-:W-:Y:S02]  /*124a0*/  IABS R15, R7 ;  /* 0x00000007000f7213 */ /* 0x000fe40000000000 */
[----:B-1----:R-:W-:Y:S01]  /*124b0*/  IABS R5, R0 ;  /* 0x0000000000057213 */ /* 0x002fe20000000000 */
[----:B------:R-:W-:Y:S01]  /*124c0*/  @!P3 IMAD.MOV R10, RZ, RZ, -R10 ;  /* 0x000000ffff0ab224 */ /* 0x000fe200078e0a0a */
[----:B------:R-:W-:Y:S01]  /*124d0*/  ISETP.GT.U32.AND P3, PT, R24, R4, PT ;  /* 0x000000041800720c */ /* 0x000fe20003f64070 */
[----:B------:R-:W-:Y:S01]  /*124e0*/  @!P0 IMAD.IADD R12, R12, 0x1, -R24 ;  /* 0x000000010c0c8824 */ /* 0x000fe200078e0a18 */
[----:B------:R-:W-:Y:S01]  /*124f0*/  ISETP.GT.U32.AND P0, PT, R24, R3, PT ;  /* 0x000000031800720c */ /* 0x000fe20003f04070 */
[----:B------:R-:W-:Y:S01]  /*12500*/  IMAD.HI.U32 R8, R2, R5, RZ ;  /* 0x0000000502087227 */ /* 0x000fe200078e00ff */
[----:B------:R0:W-:Y:S03]  /*12510*/  STL [R1+0x2ac], R10 ;  /* 0x0002ac0a01007387 */ /* 0x0001e60000100800 */
[----:B------:R-:W-:Y:S01]  /*12520*/  IMAD.MOV R8, RZ, RZ, -R8 ;  /* 0x000000ffff087224 */ /* 0x000fe200078e0a08 */
[----:B------:R1:W-:Y:S01]  /*12530*/  STL [R1+0x2a0], R11 ;  /* 0x0002a00b01007387 */ /* 0x0003e20000100800 */
[----:B------:R-:W-:-:S02]  /*12540*/  @!P2 IMAD.IADD R6, R6, 0x1, -R24 ;  /* 0x000000010606a824 */ /* 0x000fc400078e0a18 */
[----:B------:R-:W-:Y:S01]  /*12550*/  IMAD R5, R24, R8, R5 ;  /* 0x0000000818057224 */ /* 0x000fe200078e0205 */
[----:B------:R-:W-:Y:S01]  /*12560*/  IABS R8, R9 ;  /* 0x0000000900087213 */ /* 0x000fe20000000000 */
[--C-:B------:R-:W-:Y:S01]  /*12570*/  @!P3 IMAD.IADD R4, R4, 0x1, -R24.reuse ;  /* 0x000000010404b824 */ /* 0x100fe200078e0a18 */
[C---:B------:R-:W-:Y:S01]  /*12580*/  ISETP.GT.U32.AND P2, PT, R24.reuse, R6, PT ;  /* 0x000000061800720c */ /* 0x040fe20003f44070 */
[----:B------:R-:W-:Y:S01]  /*12590*/  @!P0 IMAD.IADD R3, R3, 0x1, -R24 ;  /* 0x0000000103038824 */ /* 0x000fe200078e0a18 */
[----:B------:R-:W-:Y:S01]  /*125a0*/  ISETP.GT.U32.AND P3, PT, R24, R5, PT ;  /* 0x000000051800720c */ /* 0x000fe20003f64070 */
[----:B------:R-:W-:Y:S01]  /*125b0*/  IMAD.HI.U32 R16, R2, R15, RZ ;  /* 0x0000000f02107227 */ /* 0x000fe200078e00ff */
[----:B------:R-:W-:Y:S02]  /*125c0*/  ISETP.GE.AND P0, PT, R0, RZ, PT ;  /* 0x000000ff0000720c */ /* 0x000fe40003f06270 */
[----:B0-----:R-:W-:Y:S01]  /*125d0*/  IADD3 R10, R29, 0xa5, RZ ;  /* 0x000000a51d0a7810 */ /* 0x001fe20007ffe0ff */
[----:B------:R-:W-:-:S02]  /*125e0*/  IMAD.MOV R16, RZ, RZ, -R16 ;  /* 0x000000ffff107224 */ /* 0x000fc400078e0a10 */
[----:B------:R-:W-:-:S04]  /*125f0*/  IMAD.HI.U32 R14, R2, R8, RZ ;  /* 0x00000008020e7227 */ /* 0x000fc800078e00ff */
[C---:B------:R-:W-:Y:S02]  /*12600*/  IMAD R0, R24.reuse, R16, R15 ;  /* 0x0000001018007224 */ /* 0x040fe400078e020f */
[----:B------:R-:W-:Y:S01]  /*12610*/  @!P3 IMAD.IADD R5, R5, 0x1, -R24 ;  /* 0x000000010505b824 */ /* 0x000fe200078e0a18 */
[C---:B------:R-:W-:Y:S01]  /*12620*/  ISETP.GT.U32.AND P3, PT, R24.reuse, R3, PT ;  /* 0x000000031800720c */ /* 0x040fe20003f64070 */
[----:B------:R-:W-:Y:S01]  /*12630*/  IMAD.MOV R14, RZ, RZ, -R14 ;  /* 0x000000ffff0e7224 */ /* 0x000fe200078e0a0e */
[C---:B------:R-:W-:Y:S01]  /*12640*/  ISETP.GT.U32.AND P5, PT, R24.reuse, R0, PT ;  /* 0x000000001800720c */ /* 0x040fe20003fa4070 */
[----:B------:R-:W-:Y:S02]  /*12650*/  IMAD.MOV.U32 R17, RZ, RZ, R12 ;  /* 0x000000ffff117224 */ /* 0x000fe400078e000c */
[----:B------:R-:W-:Y:S02]  /*12660*/  IMAD R8, R24, R14, R8 ;  /* 0x0000000e18087224 */ /* 0x000fe400078e0208 */
[----:B------:R-:W-:Y:S01]  /*12670*/  @!P2 IMAD.IADD R6, R6, 0x1, -R24 ;  /* 0x000000010606a824 */ /* 0x000fe200078e0a18 */
[----:B------:R-:W-:Y:S01]  /*12680*/  ISETP.GE.AND P2, PT, R13, RZ, PT ;  /* 0x000000ff0d00720c */ /* 0x000fe20003f46270 */
[----:B------:R-:W-:Y:S01]  /*12690*/  @!P1 IMAD.MOV R17, RZ, RZ, -R17 ;  /* 0x000000ffff119224 */ /* 0x000fe200078e0a11 */
[----:B------:R-:W-:Y:S01]  /*126a0*/  IABS R13, R10 ;  /* 0x0000000a000d7213 */ /* 0x000fe20000000000 */
[----:B------:R-:W-:Y:S01]  /*126b0*/  @!P6 IMAD.MOV R4, RZ, RZ, -R4 ;  /* 0x000000ffff04e224 */ /* 0x000fe200078e0a04 */
[C---:B------:R-:W-:Y:S01]  /*126c0*/  ISETP.GT.U32.AND P1, PT, R24.reuse, R5, PT ;  /* 0x000000051800720c */ /* 0x040fe20003f24070 */
[----:B------:R-:W-:Y:S01]  /*126d0*/  @!P3 IMAD.IADD R3, R3, 0x1, -R24 ;  /* 0x000000010303b824 */ /* 0x000fe200078e0a18 */
[----:B------:R-:W-:Y:S01]  /*126e0*/  ISETP.GT.U32.AND P3, PT, R24, R8, PT ;  /* 0x000000081800720c */ /* 0x000fe20003f64070 */
[----:B------:R-:W-:Y:S01]  /*126f0*/  @!P4 IMAD.MOV R6, RZ, RZ, -R6 ;  /* 0x000000ffff06c224 */ /* 0x000fe200078e0a06 */
[----:B------:R-:W-:Y:S01]  /*12700*/  STL [R1+0x298], R17 ;  /* 0x0002981101007387 */ /* 0x000fe20000100800 */
[----:B------:R-:W-:Y:S01]  /*12710*/  @!P5 IMAD.IADD R0, R0, 0x1, -R24 ;  /* 0x000000010000d824 */ /* 0x000fe200078e0a18 */
[----:B------:R-:W-:Y:S01]  /*12720*/  ISETP.GE.AND P6, PT, R7, RZ, PT ;  /* 0x000000ff0700720c */ /* 0x000fe20003fc6270 */
[----:B------:R-:W-:Y:S01]  /*12730*/  IMAD.MOV.U32 R12, RZ, RZ, R3 ;  /* 0x000000ffff0c7224 */ /* 0x000fe200078e0003 */
[----:B------:R0:W-:Y:S01]  /*12740*/  STL [R1+0x294], R4 ;  /* 0x0002940401007387 */ /* 0x0001e20000100800 */
[----:B------:R-:W-:-:S02]  /*12750*/  IADD3 R7, R29, 0xa3, RZ ;  /* 0x000000a31d077810 */ /* 0x000fc40007ffe0ff */
[----:B------:R-:W-:Y:S01]  /*12760*/  @!P2 IMAD.MOV R12, RZ, RZ, -R12 ;  /* 0x000000ffff0ca224 */ /* 0x000fe200078e0a0c */
[----:B------:R2:W-:Y:S01]  /*12770*/  STL [R1+0x290], R6 ;  /* 0x0002900601007387 */ /* 0x0005e20000100800 */
[--C-:B------:R-:W-:Y:S01]  /*12780*/  @!P1 IMAD.IADD R5, R5, 0x1, -R24.reuse ;  /* 0x0000000105059824 */ /* 0x100fe200078e0a18 */
[----:B-1----:R-:W-:Y:S01]  /*12790*/  IABS R11, R7 ;  /* 0x00000007000b7213 */ /* 0x002fe20000000000 */
[----:B------:R-:W-:Y:S01]  /*127a0*/  @!P3 IMAD.IADD R8, R8, 0x1, -R24 ;  /* 0x000000010808b824 */ /* 0x000fe200078e0a18 */
[----:B------:R-:W-:Y:S01]  /*127b0*/  ISETP.GT.U32.AND P3, PT, R24, R0, PT ;  /* 0x000000001800720c */ /* 0x000fe20003f64070 */
[----:B------:R-:W-:Y:S01]  /*127c0*/  @!P0 IMAD.MOV R5, RZ, RZ, -R5 ;  /* 0x000000ffff058224 */ /* 0x000fe200078e0a05 */
[----:B------:R-:W-:Y:S01]  /*127d0*/  ISETP.GE.AND P4, PT, R9, RZ, PT ;  /* 0x000000ff0900720c */ /* 0x000fe20003f86270 */
[----:B0-----:R-:W-:Y:S01]  /*127e0*/  IMAD.HI.U32 R4, R2, R13, RZ ;  /* 0x0000000d02047227 */ /* 0x001fe200078e00ff */
[----:B------:R-:W-:Y:S01]  /*127f0*/  ISETP.GT.U32.AND P2, PT, R24, R8, PT ;  /* 0x000000081800720c */ /* 0x000fe20003f44070 */
[----:B------:R-:W-:Y:S01]  /*12800*/  STL [R1+0x288], R12 ;  /* 0x0002880c01007387 */ /* 0x000fe20000100800 */
[C---:B--2---:R-:W-:Y:S01]  /*12810*/  IADD3 R6, R29.reuse, 0xa4, RZ ;  /* 0x000000a41d067810 */ /* 0x044fe20007ffe0ff */
[----:B------:R-:W-:Y:S01]  /*12820*/  IMAD.MOV R4, RZ, RZ, -R4 ;  /* 0x000000ffff047224 */ /* 0x000fe200078e0a04 */
[----:B------:R-:W-:Y:S01]  /*12830*/  ISETP.GE.AND P1, PT, R10, RZ, PT ;  /* 0x000000ff0a00720c */ /* 0x000fe20003f26270 */
[----:B------:R0:W-:Y:S01]  /*12840*/  STL [R1+0x284], R5 ;  /* 0x0002840501007387 */ /* 0x0001e20000100800 */
[----:B------:R-:W-:Y:S01]  /*12850*/  IABS R15, R6 ;  /* 0x00000006000f7213 */ /* 0x000fe20000000000 */
[----:B------:R-:W-:Y:S01]  /*12860*/  IMAD R16, R24, R4, R13 ;  /* 0x0000000418107224 */ /* 0x000fe200078e020d */
[----:B------:R-:W-:Y:S01]  /*12870*/  ISETP.GE.AND P5, PT, R6, RZ, PT ;  /* 0x000000ff0600720c */ /* 0x000fe20003fa6270 */
[----:B------:R-:W-:Y:S01]  /*12880*/  @!P3 IMAD.IADD R0, R0, 0x1, -R24 ;  /* 0x000000010000b824 */ /* 0x000fe200078e0a18 */
[----:B------:R-:W-:Y:S01]  /*12890*/  IADD3 R6, R29, 0xa2, RZ ;  /* 0x000000a21d067810 */ /* 0x000fe20007ffe0ff */
[----:B------:R-:W-:Y:S01]  /*128a0*/  IMAD.HI.U32 R3, R2, R15, RZ ;  /* 0x0000000f02037227 */ /* 0x000fe200078e00ff */
[----:B------:R-:W-:-:S02]  /*128b0*/  ISETP.GT.U32.AND P0, PT, R24, R16, PT ;  /* 0x000000101800720c */ /* 0x000fc40003f04070 */
[----:B------:R-:W-:Y:S01]  /*128c0*/  IABS R14, R6 ;  /* 0x00000006000e7213 */ /* 0x000fe20000000000 */
[----:B------:R-:W-:Y:S01]  /*128d0*/  IMAD.MOV R3, RZ, RZ, -R3 ;  /* 0x000000ffff037224 */ /* 0x000fe200078e0a03 */
[C---:B------:R-:W-:Y:S01]  /*128e0*/  IADD3 R4, R29.reuse, 0xa1, RZ ;  /* 0x000000a11d047810 */ /* 0x040fe20007ffe0ff */
[----:B------:R-:W-:Y:S01]  /*128f0*/  IMAD.MOV.U32 R9, RZ, RZ, R0 ;  /* 0x000000ffff097224 */ /* 0x000fe200078e0000 */
[----:B------:R-:W-:Y:S01]  /*12900*/  IADD3 R10, R29, 0x9d, RZ ;  /* 0x0000009d1d0a7810 */ /* 0x000fe20007ffe0ff */
[----:B------:R-:W-:Y:S01]  /*12910*/  IMAD R15, R24, R3, R15 ;  /* 0x00000003180f7224 */ /* 0x000fe200078e020f */
[----:B------:R-:W-:Y:S01]  /*12920*/  IABS R13, R4 ;  /* 0x00000004000d7213 */ /* 0x000fe20000000000 */
[----:B------:R-:W-:-:S03]  /*12930*/  IMAD.HI.U32 R3, R2, R11, RZ ;  /* 0x0000000b02037227 */ /* 0x000fc600078e00ff */
[----:B------:R-:W-:Y:S01]  /*12940*/  ISETP.GT.U32.AND P3, PT, R24, R15, PT ;  /* 0x0000000f1800720c */ /* 0x000fe20003f64070 */
[--C-:B------:R-:W-:Y:S01]  /*12950*/  @!P0 IMAD.IADD R16, R16, 0x1, -R24.reuse ;  /* 0x0000000110108824 */ /* 0x100fe200078e0a18 */
[----:B------:R-:W-:Y:S01]  /*12960*/  ISETP.GE.AND P0, PT, R6, RZ, PT ;  /* 0x000000ff0600720c */ /* 0x000fe20003f06270 */
[----:B------:R-:W-:Y:S01]  /*12970*/  @!P2 IMAD.IADD R8, R8, 0x1, -R24 ;  /* 0x000000010808a824 */ /* 0x000fe200078e0a18 */
[----:B------:R-:W-:Y:S01]  /*12980*/  ISETP.GE.AND P2, PT, R7, RZ, PT ;  /* 0x000000ff0700720c */ /* 0x000fe20003f46270 */
[----:B------:R-:W-:Y:S01]  /*12990*/  @!P6 IMAD.MOV R9, RZ, RZ, -R9 ;  /* 0x000000ffff09e224 */ /* 0x000fe200078e0a09 */
[----:B------:R-:W-:Y:S01]  /*129a0*/  ISETP.GT.U32.AND P6, PT, R24, R16, PT ;  /* 0x000000101800720c */ /* 0x000fe20003fc4070 */
[----:B0-----:R-:W-:-:S03]  /*129b0*/  IMAD.HI.U32 R5, R2, R14, RZ ;  /* 0x0000000e02057227 */ /* 0x001fc600078e00ff */
[----:B------:R0:W-:Y:S01]  /*129c0*/  STL [R1+0x27c], R9 ;  /* 0x00027c0901007387 */ /* 0x0001e20000100800 */
[----:B------:R-:W-:Y:S02]  /*129d0*/  IMAD.MOV R7, RZ, RZ, -R3 ;  /* 0x000000ffff077224 */ /* 0x000fe400078e0a03 */
[----:B------:R-:W-:Y:S02]  /*129e0*/  @!P3 IMAD.IADD R15, R15, 0x1, -R24 ;  /* 0x000000010f0fb824 */ /* 0x000fe400078e0a18 */
[----:B------:R-:W-:Y:S02]  /*129f0*/  IMAD.MOV R5, RZ, RZ, -R5 ;  /* 0x000000ffff057224 */ /* 0x000fe400078e0a05 */
[C---:B------:R-:W-:Y:S01]  /*12a00*/  IMAD R11, R24.reuse, R7, R11 ;  /* 0x00000007180b7224 */ /* 0x040fe200078e020b */
[----:B------:R-:W-:Y:S01]  /*12a10*/  ISETP.GT.U32.AND P3, PT, R24, R15, PT ;  /* 0x0000000f1800720c */ /* 0x000fe20003f64070 */
[----:B------:R-:W-:Y:S01]  /*12a20*/  IMAD.MOV.U32 R0, RZ, RZ, R8 ;  /* 0x000000ffff007224 */ /* 0x000fe200078e0008 */
[C---:B------:R-:W-:Y:S01]  /*12a30*/  IADD3 R7, R29.reuse, 0xa0, RZ ;  /* 0x000000a01d077810 */ /* 0x040fe20007ffe0ff */
[----:B------:R-:W-:Y:S01]  /*12a40*/  IMAD.HI.U32 R3, R2, R13, RZ ;  /* 0x0000000d02037227 */ /* 0x000fe200078e00ff */
[----:B------:R-:W-:-:S02]  /*12a50*/  IADD3 R8, R29, 0x9e, RZ ;  /* 0x0000009e1d087810 */ /* 0x000fc40007ffe0ff */
[----:B0-----:R-:W-:Y:S01]  /*12a60*/  IABS R9, R7 ;  /* 0x0000000700097213 */ /* 0x001fe20000000000 */
[C---:B------:R-:W-:Y:S01]  /*12a70*/  IMAD R14, R24.reuse, R5, R14 ;  /* 0x00000005180e7224 */ /* 0x040fe200078e020e */
[----:B------:R-:W-:Y:S01]  /*12a80*/  IABS R5, R10 ;  /* 0x0000000a00057213 */ /* 0x000fe20000000000 */
[----:B------:R-:W-:Y:S01]  /*12a90*/  @!P4 IMAD.MOV R0, RZ, RZ, -R0 ;  /* 0x000000ffff00c224 */ /* 0x000fe200078e0a00 */
[----:B------:R-:W-:Y:S01]  /*12aa0*/  ISETP.GT.U32.AND P4, PT, R24, R11, PT ;  /* 0x0000000b1800720c */ /* 0x000fe20003f84070 */
[----:B------:R-:W-:Y:S01]  /*12ab0*/  IMAD.MOV R3, RZ, RZ, -R3 ;  /* 0x000000ffff037224 */ /* 0x000fe200078e0a03 */
[----:B------:R-:W-:Y:S01]  /*12ac0*/  IABS R6, R8 ;  /* 0x0000000800067213 */ /* 0x000fe20000000000 */
[--C-:B------:R-:W-:Y:S01]  /*12ad0*/  @!P6 IMAD.IADD R16, R16, 0x1, -R24.reuse ;  /* 0x000000011010e824 */ /* 0x100fe200078e0a18 */
[C---:B------:R-:W-:Y:S01]  /*12ae0*/  ISETP.GT.U32.AND P6, PT, R24.reuse, R14, PT ;  /* 0x0000000e1800720c */ /* 0x040fe20003fc4070 */
[----:B------:R-:W-:Y:S01]  /*12af0*/  IMAD R13, R24, R3, R13 ;  /* 0x00000003180d7224 */ /* 0x000fe200078e020d */
[----:B------:R-:W-:Y:S01]  /*12b00*/  IADD3 R3, R29, 0x9f, RZ ;  /* 0x0000009f1d037810 */ /* 0x000fe20007ffe0ff */
[----:B------:R-:W-:Y:S01]  /*12b10*/  @!P3 IMAD.IADD R15, R15, 0x1, -R24 ;  /* 0x000000010f0fb824 */ /* 0x000fe200078e0a18 */
[----:B------:R0:W-:Y:S01]  /*12b20*/  STL [R1+0x280], R0 ;  /* 0x0002800001007387 */ /* 0x0001e20000100800 */
[----:B------:R-:W-:Y:S01]  /*12b30*/  IMAD.HI.U32 R12, R2, R9, RZ ;  /* 0x00000009020c7227 */ /* 0x000fe200078e00ff */
[----:B------:R-:W-:-:S03]  /*12b40*/  ISETP.GT.U32.AND P3, PT, R24, R13, PT ;  /* 0x0000000d1800720c */ /* 0x000fc60003f64070 */
[----:B------:R-:W-:Y:S01]  /*12b50*/  @!P4 IMAD.IADD R11, R11, 0x1, -R24 ;  /* 0x000000010b0bc824 */ /* 0x000fe200078e0a18 */
[----:B------:R-:W-:Y:S01]  /*12b60*/  ISETP.GE.AND P4, PT, R4, RZ, PT ;  /* 0x000000ff0400720c */ /* 0x000fe20003f86270 */
[----:B------:R-:W-:Y:S02]  /*12b70*/  IMAD.MOV R12, RZ, RZ, -R12 ;  /* 0x000000ffff0c7224 */ /* 0x000fe400078e0a0c */
[--C-:B------:R-:W-:Y:S01]  /*12b80*/  @!P6 IMAD.IADD R14, R14, 0x1, -R24.reuse ;  /* 0x000000010e0ee824 */ /* 0x100fe200078e0a18 */
[C---:B------:R-:W-:Y:S01]  /*12b90*/  ISETP.GT.U32.AND P6, PT, R24.reuse, R11, PT ;  /* 0x0000000b1800720c */ /* 0x040fe20003fc4070 */
[----:B------:R-:W-:Y:S01]  /*12ba0*/  IMAD.MOV.U32 R17, RZ, RZ, R15 ;  /* 0x000000ffff117224 */ /* 0x000fe200078e000f */
[----:B0-----:R-:W-:Y:S01]  /*12bb0*/  IABS R0, R3 ;  /* 0x0000000300007213 */ /* 0x001fe20000000000 */
[C---:B------:R-:W-:Y:S02]  /*12bc0*/  IMAD R9, R24.reuse, R12, R9 ;  /* 0x0000000c18097224 */ /* 0x040fe400078e0209 */
[----:B------:R-:W-:Y:S01]  /*12bd0*/  @!P3 IMAD.IADD R13, R13, 0x1, -R24 ;  /* 0x000000010d0db824 */ /* 0x000fe200078e0a18 */
[----:B------:R-:W-:Y:S01]  /*12be0*/  ISETP.GT.U32.AND P3, PT, R24, R14, PT ;  /* 0x0000000e1800720c */ /* 0x000fe20003f64070 */
[----:B------:R-:W-:-:S04]  /*12bf0*/  IMAD.HI.U32 R4, R2, R0, RZ ;  /* 0x0000000002047227 */ /* 0x000fc800078e00ff */
[----:B------:R-:W-:Y:S02]  /*12c00*/  IMAD.MOV R4, RZ, RZ, -R4 ;  /* 0x000000ffff047224 */ /* 0x000fe400078e0a04 */
[----:B------:R-:W-:Y:S01]  /*12c10*/  @!P5 IMAD.MOV R17, RZ, RZ, -R17 ;  /* 0x000000ffff11d224 */ /* 0x000fe200078e0a11 */
[----:B------:R-:W-:Y:S01]  /*12c20*/  ISETP.GE.AND P5, PT, R7, RZ, PT ;  /* 0x000000ff0700720c */ /* 0x000fe20003fa6270 */
[----:B------:R-:W-:Y:S01]  /*12c30*/  @!P6 IMAD.IADD R11, R11, 0x1, -R24 ;  /* 0x000000010b0be824 */ /* 0x000fe200078e0a18 */
[C---:B------:R-:W-:Y:S01]  /*12c40*/  ISETP.GT.U32.AND P6, PT, R24.reuse, R9, PT ;  /* 0x000000091800720c */ /* 0x040fe20003fc4070 */
[----:B------:R-:W-:Y:S01]  /*12c50*/  IMAD.MOV.U32 R18, RZ, RZ, R16 ;  /* 0x000000ffff127224 */ /* 0x000fe200078e0010 */
[C---:B------:R-:W-:Y:S01]  /*12c60*/  IADD3 R16, R29.reuse, 0x96, RZ ;  /* 0x000000961d107810 */ /* 0x040fe20007ffe0ff */
[----:B------:R-:W-:Y:S01]  /*12c70*/  IMAD R0, R24, R4, R0 ;  /* 0x0000000418007224 */ /* 0x000fe200078e0200 */
[----:B------:R-:W-:Y:S01]  /*12c80*/  IADD3 R4, R29, 0x9c, RZ ;  /* 0x0000009c1d047810 */ /* 0x000fe20007ffe0ff */
[----:B------:R-:W-:-:S04]  /*12c90*/  IMAD.HI.U32 R7, R2, R5, RZ ;  /* 0x0000000502077227 */ /* 0x000fc800078e00ff */
[----:B------:R-:W-:Y:S01]  /*12ca0*/  @!P1 IMAD.MOV R18, RZ, RZ, -R18 ;  /* 0x000000ffff129224 */ /* 0x000fe200078e0a12 */
[----:B------:R-:W-:Y:S01]  /*12cb0*/  ISETP.GT.U32.AND P1, PT, R24, R13, PT ;  /* 0x0000000d1800720c */ /* 0x000fe20003f24070 */
[----:B------:R-:W-:Y:S02]  /*12cc0*/  IMAD.MOV R7, RZ, RZ, -R7 ;  /* 0x000000ffff077224 */ /* 0x000fe400078e0a07 */
[----:B------:R-:W-:Y:S01]  /*12cd0*/  @!P3 IMAD.IADD R14, R14, 0x1, -R24 ;  /* 0x000000010e0eb824 */ /* 0x000fe200078e0a18 */
[----:B------:R-:W-:Y:S01]  /*12ce0*/  ISETP.GT.U32.AND P3, PT, R24, R0, PT ;  /* 0x000000001800720c */ /* 0x000fe20003f64070 */
[----:B------:R-:W-:Y:S01]  /*12cf0*/  IMAD.HI.U32 R12, R2, R6, RZ ;  /* 0x00000006020c7227 */ /* 0x000fe200078e00ff */
[----:B------:R-:W-:Y:S03]  /*12d00*/  STL [R1+0x230], R18 ;  /* 0x0002301201007387 */ /* 0x000fe60000100800 */
[----:B------:R-:W-:Y:S01]  /*12d10*/  IMAD R5, R24, R7, R5 ;  /* 0x0000000718057224 */ /* 0x000fe200078e0205 */
[----:B------:R-:W-:Y:S01]  /*12d20*/  IADD3 R7, R29, 0x9b, RZ ;  /* 0x0000009b1d077810 */ /* 0x000fe20007ffe0ff */
[----:B------:R-:W-:Y:S01]  /*12d30*/  IMAD.MOV R12, RZ, RZ, -R12 ;  /* 0x000000ffff0c7224 */ /* 0x000fe200078e0a0c */
[----:B------:R-:W-:Y:S01]  /*12d40*/  STL [R1+0x244], R17 ;  /* 0x0002441101007387 */ /* 0x000fe20000100800 */
[----:B------:R-:W-:-:S02]  /*12d50*/  @!P6 IMAD.IADD R9, R9, 0x1, -R24 ;  /* 0x000000010909e824 */ /* 0x000fc400078e0a18 */
[----:B------:R-:W-:Y:S02]  /*12d60*/  IMAD.MOV.U32 R15, RZ, RZ, R11 ;  /* 0x000000ffff0f7224 */ /* 0x000fe400078e000b */
[----:B------:R-:W-:Y:S01]  /*12d70*/  @!P0 IMAD.MOV R14, RZ, RZ, -R14 ;  /* 0x000000ffff0e8224 */ /* 0x000fe200078e0a0e */
[C---:B------:R-:W-:Y:S01]  /*12d80*/  ISETP.GT.U32.AND P0, PT, R24.reuse, R5, PT ;  /* 0x000000051800720c */ /* 0x040fe20003f04070 */
[C---:B------:R-:W-:Y:S01]  /*12d90*/  IMAD R6, R24.reuse, R12, R6 ;  /* 0x0000000c18067224 */ /* 0x040fe200078e0206 */
[----:B------:R-:W-:Y:S01]  /*12da0*/  IABS R12, R7 ;  /* 0x00000007000c7213 */ /* 0x000fe20000000000 */
[----:B------:R-:W-:Y:S01]  /*12db0*/  @!P2 IMAD.MOV R15, RZ, RZ, -R15 ;  /* 0x000000ffff0fa224 */ /* 0x000fe200078e0a0f */
[----:B------:R-:W-:Y:S01]  /*12dc0*/  ISETP.GT.U32.AND P2, PT, R24, R9, PT ;  /* 0x000000091800720c */ /* 0x000fe20003f44070 */
[--C-:B------:R-:W-:Y:S01]  /*12dd0*/  @!P1 IMAD.IADD R13, R13, 0x1, -R24.reuse ;  /* 0x000000010d0d9824 */ /* 0x100fe200078e0a18 */
[----:B------:R-:W-:Y:S01]  /*12de0*/  ISETP.GE.AND P1, PT, R3, RZ, PT ;  /* 0x000000ff0300720c */ /* 0x000fe20003f26270 */
[--C-:B------:R-:W-:Y:S01]  /*12df0*/  @!P3 IMAD.IADD R0, R0, 0x1, -R24.reuse ;  /* 0x000000010000b824 */ /* 0x100fe200078e0a18 */
[----:B------:R-:W-:Y:S01]  /*12e00*/  IABS R3, R4 ;  /* 0x0000000400037213 */ /* 0x000fe20000000000 */
[----:B------:R-:W-:Y:S01]  /*12e10*/  @!P4 IMAD.MOV R13, RZ, RZ, -R13 ;  /* 0x000000ffff0dc224 */ /* 0x000fe200078e0a0d */
[C---:B------:R-:W-:Y:S01]  /*12e20*/  ISETP.GT.U32.AND P6, PT, R24.reuse, R6, PT ;  /* 0x000000061800720c */ /* 0x040fe20003fc4070 */
[----:B------:R-:W-:Y:S01]  /*12e30*/  STL [R1+0x274], R15 ;  /* 0x0002740f01007387 */ /* 0x000fe20000100800 */
[----:B------:R-:W-:Y:S01]  /*12e40*/  ISETP.GT.U32.AND P3, PT, R24, R0, PT ;  /* 0x000000001800720c */ /* 0x000fe20003f64070 */
[----:B------:R-:W-:Y:S01]  /*12e50*/  IMAD.HI.U32 R11, R2, R3, RZ ;  /* 0x00000003020b7227 */ /* 0x000fe200078e00ff */
[----:B------:R-:W-:Y:S01]  /*12e60*/  ISETP.GE.AND P4, PT, R8, RZ, PT ;  /* 0x000000ff0800720c */ /* 0x000fe20003f86270 */
[----:B------:R-:W-:Y:S02]  /*12e70*/  STL [R1+0x250], R14 ;  /* 0x0002500e01007387 */ /* 0x000fe40000100800 */
[----:B------:R-:W-:-:S02]  /*12e80*/  @!P0 IMAD.IADD R5, R5, 0x1, -R24 ;  /* 0x0000000105058824 */ /* 0x000fc400078e0a18 */
[----:B------:R-:W-:Y:S01]  /*12e90*/  IMAD.MOV R11, RZ, RZ, -R11 ;  /* 0x000000ffff0b7224 */ /* 0x000fe200078e0a0b */
[----:B------:R0:W-:Y:S01]  /*12ea0*/  STL [R1+0x254], R13 ;  /* 0x0002540d01007387 */ /* 0x0001e20000100800 */
[----:B------:R-:W-:Y:S01]  /*12eb0*/  IMAD.MOV.U32 R8, RZ, RZ, R12 ;  /* 0x000000ffff087224 */ /* 0x000fe200078e000c */
[----:B------:R-:W-:Y:S01]  /*12ec0*/  ISETP.GT.U32.AND P0, PT, R24, R5, PT ;  /* 0x000000051800720c */ /* 0x000fe20003f04070 */
[----:B------:R-:W-:Y:S01]  /*12ed0*/  @!P2 IMAD.IADD R9, R9, 0x1, -R24 ;  /* 0x000000010909a824 */ /* 0x000fe200078e0a18 */
[----:B------:R-:W-:Y:S01]  /*12ee0*/  ISETP.GE.AND P2, PT, R10, RZ, PT ;  /* 0x000000ff0a00720c */ /* 0x000fe20003f46270 */
[----:B------:R-:W-:Y:S01]  /*12ef0*/  IMAD R3, R24, R11, R3 ;  /* 0x0000000b18037224 */ /* 0x000fe200078e0203 */
[----:B------:R-:W-:Y:S01]  /*12f00*/  IADD3 R12, R29, 0x9a, RZ ;  /* 0x0000009a1d0c7810 */ /* 0x000fe20007ffe0ff */
[----:B------:R-:W-:-:S04]  /*12f10*/  IMAD.HI.U32 R10, R2, R8, RZ ;  /* 0x00000008020a7227 */ /* 0x000fc800078e00ff */
[--C-:B------:R-:W-:Y:S02]  /*12f20*/  @!P6 IMAD.IADD R6, R6, 0x1, -R24.reuse ;  /* 0x000000010606e824 */ /* 0x100fe400078e0a18 */
[----:B0-----:R-:W-:Y:S01]  /*12f30*/  IMAD.MOV.U32 R13, RZ, RZ, R9 ;  /* 0x000000ffff0d7224 */ /* 0x001fe200078e0009 */
[C---:B------:R-:W-:Y:S01]  /*12f40*/  IADD3 R9, R29.reuse, 0x99, RZ ;  /* 0x000000991d097810 */ /* 0x040fe20007ffe0ff */
[----:B------:R-:W-:Y:S01]  /*12f50*/  @!P3 IMAD.IADD R0, R0, 0x1, -R24 ;  /* 0x000000010000b824 */ /* 0x000fe200078e0a18 */
[C---:B------:R-:W-:Y:S01]  /*12f60*/  ISETP.GT.U32.AND P3, PT, R24.reuse, R3, PT ;  /* 0x000000031800720c */ /* 0x040fe20003f64070 */
[----:B------:R-:W-:Y:S01]  /*12f70*/  IMAD.MOV R10, RZ, RZ, -R10 ;  /* 0x000000ffff0a7224 */ /* 0x000fe200078e0a0a */
[----:B------:R-:W-:Y:S01]  /*12f80*/  ISETP.GT.U32.AND P6, PT, R24, R6, PT ;  /* 0x000000061800720c */ /* 0x000fe20003fc4070 */
[----:B------:R-:W-:Y:S01]  /*12f90*/  @!P5 IMAD.MOV R13, RZ, RZ, -R13 ;  /* 0x000000ffff0dd224 */ /* 0x000fe200078e0a0d */
[----:B------:R-:W-:Y:S01]  /*12fa0*/  ISETP.GE.AND P5, PT, R4, RZ, PT ;  /* 0x000000ff0400720c */ /* 0x000fe20003fa6270 */
[C---:B------:R-:W-:Y:S01]  /*12fb0*/  IMAD R4, R24.reuse, R10, R8 ;  /* 0x0000000a18047224 */ /* 0x040fe200078e0208 */
[----:B------:R-:W-:Y:S01]  /*12fc0*/  IADD3 R8, R29, 0x97, RZ ;  /* 0x000000971d087810 */ /* 0x000fe20007ffe0ff */
[----:B------:R-:W-:Y:S01]  /*12fd0*/  @!P0 IMAD.IADD R5, R5, 0x1, -R24 ;  /* 0x0000000105058824 */ /* 0x000fe200078e0a18 */
[----:B------:R-:W-:Y:S01]  /*12fe0*/  STL [R1+0x258], R13 ;  /* 0x0002580d01007387 */ /* 0x000fe20000100800 */
[----:B------:R-:W-:Y:S01]  /*12ff0*/  IMAD.MOV.U32 R11, RZ, RZ, R0 ;  /* 0x000000ffff0b7224 */ /* 0x000fe200078e0000 */
[----:B------:R-:W-:-:S02]  /*13000*/  ISETP.GT.U32.AND P0, PT, R24, R4, PT ;  /* 0x000000041800720c */ /* 0x000fc40003f04070 */
[----:B------:R-:W-:Y:S01]  /*13010*/  IADD3 R0, R29, 0x98, RZ ;  /* 0x000000981d007810 */ /* 0x000fe20007ffe0ff */
[--C-:B------:R-:W-:Y:S01]  /*13020*/  @!P3 IMAD.IADD R3, R3, 0x1, -R24.reuse ;  /* 0x000000010303b824 */ /* 0x100fe200078e0a18 */
[----:B------:R-:W-:Y:S01]  /*13030*/  ISETP.GE.AND P3, PT, R12, RZ, PT ;  /* 0x000000ff0c00720c */ /* 0x000fe20003f66270 */
[----:B------:R-:W-:Y:S01]  /*13040*/  @!P6 IMAD.IADD R6, R6, 0x1, -R24 ;  /* 0x000000010606e824 */ /* 0x000fe200078e0a18 */
[----:B------:R-:W-:Y:S01]  /*13050*/  ISETP.GE.AND P6, PT, R7, RZ, PT ;  /* 0x000000ff0700720c */ /* 0x000fe20003fc6270 */
[----:B------:R-:W-:Y:S01]  /*13060*/  @!P1 IMAD.MOV R11, RZ, RZ, -R11 ;  /* 0x000000ffff0b9224 */ /* 0x000fe200078e0a0b */
[----:B------:R-:W-:Y:S01]  /*13070*/  ISETP.GT.U32.AND P1, PT, R24, R3, PT ;  /* 0x000000031800720c */ /* 0x000fe20003f24070 */
[----:B------:R-:W-:Y:S01]  /*13080*/  IMAD.MOV.U32 R7, RZ, RZ, R5 ;  /* 0x000000ffff077224 */ /* 0x000fe200078e0005 */
[----:B------:R-:W-:Y:S01]  /*13090*/  IABS R12, R12 ;  /* 0x0000000c000c7213 */ /* 0x000fe20000000000 */
[----:B------:R-:W-:Y:S01]  /*130a0*/  @!P4 IMAD.MOV R6, RZ, RZ, -R6 ;  /* 0x000000ffff06c224 */ /* 0x000fe200078e0a06 */
[----:B------:R0:W-:Y:S01]  /*130b0*/  STL [R1+0x25c], R11 ;  /* 0x00025c0b01007387 */ /* 0x0001e20000100800 */
[----:B------:R-:W-:Y:S01]  /*130c0*/  @!P2 IMAD.MOV R7, RZ, RZ, -R7 ;  /* 0x000000ffff07a224 */ /* 0x000fe200078e0a07 */
[----:B------:R-:W-:Y:S01]  /*130d0*/  ISETP.GE.AND P2, PT, R0, RZ, PT ;  /* 0x000000ff0000720c */ /* 0x000fe20003f46270 */
[----:B------:R-:W-:Y:S01]  /*130e0*/  @!P0 IMAD.IADD R4, R4, 0x1, -R24 ;  /* 0x0000000104048824 */ /* 0x000fe200078e0a18 */
[----:B------:R-:W-:Y:S01]  /*130f0*/  STL [R1+0x26c], R6 ;  /* 0x00026c0601007387 */ /* 0x000fe20000100800 */
[----:B------:R-:W-:-:S02]  /*13100*/  IABS R0, R0 ;  /* 0x0000000000007213 */ /* 0x000fc40000000000 */
[----:B------:R-:W-:Y:S01]  /*13110*/  ISETP.GE.AND P4, PT, R9, RZ, PT ;  /* 0x000000ff0900720c */ /* 0x000fe20003f86270 */
[----:B------:R1:W-:Y:S01]  /*13120*/  STL [R1+0x270], R7 ;  /* 0x0002700701007387 */ /* 0x0003e20000100800 */
[----:B------:R-:W-:Y:S01]  /*13130*/  ISETP.GT.U32.AND P0, PT, R24, R4, PT ;  /* 0x000000041800720c */ /* 0x000fe20003f04070 */
[----:B------:R-:W-:Y:S01]  /*13140*/  @!P1 IMAD.IADD R3, R3, 0x1, -R24 ;  /* 0x0000000103039824 */ /* 0x000fe200078e0a18 */
[----:B------:R-:W-:Y:S01]  /*13150*/  IABS R9, R9 ;  /* 0x0000000900097213 */ /* 0x000fe20000000000 */
[----:B------:R-:W-:Y:S01]  /*13160*/  IMAD.HI.U32 R5, R2, R0, RZ ;  /* 0x0000000002057227 */ /* 0x000fe200078e00ff */
[----:B------:R-:W-:Y:S02]  /*13170*/  ISETP.GE.AND P1, PT, R8, RZ, PT ;  /* 0x000000ff0800720c */ /* 0x000fe40003f26270 */
[----:B------:R-:W-:Y:S01]  /*13180*/  IABS R8, R8 ;  /* 0x0000000800087213 */ /* 0x000fe20000000000 */
[----:B------:R-:W-:Y:S01]  /*13190*/  IMAD.MOV.U32 R10, RZ, RZ, R3 ;  /* 0x000000ffff0a7224 */ /* 0x000fe200078e0003 */
[----:B0-----:R-:W-:Y:S01]  /*131a0*/  IADD3 R11, R29, 0x95, RZ ;  /* 0x000000951d0b7810 */ /* 0x001fe20007ffe0ff */
[----:B-1----:R-:W-:-:S03]  /*131b0*/  IMAD.HI.U32 R7, R2, R12, RZ ;  /* 0x0000000c02077227 */ /* 0x002fc600078e00ff */
[----:B------:R-:W-:Y:S01]  /*131c0*/  IABS R14, R11 ;  /* 0x0000000b000e7213 */ /* 0x000fe20000000000 */
[----:B------:R-:W-:Y:S02]  /*131d0*/  IMAD.MOV R7, RZ, RZ, -R7 ;  /* 0x000000ffff077224 */ /* 0x000fe400078e0a07 */
[----:B------:R-:W-:Y:S02]  /*131e0*/  IMAD.MOV R5, RZ, RZ, -R5 ;  /* 0x000000ffff057224 */ /* 0x000fe400078e0a05 */
[----:B------:R-:W-:Y:S02]  /*131f0*/  IMAD R12, R24, R7, R12 ;  /* 0x00000007180c7224 */ /* 0x000fe400078e020c */
[----:B------:R-:W-:Y:S02]  /*13200*/  @!P5 IMAD.MOV R10, RZ, RZ, -R10 ;  /* 0x000000ffff0ad224 */ /* 0x000fe400078e0a0a */
[----:B------:R-:W-:Y:S01]  /*13210*/  @!P0 IMAD.IADD R4, R4, 0x1, -R24 ;  /* 0x0000000104048824 */ /* 0x000fe200078e0a18 */
[C---:B------:R-:W-:Y:S01]  /*13220*/  ISETP.GT.U32.AND P5, PT, R24.reuse, R12, PT ;  /* 0x0000000c1800720c */ /* 0x040fe20003fa4070 */
[----:B------:R-:W-:Y:S01]  /*13230*/  IMAD R0, R24, R5, R0 ;  /* 0x0000000518007224 */ /* 0x000fe200078e0200 */
[----:B------:R-:W-:Y:S01]  /*13240*/  STL [R1+0x264], R10 ;  /* 0x0002640a01007387 */ /* 0x000fe20000100800 */
[----:B------:R-:W-:Y:S01]  /*13250*/  IMAD.MOV.U32 R7, RZ, RZ, R4 ;  /* 0x000000ffff077224 */ /* 0x000fe200078e0004 */
[----:B------:R-:W-:Y:S01]  /*13260*/  IADD3 R5, R29, 0x93, RZ ;  /* 0x000000931d057810 */ /* 0x000fe20007ffe0ff */
[----:B------:R-:W-:-:S03]  /*13270*/  IMAD.HI.U32 R6, R2, R9, RZ ;  /* 0x0000000902067227 */ /* 0x000fc600078e00ff */
[----:B------:R-:W-:Y:S01]  /*13280*/  IABS R13, R5 ;  /* 0x00000005000d7213 */ /* 0x000fe20000000000 */
[----:B------:R-:W-:Y:S01]  /*13290*/  @!P6 IMAD.MOV R7, RZ, RZ, -R7 ;  /* 0x000000ffff07e224 */ /* 0x000fe200078e0a07 */
[----:B------:R-:W-:Y:S01]  /*132a0*/  ISETP.GT.U32.AND P6, PT, R24, R0, PT ;  /* 0x000000001800720c */ /* 0x000fe20003fc4070 */
[----:B------:R-:W-:Y:S02]  /*132b0*/  IMAD.MOV R6, RZ, RZ, -R6 ;  /* 0x000000ffff067224 */ /* 0x000fe400078e0a06 */
[----:B------:R-:W-:Y:S01]  /*132c0*/  @!P5 IMAD.IADD R12, R12, 0x1, -R24 ;  /* 0x000000010c0cd824 */ /* 0x000fe200078e0a18 */
[----:B------:R0:W-:Y:S01]  /*132d0*/  STL [R1+0x80c], R7 ;  /* 0x00080c0701007387 */ /* 0x0001e20000100800 */
[----:B------:R-:W-:Y:S02]  /*132e0*/  IMAD R9, R24, R6, R9 ;  /* 0x0000000618097224 */ /* 0x000fe400078e0209 */
[----:B------:R-:W-:Y:S01]  /*132f0*/  IMAD.HI.U32 R3, R2, R8, RZ ;  /* 0x0000000802037227 */ /* 0x000fe200078e00ff */
[----:B------:R-:W-:-:S02]  /*13300*/  ISETP.GT.U32.AND P5, PT, R24, R12, PT ;  /* 0x0000000c1800720c */ /* 0x000fc40003fa4070 */
[----:B------:R-:W-:Y:S01]  /*13310*/  ISETP.GT.U32.AND P0, PT, R24, R9, PT ;  /* 0x000000091800720c */ /* 0x000fe20003f04070 */
[----:B------:R-:W-:Y:S02]  /*13320*/  IMAD.MOV R3, RZ, RZ, -R3 ;  /* 0x000000ffff037224 */ /* 0x000fe400078e0a03 */
[----:B------:R-:W-:Y:S01]  /*13330*/  @!P6 IMAD.IADD R0, R0, 0x1, -R24 ;  /* 0x000000010000e824 */ /* 0x000fe200078e0a18 */
[----:B0-----:R-:W-:Y:S01]  /*13340*/  IADD3 R7, R29, 0x94, RZ ;  /* 0x000000941d077810 */ /* 0x001fe20007ffe0ff */
[----:B------:R-:W-:Y:S01]  /*13350*/  IMAD R8, R24, R3, R8 ;  /* 0x0000000318087224 */ /* 0x000fe200078e0208 */
[----:B------:R-:W-:Y:S01]  /*13360*/  IABS R3, R16 ;  /* 0x0000001000037213 */ /* 0x000fe20000000000 */
[----:B------:R-:W-:Y:S01]  /*13370*/  IMAD.HI.U32 R4, R2, R14, RZ ;  /* 0x0000000e02047227 */ /* 0x000fe200078e00ff */
[----:B------:R-:W-:Y:S02]  /*13380*/  ISETP.GT.U32.AND P6, PT, R24, R0, PT ;  /* 0x000000001800720c */ /* 0x000fe40003fc4070 */
[----:B------:R-:W-:Y:S01]  /*13390*/  IABS R6, R7 ;  /* 0x0000000700067213 */ /* 0x000fe20000000000 */
[----:B------:R-:W-:-:S02]  /*133a0*/  IMAD.MOV R4, RZ, RZ, -R4 ;  /* 0x000000ffff047224 */ /* 0x000fc400078e0a04 */
[--C-:B------:R-:W-:Y:S02]  /*133b0*/  @!P0 IMAD.IADD R9, R9, 0x1, -R24.reuse ;  /* 0x0000000109098824 */ /* 0x100fe400078e0a18 */
[----:B------:R-:W-:Y:S01]  /*133c0*/  @!P5 IMAD.IADD R12, R12, 0x1, -R24 ;  /* 0x000000010c0cd824 */ /* 0x000fe200078e0a18 */
[C---:B------:R-:W-:Y:S01]  /*133d0*/  ISETP.GT.U32.AND P5, PT, R24.reuse, R8, PT ;  /* 0x000000081800720c */ /* 0x040fe20003fa4070 */
[C---:B------:R-:W-:Y:S01]  /*133e0*/  IMAD R14, R24.reuse, R4, R14 ;  /* 0x00000004180e7224 */ /* 0x040fe200078e020e */
[----:B------:R-:W-:Y:S01]  /*133f0*/  ISETP.GT.U32.AND P0, PT, R24, R9, PT ;  /* 0x000000091800720c */ /* 0x000fe20003f04070 */
[----:B------:R-:W-:Y:S01]  /*13400*/  IMAD.HI.U32 R10, R2, R3, RZ ;  /* 0x00000003020a7227 */ /* 0x000fe200078e00ff */
[----:B------:R-:W-:-:S03]  /*13410*/  IADD3 R4, R29, 0x92, RZ ;  /* 0x000000921d047810 */ /* 0x000fc60007ffe0ff */
[----:B------:R-:W-:Y:S01]  /*13420*/  @!P6 IMAD.IADD R0, R0, 0x1, -R24 ;  /* 0x000000010000e824 */ /* 0x000fe200078e0a18 */
[----:B------:R-:W-:Y:S01]  /*13430*/  ISETP.GT.U32.AND P6, PT, R24, R14, PT ;  /* 0x0000000e1800720c */ /* 0x000fe20003fc4070 */
[----:B------:R-:W-:Y:S01]  /*13440*/  IMAD.MOV.U32 R17, RZ, RZ, R12 ;  /* 0x000000ffff117224 */ /* 0x000fe200078e000c */
[----:B------:R-:W-:Y:S01]  /*13450*/  IABS R12, R4 ;  /* 0x00000004000c7213 */ /* 0x000fe20000000000 */
[----:B------:R-:W-:Y:S02]  /*13460*/  IMAD.MOV R10, RZ, RZ, -R10 ;  /* 0x000000ffff0a7224 */ /* 0x000fe400078e0a0a */
[--C-:B------:R-:W-:Y:S01]  /*13470*/  @!P5 IMAD.IADD R8, R8, 0x1, -R24.reuse ;  /* 0x000000010808d824 */ /* 0x100fe200078e0a18 */
[----:B------:R-:W-:Y:S01]  /*13480*/  ISETP.GE.AND P5, PT, R16, RZ, PT ;  /* 0x000000ff1000720c */ /* 0x000fe20003fa6270 */
[----:B------:R-:W-:Y:S02]  /*13490*/  @!P3 IMAD.MOV R17, RZ, RZ, -R17 ;  /* 0x000000ffff11b224 */ /* 0x000fe400078e0a11 */
[C---:B------:R-:W-:Y:S01]  /*134a0*/  IMAD R3, R24.reuse, R10, R3 ;  /* 0x0000000a18037224 */ /* 0x040fe200078e0203 */
[----:B------:R-:W-:Y:S01]  /*134b0*/  ISETP.GT.U32.AND P3, PT, R24, R8, PT ;  /* 0x000000081800720c */ /* 0x000fe20003f64070 */
[--C-:B------:R-:W-:Y:S01]  /*134c0*/  @!P0 IMAD.IADD R9, R9, 0x1, -R24.reuse ;  /* 0x0000000109098824 */ /* 0x100fe200078e0a18 */
[----:B------:R0:W-:Y:S01]  /*134d0*/  STL [R1+0x24c], R17 ;  /* 0x00024c1101007387 */ /* 0x0001e20000100800 */
[----:B------:R-:W-:Y:S01]  /*134e0*/  @!P6 IMAD.IADD R14, R14, 0x1, -R24 ;  /* 0x000000010e0ee824 */ /* 0x000fe200078e0a18 */
[----:B------:R-:W-:Y:S01]  /*134f0*/  ISETP.GT.U32.AND P0, PT, R24, R3, PT ;  /* 0x000000031800720c */ /* 0x000fe20003f04070 */
[----:B------:R-:W-:-:S04]  /*13500*/  IMAD.HI.U32 R15, R2, R6, RZ ;  /* 0x00000006020f7227 */ /* 0x000fc800078e00ff */
[----:B------:R-:W-:-:S04]  /*13510*/  IMAD.HI.U32 R10, R2, R13, RZ ;  /* 0x0000000d020a7227 */ /* 0x000fc800078e00ff */
[----:B0-----:R-:W-:Y:S02]  /*13520*/  IMAD.MOV.U32 R17, RZ, RZ, R9 ;  /* 0x000000ffff117224 */ /* 0x001fe400078e0009 */
[----:B------:R-:W-:Y:S02]  /*13530*/  IMAD.MOV R15, RZ, RZ, -R15 ;  /* 0x000000ffff0f7224 */ /* 0x000fe400078e0a0f */
[----:B------:R-:W-:Y:S01]  /*13540*/  @!P4 IMAD.MOV R17, RZ, RZ, -R17 ;  /* 0x000000ffff11c224 */ /* 0x000fe200078e0a11 */
[----:B------:R-:W-:Y:S01]  /*13550*/  ISETP.GT.U32.AND P4, PT, R24, R14, PT ;  /* 0x0000000e1800720c */ /* 0x000fe20003f84070 */
[----:B------:R-:W-:-:S03]  /*13560*/  IMAD.HI.U32 R9, R2, R12, RZ ;  /* 0x0000000c02097227 */ /* 0x000fc600078e00ff */
[----:B------:R-:W-:Y:S01]  /*13570*/  STL [R1+0x23c], R17 ;  /* 0x00023c1101007387 */ /* 0x000fe20000100800 */
[----:B------:R-:W-:Y:S02]  /*13580*/  IMAD.MOV R10, RZ, RZ, -R10 ;  /* 0x000000ffff0a7224 */ /* 0x000fe400078e0a0a */
[----:B------:R-:W-:Y:S02]  /*13590*/  IMAD R6, R24, R15, R6 ;  /* 0x0000000f18067224 */ /* 0x000fe400078e0206 */
[--C-:B------:R-:W-:Y:S02]  /*135a0*/  @!P3 IMAD.IADD R8, R8, 0x1, -R24.reuse ;  /* 0x000000010808b824 */ /* 0x100fe400078e0a18 */
[----:B------:R-:W-:Y:S01]  /*135b0*/  IMAD.MOV R9, RZ, RZ, -R9 ;  /* 0x000000ffff097224 */ /* 0x000fe200078e0a09 */
[C---:B------:R-:W-:Y:S01]  /*135c0*/  ISETP.GT.U32.AND P3, PT, R24.reuse, R6, PT ;  /* 0x000000061800720c */ /* 0x040fe20003f64070 */
[C---:B------:R-:W-:Y:S02]  /*135d0*/  IMAD R13, R24.reuse, R10, R13 ;  /* 0x0000000a180d7224 */ /* 0x040fe400078e020d */
[----:B------:R-:W-:Y:S01]  /*135e0*/  @!P0 IMAD.IADD R3, R3, 0x1, -R24 ;  /* 0x0000000103038824 */ /* 0x000fe200078e0a18 */
[----:B------:R-:W-:Y:S01]  /*135f0*/  ISETP.GE.AND P0, PT, R11, RZ, PT ;  /* 0x000000ff0b00720c */ /* 0x000fe20003f06270 */
[----:B------:R-:W-:Y:S01]  /*13600*/  IMAD.MOV.U32 R10, RZ, RZ, R8 ;  /* 0x000000ffff0a7224 */ /* 0x000fe200078e0008 */
[----:B------:R-:W-:Y:S01]  /*13610*/  IADD3 R11, R29, 0x8f, RZ ;  /* 0x0000008f1d0b7810 */ /* 0x000fe20007ffe0ff */
[C---:B------:R-:W-:Y:S01]  /*13620*/  IMAD R12, R24.reuse, R9, R12 ;  /* 0x00000009180c7224 */ /* 0x040fe200078e020c */
[C---:B------:R-:W-:Y:S01]  /*13630*/  ISETP.GT.U32.AND P6, PT, R24.reuse, R3, PT ;  /* 0x000000031800720c */ /* 0x040fe20003fc4070 */
[----:B------:R-:W-:Y:S01]  /*13640*/  @!P1 IMAD.MOV R10, RZ, RZ, -R10 ;  /* 0x000000ffff0a9224 */ /* 0x000fe200078e0a0a */
[----:B------:R-:W-:Y:S01]  /*13650*/  ISETP.GT.U32.AND P1, PT, R24, R13, PT ;  /* 0x0000000d1800720c */ /* 0x000fe20003f24070 */
[----:B------:R-:W-:Y:S01]  /*13660*/  @!P4 IMAD.IADD R14, R14, 0x1, -R24 ;  /* 0x000000010e0ec824 */ /* 0x000fe200078e0a18 */
[----:B------:R-:W-:Y:S01]  /*13670*/  ISETP.GT.U32.AND P4, PT, R24, R12, PT ;  /* 0x0000000c1800720c */ /* 0x000fe20003f84070 */
[----:B------:R-:W-:Y:S01]  /*13680*/  @!P2 IMAD.MOV R0, RZ, RZ, -R0 ;  /* 0x000000ffff00a224 */ /* 0x000fe200078e0a00 */
[----:B------:R-:W-:Y:S01]  /*13690*/  ISETP.GE.AND P2, PT, R7, RZ, PT ;  /* 0x000000ff0700720c */ /* 0x000fe20003f46270 */
[----:B------:R-:W-:Y:S01]  /*136a0*/  @!P3 IMAD.IADD R6, R6, 0x1, -R24 ;  /* 0x000000010606b824 */ /* 0x000fe200078e0a18 */
[----:B------:R-:W-:Y:S01]  /*136b0*/  IADD3 R7, R29, 0x90, RZ ;  /* 0x000000901d077810 */ /* 0x000fe20007ffe0ff */
[----:B------:R-:W-:Y:S01]  /*136c0*/  @!P0 IMAD.MOV R14, RZ, RZ, -R14 ;  /* 0x000000ffff0e8224 */ /* 0x000fe200078e0a0e */
[----:B------:R0:W-:Y:S01]  /*136d0*/  STL [R1+0x238], R0 ;  /* 0x0002380001007387 */ /* 0x0001e20000100800 */
[----:B------:R-:W-:-:S02]  /*136e0*/  ISETP.GE.AND P3, PT, R4, RZ, PT ;  /* 0x000000ff0400720c */ /* 0x000fc40003f66270 */
[--C-:B------:R-:W-:Y:S01]  /*136f0*/  @!P6 IMAD.IADD R3, R3, 0x1, -R24.reuse ;  /* 0x000000010303e824 */ /* 0x100fe200078e0a18 */
[----:B------:R-:W-:Y:S01]  /*13700*/  ISETP.GE.AND P6, PT, R5, RZ, PT ;  /* 0x000000ff0500720c */ /* 0x000fe20003fc6270 */
[--C-:B------:R-:W-:Y:S01]  /*13710*/  @!P1 IMAD.IADD R13, R13, 0x1, -R24.reuse ;  /* 0x000000010d0d9824 */ /* 0x100fe200078e0a18 */
[----:B------:R-:W-:Y:S01]  /*13720*/  IABS R4, R7 ;  /* 0x0000000700047213 */ /* 0x000fe20000000000 */
[----:B------:R-:W-:Y:S01]  /*13730*/  @!P4 IMAD.IADD R12, R12, 0x1, -R24 ;  /* 0x000000010c0cc824 */ /* 0x000fe200078e0a18 */
[----:B------:R-:W-:Y:S01]  /*13740*/  ISETP.GT.U32.AND P1, PT, R24, R6, PT ;  /* 0x000000061800720c */ /* 0x000fe20003f24070 */
[----:B------:R-:W-:Y:S01]  /*13750*/  IMAD.MOV.U32 R9, RZ, RZ, R3 ;  /* 0x000000ffff097224 */ /* 0x000fe200078e0003 */
[----:B0-----:R-:W-:Y:S01]  /*13760*/  IADD3 R0, R29, 0x91, RZ ;  /* 0x000000911d007810 */ /* 0x001fe20007ffe0ff */
[----:B------:R-:W-:Y:S01]  /*13770*/  IMAD.HI.U32 R3, R2, R4, RZ ;  /* 0x0000000402037227 */ /* 0x000fe200078e00ff */
[----:B------:R-:W-:Y:S01]  /*13780*/  ISETP.GT.U32.AND P4, PT, R24, R12, PT ;  /* 0x0000000c1800720c */ /* 0x000fe20003f84070 */
[----:B------:R0:W-:Y:S01]  /*13790*/  STL [R1+0x234], R10 ;  /* 0x0002340a01007387 */ /* 0x0001e20000100800 */
[----:B------:R-:W-:Y:S01]  /*137a0*/  IABS R8, R0 ;  /* 0x0000000000087213 */ /* 0x000fe20000000000 */
[----:B------:R-:W-:-:S02]  /*137b0*/  IMAD.MOV R3, RZ, RZ, -R3 ;  /* 0x000000ffff037224 */ /* 0x000fc400078e0a03 */
[----:B------:R-:W-:Y:S01]  /*137c0*/  @!P5 IMAD.MOV R9, RZ, RZ, -R9 ;  /* 0x000000ffff09d224 */ /* 0x000fe200078e0a09 */
[----:B------:R-:W-:Y:S01]  /*137d0*/  ISETP.GT.U32.AND P5, PT, R24, R13, PT ;  /* 0x0000000d1800720c */ /* 0x000fe20003fa4070 */
[----:B------:R-:W-:-:S03]  /*137e0*/  IMAD.HI.U32 R5, R2, R8, RZ ;  /* 0x0000000802057227 */ /* 0x000fc600078e00ff */
[----:B------:R1:W-:Y:S01]  /*137f0*/  STL [R1+0x204], R9 ;  /* 0x0002040901007387 */ /* 0x0003e20000100800 */
[----:B------:R-:W-:Y:S01]  /*13800*/  IMAD.MOV R5, RZ, RZ, -R5 ;  /* 0x000000ffff057224 */ /* 0x000fe200078e0a05 */
[----:B0-----:R-:W-:Y:S01]  /*13810*/  IABS R10, R11 ;  /* 0x0000000b000a7213 */ /* 0x001fe20000000000 */
[----:B------:R-:W-:Y:S01]  /*13820*/  @!P1 IMAD.IADD R6, R6, 0x1, -R24 ;  /* 0x0000000106069824 */ /* 0x000fe200078e0a18 */
[----:B------:R0:W-:Y:S01]  /*13830*/  STL [R1+0x208], R14 ;  /* 0x0002080e01007387 */ /* 0x0001e20000100800 */
[C---:B------:R-:W-:Y:S02]  /*13840*/  IMAD R8, R24.reuse, R5, R8 ;  /* 0x0000000518087224 */ /* 0x040fe400078e0208 */
[----:B------:R-:W-:Y:S02]  /*13850*/  IMAD R4, R24, R3, R4 ;  /* 0x0000000318047224 */ /* 0x000fe400078e0204 */
[----:B------:R-:W-:Y:S01]  /*13860*/  @!P4 IMAD.IADD R12, R12, 0x1, -R24 ;  /* 0x000000010c0cc824 */ /* 0x000fe200078e0a18 */
[----:B------:R-:W-:Y:S01]  /*13870*/  ISETP.GT.U32.AND P1, PT, R24, R8, PT ;  /* 0x000000081800720c */ /* 0x000fe20003f24070 */
[----:B------:R-:W-:Y:S01]  /*13880*/  IMAD.HI.U32 R3, R2, R10, RZ ;  /* 0x0000000a02037227 */ /* 0x000fe200078e00ff */
[----:B------:R-:W-:-:S02]  /*13890*/  ISETP.GT.U32.AND P4, PT, R24, R4, PT ;  /* 0x000000041800720c */ /* 0x000fc40003f84070 */
[----:B-1----:R-:W-:Y:S01]  /*138a0*/  IADD3 R9, R29, 0x8e, RZ ;  /* 0x0000008e1d097810 */ /* 0x002fe20007ffe0ff */
[----:B------:R-:W-:Y:S02]  /*138b0*/  IMAD.MOV R3, RZ, RZ, -R3 ;  /* 0x000000ffff037224 */ /* 0x000fe400078e0a03 */
[----:B------:R-:W-:Y:S01]  /*138c0*/  @!P5 IMAD.IADD R13, R13, 0x1, -R24 ;  /* 0x000000010d0dd824 */ /* 0x000fe200078e0a18 */
[----:B------:R-:W-:Y:S01]  /*138d0*/  IABS R16, R9 ;  /* 0x0000000900107213 */ /* 0x000fe20000000000 */
[----:B------:R-:W-:Y:S01]  /*138e0*/  IMAD R10, R24, R3, R10 ;  /* 0x00000003180a7224 */ /* 0x000fe200078e020a */
[----:B------:R-:W-:Y:S01]  /*138f0*/  ISETP.GE.AND P5, PT, R0, RZ, PT ;  /* 0x000000ff0000720c */ /* 0x000fe20003fa6270 */
[----:B------:R-:W-:Y:S01]  /*13900*/  IMAD.MOV.U32 R15, RZ, RZ, R6 ;  /* 0x000000ffff0f7224 */ /* 0x000fe200078e0006 */
[----:B------:R-:W-:Y:S01]  /*13910*/  IADD3 R0, R29, 0x8d, RZ ;  /* 0x0000008d1d007810 */ /* 0x000fe20007ffe0ff */
[----:B------:R-:W-:Y:S01]  /*13920*/  @!P1 IMAD.IADD R8, R8, 0x1, -R24 ;  /* 0x0000000108089824 */ /* 0x000fe200078e0a18 */
[----:B------:R-:W-:Y:S01]  /*13930*/  ISETP.GE.AND P1, PT, R7, RZ, PT ;  /* 0x000000ff0700720c */ /* 0x000fe20003f26270 */
[----:B------:R-:W-:Y:S01]  /*13940*/  IMAD.HI.U32 R5, R2, R16, RZ ;  /* 0x0000001002057227 */ /* 0x000fe200078e00ff */
[----:B------:R-:W-:-:S02]  /*13950*/  IADD3 R7, R29, 0x8c, RZ ;  /* 0x0000008c1d077810 */ /* 0x000fc40007ffe0ff */
[----:B------:R-:W-:Y:S01]  /*13960*/  ISETP.GT.U32.AND P0, PT, R24, R8, PT ;  /* 0x000000081800720c */ /* 0x000fe20003f04070 */
[----:B------:R-:W-:Y:S01]  /*13970*/  @!P4 IMAD.IADD R4, R4, 0x1, -R24 ;  /* 0x000000010404c824 */ /* 0x000fe200078e0a18 */
[----:B------:R-:W-:Y:S01]  /*13980*/  IABS R3, R0 ;  /* 0x0000000000037213 */ /* 0x000fe20000000000 */
[----:B------:R-:W-:Y:S02]  /*13990*/  IMAD.MOV R5, RZ, RZ, -R5 ;  /* 0x000000ffff057224 */ /* 0x000fe400078e0a05 */
[----:B------:R-:W-:Y:S01]  /*139a0*/  @!P2 IMAD.MOV R15, RZ, RZ, -R15 ;  /* 0x000000ffff0fa224 */ /* 0x000fe200078e0a0f */
[C---:B------:R-:W-:Y:S01]  /*139b0*/  ISETP.GT.U32.AND P4, PT, R24.reuse, R4, PT ;  /* 0x000000041800720c */ /* 0x040fe20003f84070 */
[C---:B------:R-:W-:Y:S01]  /*139c0*/  IMAD R16, R24.reuse, R5, R16 ;  /* 0x0000000518107224 */ /* 0x040fe200078e0210 */
[----:B------:R-:W-:Y:S01]  /*139d0*/  ISETP.GT.U32.AND P2, PT, R24, R10, PT ;  /* 0x0000000a1800720c */ /* 0x000fe20003f44070 */
[----:B0-----:R-:W-:Y:S01]  /*139e0*/  IMAD.MOV.U32 R14, RZ, RZ, R12 ;  /* 0x000000ffff0e7224 */ /* 0x001fe200078e000c */
[----:B------:R-:W-:Y:S01]  /*139f0*/  IABS R5, R7 ;  /* 0x0000000700057213 */ /* 0x000fe20000000000 */
[----:B------:R-:W-:Y:S01]  /*13a00*/  IMAD.HI.U32 R6, R2, R3, RZ ;  /* 0x0000000302067227 */ /* 0x000fe200078e00ff */
[----:B------:R-:W-:Y:S03]  /*13a10*/  STL [R1+0x22c], R15 ;  /* 0x00022c0f01007387 */ /* 0x000fe60000100800 */
[----:B------:R-:W-:Y:S01]  /*13a20*/  @!P6 IMAD.MOV R13, RZ, RZ, -R13 ;  /* 0x000000ffff0de224 */ /* 0x000fe200078e0a0d */
[----:B------:R-:W-:Y:S01]  /*13a30*/  ISETP.GT.U32.AND P6, PT, R24, R16, PT ;  /* 0x000000101800720c */ /* 0x000fe20003fc4070 */
[----:B------:R-:W-:Y:S01]  /*13a40*/  @!P3 IMAD.MOV R14, RZ, RZ, -R14 ;  /* 0x000000ffff0eb224 */ /* 0x000fe200078e0a0e */
[----:B------:R-:W-:Y:S01]  /*13a50*/  ISETP.GE.AND P3, PT, R11, RZ, PT ;  /* 0x000000ff0b00720c */ /* 0x000fe20003f66270 */
[----:B------:R-:W-:Y:S01]  /*13a60*/  IMAD.HI.U32 R12, R2, R5, RZ ;  /* 0x00000005020c7227 */ /* 0x000fe200078e00ff */
[----:B------:R-:W-:Y:S03]  /*13a70*/  STL [R1+0x218], R13 ;  /* 0x0002180d01007387 */ /* 0x000fe60000100800 */
[----:B------:R-:W-:Y:S01]  /*13a80*/  @!P0 IMAD.IADD R8, R8, 0x1, -R24 ;  /* 0x0000000108088824 */ /* 0x000fe200078e0a18 */
[----:B------:R0:W-:Y:S01]  /*13a90*/  STL [R1+0x228], R14 ;  /* 0x0002280e01007387 */ /* 0x0001e20000100800 */
[----:B------:R-:W-:Y:S01]  /*13aa0*/  IMAD.MOV R6, RZ, RZ, -R6 ;  /* 0x000000ffff067224 */ /* 0x000fe200078e0a06 */
[----:B------:R-:W-:Y:S01]  /*13ab0*/  ISETP.GE.AND P0, PT, R9, RZ, PT ;  /* 0x000000ff0900720c */ /* 0x000fe20003f06270 */
[----:B------:R-:W-:-:S02]  /*13ac0*/  IMAD.MOV R12, RZ, RZ, -R12 ;  /* 0x000000ffff0c7224 */ /* 0x000fc400078e0a0c */
[--C-:B------:R-:W-:Y:S01]  /*13ad0*/  @!P4 IMAD.IADD R4, R4, 0x1, -R24.reuse ;  /* 0x000000010404c824 */ /* 0x100fe200078e0a18 */
[----:B------:R-:W-:Y:S01]  /*13ae0*/  ISETP.GE.AND P4, PT, R0, RZ, PT ;  /* 0x000000ff0000720c */ /* 0x000fe20003f86270 */
[----:B------:R-:W-:Y:S01]  /*13af0*/  @!P2 IMAD.IADD R10, R10, 0x1, -R24 ;  /* 0x000000010a0aa824 */ /* 0x000fe200078e0a18 */
[C---:B------:R-:W-:Y:S01]  /*13b00*/  IADD3 R0, R29.reuse, 0x8b, RZ ;  /* 0x0000008b1d007810 */ /* 0x040fe20007ffe0ff */
[C---:B------:R-:W-:Y:S01]  /*13b10*/  IMAD R3, R24.reuse, R6, R3 ;  /* 0x0000000618037224 */ /* 0x040fe200078e0203 */
[----:B------:R-:W-:Y:S01]  /*13b20*/  IADD3 R6, R29, 0x8a, RZ ;  /* 0x0000008a1d067810 */ /* 0x000fe20007ffe0ff */
[----:B0-----:R-:W-:Y:S01]  /*13b30*/  IMAD.MOV.U32 R14, RZ, RZ, R8 ;  /* 0x000000ffff0e7224 */ /* 0x001fe200078e0008 */
[C---:B------:R-:W-:Y:S01]  /*13b40*/  ISETP.GT.U32.AND P2, PT, R24.reuse, R10, PT ;  /* 0x0000000a1800720c */ /* 0x040fe20003f44070 */
[C---:B------:R-:W-:Y:S01]  /*13b50*/  IMAD R5, R24.reuse, R12, R5 ;  /* 0x0000000c18057224 */ /* 0x040fe200078e0205 */
[----:B------:R-:W-:Y:S01]  /*13b60*/  IABS R8, R0 ;  /* 0x0000000000087213 */ /* 0x000fe20000000000 */
[----:B------:R-:W-:Y:S01]  /*13b70*/  IMAD.MOV.U32 R13, RZ, RZ, R4 ;  /* 0x000000ffff0d7224 */ /* 0x000fe200078e0004 */
[----:B------:R-:W-:Y:S01]  /*13b80*/  IABS R4, R6 ;  /* 0x0000000600047213 */ /* 0x000fe20000000000 */
[----:B------:R-:W-:Y:S01]  /*13b90*/  @!P5 IMAD.MOV R14, RZ, RZ, -R14 ;  /* 0x000000ffff0ed224 */ /* 0x000fe200078e0a0e */
[----:B------:R-:W-:Y:S01]  /*13ba0*/  ISETP.GT.U32.AND P5, PT, R24, R3, PT ;  /* 0x000000031800720c */ /* 0x000fe20003fa4070 */
[----:B------:R-:W-:-:S02]  /*13bb0*/  @!P6 IMAD.IADD R16, R16, 0x1, -R24 ;  /* 0x000000011010e824 */ /* 0x000fc400078e0a18 */
[----:B------:R-:W-:Y:S01]  /*13bc0*/  @!P1 IMAD.MOV R13, RZ, RZ, -R13 ;  /* 0x000000ffff0d9224 */ /* 0x000fe200078e0a0d */
[----:B------:R-:W-:Y:S01]  /*13bd0*/  ISETP.GT.U32.AND P1, PT, R24, R5, PT ;  /* 0x000000051800720c */ /* 0x000fe20003f24070 */
[----:B------:R-:W-:Y:S01]  /*13be0*/  IMAD.HI.U32 R9, R2, R8, RZ ;  /* 0x0000000802097227 */ /* 0x000fe200078e00ff */
[----:B------:R-:W-:Y:S01]  /*13bf0*/  ISETP.GT.U32.AND P6, PT, R24, R16, PT ;  /* 0x000000101800720c */ /* 0x000fe20003fc4070 */
[----:B------:R0:W-:Y:S02]  /*13c00*/  STL [R1+0x21c], R14 ;  /* 0x00021c0e01007387 */ /* 0x0001e40000100800 */
[--C-:B------:R-:W-:Y:S01]  /*13c10*/  @!P2 IMAD.IADD R10, R10, 0x1, -R24.reuse ;  /* 0x000000010a0aa824 */ /* 0x100fe200078e0a18 */
[----:B------:R-:W-:Y:S01]  /*13c20*/  ISETP.GE.AND P2, PT, R7, RZ, PT ;  /* 0x000000ff0700720c */ /* 0x000fe20003f46270 */
[----:B------:R-:W-:Y:S01]  /*13c30*/  IMAD.MOV R9, RZ, RZ, -R9 ;  /* 0x000000ffff097224 */ /* 0x000fe200078e0a09 */
[----:B------:R-:W-:Y:S01]  /*13c40*/  IADD3 R7, R29, 0x89, RZ ;  /* 0x000000891d077810 */ /* 0x000fe20007ffe0ff */
[----:B------:R-:W-:Y:S01]  /*13c50*/  @!P5 IMAD.IADD R3, R3, 0x1, -R24 ;  /* 0x000000010303d824 */ /* 0x000fe200078e0a18 */
[----:B------:R1:W-:Y:S01]  /*13c60*/  STL [R1+0x224], R13 ;  /* 0x0002240d01007387 */ /* 0x0003e20000100800 */
[----:B------:R-:W-:Y:S01]  /*13c70*/  IMAD.MOV.U32 R11, RZ, RZ, R10 ;  /* 0x000000ffff0b7224 */ /* 0x000fe200078e000a */
[----:B------:R-:W-:Y:S01]  /*13c80*/  IABS R12, R7 ;  /* 0x00000007000c7213 */ /* 0x000fe20000000000 */
[--C-:B------:R-:W-:Y:S01]  /*13c90*/  @!P1 IMAD.IADD R5, R5, 0x1, -R24.reuse ;  /* 0x0000000105059824 */ /* 0x100fe200078e0a18 */
[----:B------:R-:W-:Y:S01]  /*13ca0*/  ISETP.GT.U32.AND P5, PT, R24, R3, PT ;  /* 0x000000031800720c */ /* 0x000fe20003fa4070 */
[----:B------:R-:W-:Y:S01]  /*13cb0*/  @!P6 IMAD.IADD R16, R16, 0x1, -R24 ;  /* 0x000000011010e824 */ /* 0x000fe200078e0a18 */
[----:B------:R-:W-:Y:S01]  /*13cc0*/  ISETP.GE.AND P6, PT, R0, RZ, PT ;  /* 0x000000ff0000720c */ /* 0x000fe20003fc6270 */
[----:B------:R-:W-:Y:S01]  /*13cd0*/  @!P3 IMAD.MOV R11, RZ, RZ, -R11 ;  /* 0x000000ffff0bb224 */ /* 0x000fe200078e0a0b */
[----:B------:R-:W-:Y:S01]  /*13ce0*/  ISETP.GT.U32.AND P3, PT, R24, R5, PT ;  /* 0x000000051800720c */ /* 0x000fe20003f64070 */
[----:B------:R-:W-:Y:S01]  /*13cf0*/  IMAD.HI.U32 R0, R2, R4, RZ ;  /* 0x0000000402007227 */ /* 0x000fe200078e00ff */
[----:B------:R-:W-:-:S02]  /*13d00*/  ISETP.GE.AND P1, PT, R6, RZ, PT ;  /* 0x000000ff0600720c */ /* 0x000fc40003f26270 */
[----:B------:R2:W-:Y:S01]  /*13d10*/  STL [R1+0x220], R11 ;  /* 0x0002200b01007387 */ /* 0x0005e20000100800 */
[----:B------:R-:W-:Y:S02]  /*13d20*/  IMAD.MOV R0, RZ, RZ, -R0 ;  /* 0x000000ffff007224 */ /* 0x000fe400078e0a00 */
[C---:B------:R-:W-:Y:S01]  /*13d30*/  IMAD R6, R24.reuse, R9, R8 ;  /* 0x0000000918067224 */ /* 0x040fe200078e0208 */
[C---:B------:R-:W-:Y:S01]  /*13d40*/  IADD3 R8, R29.reuse, 0x88, RZ ;  /* 0x000000881d087810 */ /* 0x040fe20007ffe0ff */
[C---:B------:R-:W-:Y:S01]  /*13d50*/  IMAD R4, R24.reuse, R0, R4 ;  /* 0x0000000018047224 */ /* 0x040fe200078e0204 */
[----:B------:R-:W-:Y:S01]  /*13d60*/  IADD3 R9, R29, 0x87, RZ ;  /* 0x000000871d097810 */ /* 0x000fe20007ffe0ff */
[--C-:B------:R-:W-:Y:S01]  /*13d70*/  @!P5 IMAD.IADD R3, R3, 0x1, -R24.reuse ;  /* 0x000000010303d824 */ /* 0x100fe200078e0a18 */
[C---:B------:R-:W-:Y:S01]  /*13d80*/  ISETP.GT.U32.AND P5, PT, R24.reuse, R6, PT ;  /* 0x000000061800720c */ /* 0x040fe20003fa4070 */
[----:B------:R-:W-:Y:S01]  /*13d90*/  @!P3 IMAD.IADD R5, R5, 0x1, -R24 ;  /* 0x000000010505b824 */ /* 0x000fe200078e0a18 */
[----:B------:R-:W-:Y:S01]  /*13da0*/  ISETP.GT.U32.AND P3, PT, R24, R4, PT ;  /* 0x000000041800720c */ /* 0x000fe20003f64070 */
[----:B------:R-:W-:Y:S01]  /*13db0*/  IMAD.HI.U32 R10, R2, R12, RZ ;  /* 0x0000000c020a7227 */ /* 0x000fe200078e00ff */
[----:B0-----:R-:W-:-:S02]  /*13dc0*/  IABS R14, R8 ;  /* 0x00000008000e7213 */ /* 0x001fc40000000000 */
[----:B-1----:R-:W-:Y:S01]  /*13dd0*/  IABS R13, R9 ;  /* 0x00000009000d7213 */ /* 0x002fe20000000000 */
[----:B------:R-:W-:Y:S01]  /*13de0*/  IMAD.MOV R10, RZ, RZ, -R10 ;  /* 0x000000ffff0a7224 */ /* 0x000fe200078e0a0a */
[C---:B------:R-:W-:Y:S01]  /*13df0*/  IADD3 R0, R29.reuse, 0x86, RZ ;  /* 0x000000861d007810 */ /* 0x040fe20007ffe0ff */
[----:B------:R-:W-:Y:S01]  /*13e00*/  IMAD.HI.U32 R17, R2, R14, RZ ;  /* 0x0000000e02117227 */ /* 0x000fe200078e00ff */
[----:B--2---:R-:W-:-:S03]  /*13e10*/  IADD3 R11, R29, 0x85, RZ ;  /* 0x000000851d0b7810 */ /* 0x004fc60007ffe0ff */
[--C-:B------:R-:W-:Y:S02]  /*13e20*/  @!P5 IMAD.IADD R6, R6, 0x1, -R24.reuse ;  /* 0x000000010606d824 */ /* 0x100fe400078e0a18 */
[----:B------:R-:W-:Y:S02]  /*13e30*/  @!P3 IMAD.IADD R4, R4, 0x1, -R24 ;  /* 0x000000010404b824 */ /* 0x000fe400078e0a18 */
[C---:B------:R-:W-:Y:S01]  /*13e40*/  IMAD R12, R24.reuse, R10, R12 ;  /* 0x0000000a180c7224 */ /* 0x040fe200078e020c */
[----:B------:R-:W-:Y:S01]  /*13e50*/  ISETP.GT.U32.AND P3, PT, R24, R6, PT ;  /* 0x000000061800720c */ /* 0x000fe20003f64070 */
[----:B------:R-:W-:Y:S01]  /*13e60*/  IMAD.HI.U32 R15, R2, R13, RZ ;  /* 0x0000000d020f7227 */ /* 0x000fe200078e00ff */
[----:B------:R-:W-:Y:S02]  /*13e70*/  IABS R10, R0 ;  /* 0x00000000000a7213 */ /* 0x000fe40000000000 */
[----:B------:R-:W-:Y:S01]  /*13e80*/  ISETP.GT.U32.AND P5, PT, R24, R12, PT ;  /* 0x0000000c1800720c */ /* 0x000fe20003fa4070 */
[----:B------:R-:W-:-:S02]  /*13e90*/  IMAD.MOV R17, RZ, RZ, -R17 ;  /* 0x000000ffff117224 */ /* 0x000fc400078e0a11 */
[----:B------:R-:W-:Y:S01]  /*13ea0*/  @!P0 IMAD.MOV R16, RZ, RZ, -R16 ;  /* 0x000000ffff108224 */ /* 0x000fe200078e0a10 */
[----:B------:R-:W-:Y:S01]  /*13eb0*/  ISETP.GE.AND P0, PT, R7, RZ, PT ;  /* 0x000000ff0700720c */ /* 0x000fe20003f06270 */
[----:B------:R-:W-:Y:S02]  /*13ec0*/  IMAD.MOV R15, RZ, RZ, -R15 ;  /* 0x000000ffff0f7224 */ /* 0x000fe400078e0a0f */
[----:B------:R-:W-:Y:S01]  /*13ed0*/  IMAD R7, R24, R17, R14 ;  /* 0x0000001118077224 */ /* 0x000fe200078e020e */
[----:B------:R0:W-:Y:S01]  /*13ee0*/  STL [R1+0x210], R16 ;  /* 0x0002101001007387 */ /* 0x0001e20000100800 */
[--C-:B------:R-:W-:Y:S01]  /*13ef0*/  @!P3 IMAD.IADD R6, R6, 0x1, -R24.reuse ;  /* 0x000000010606b824 */ /* 0x100fe200078e0a18 */
[----:B------:R-:W-:Y:S01]  /*13f00*/  IABS R14, R11 ;  /* 0x0000000b000e7213 */ /* 0x000fe20000000000 */
[----:B------:R-:W-:Y:S01]  /*13f10*/  IMAD.MOV.U32 R18, RZ, RZ, R3 ;  /* 0x000000ffff127224 */ /* 0x000fe200078e0003 */
[----:B------:R-:W-:Y:S01]  /*13f20*/  ISETP.GT.U32.AND P3, PT, R24, R7, PT ;  /* 0x000000071800720c */ /* 0x000fe20003f64070 */
[----:B------:R-:W-:Y:S01]  /*13f30*/  @!P5 IMAD.IADD R12, R12, 0x1, -R24 ;  /* 0x000000010c0cd824 */ /* 0x000fe200078e0a18 */
[----:B------:R-:W-:Y:S01]  /*13f40*/  ISETP.GT.U32.AND P5, PT, R24, R4, PT ;  /* 0x000000041800720c */ /* 0x000fe20003fa4070 */
[----:B------:R-:W-:-:S02]  /*13f50*/  @!P4 IMAD.MOV R18, RZ, RZ, -R18 ;  /* 0x000000ffff12c224 */ /* 0x000fc400078e0a12 */
[----:B0-----:R-:W-:Y:S01]  /*13f60*/  IMAD.MOV.U32 R16, RZ, RZ, R10 ;  /* 0x000000ffff107224 */ /* 0x001fe200078e000a */
[C---:B------:R-:W-:Y:S01]  /*13f70*/  ISETP.GT.U32.AND P4, PT, R24.reuse, R12, PT ;  /* 0x0000000c1800720c */ /* 0x040fe20003f84070 */
[----:B------:R-:W-:Y:S01]  /*13f80*/  IMAD R10, R24, R15, R13 ;  /* 0x0000000f180a7224 */ /* 0x000fe200078e020d */
[----:B------:R-:W-:Y:S01]  /*13f90*/  STL [R1+0x200], R18 ;  /* 0x0002001201007387 */ /* 0x000fe20000100800 */
[----:B------:R-:W-:Y:S02]  /*13fa0*/  IMAD.MOV.U32 R13, RZ, RZ, R6 ;  /* 0x000000ffff0d7224 */ /* 0x000fe400078e0006 */
[----:B------:R-:W-:-:S04]  /*13fb0*/  IMAD.HI.U32 R3, R2, R16, RZ ;  /* 0x0000001002037227 */ /* 0x000fc800078e00ff */
[----:B------:R-:W-:Y:S01]  /*13fc0*/  @!P6 IMAD.MOV R13, RZ, RZ, -R13 ;  /* 0x000000ffff0de224 */ /* 0x000fe200078e0a0d */
[C---:B------:R-:W-:Y:S01]  /*13fd0*/  ISETP.GT.U32.AND P6, PT, R24.reuse, R10, PT ;  /* 0x0000000a1800720c */ /* 0x040fe20003fc4070 */
[----:B------:R-:W-:Y:S02]  /*13fe0*/  IMAD.MOV R3, RZ, RZ, -R3 ;  /* 0x000000ffff037224 */ /* 0x000fe400078e0a03 */
[----:B------:R-:W-:Y:S02]  /*13ff0*/  @!P3 IMAD.IADD R7, R7, 0x1, -R24 ;  /* 0x000000010707b824 */ /* 0x000fe400078e0a18 */
[----:B------:R-:W-:Y:S01]  /*14000*/  IMAD R6, R24, R3, R16 ;  /* 0x0000000318067224 */ /* 0x000fe200078e0210 */
[----:B------:R-:W-:Y:S01]  /*14010*/  IADD3 R3, R29, 0x84, RZ ;  /* 0x000000841d037810 */ /* 0x000fe20007ffe0ff */
[----:B------:R-:W-:Y:S02]  /*14020*/  IMAD.MOV.U32 R15, RZ, RZ, R5 ;  /* 0x000000ffff0f7224 */ /* 0x000fe400078e0005 */
[----:B------:R-:W-:Y:S01]  /*14030*/  @!P5 IMAD.IADD R4, R4, 0x1, -R24 ;  /* 0x000000010404d824 */ /* 0x000fe200078e0a18 */
[----:B------:R-:W-:Y:S01]  /*14040*/  ISETP.GT.U32.AND P3, PT, R24, R6, PT ;  /* 0x000000061800720c */ /* 0x000fe20003f64070 */
[----:B------:R-:W-:Y:S01]  /*14050*/  IMAD.HI.U32 R5, R2, R14, RZ ;  /* 0x0000000e02057227 */ /* 0x000fe200078e00ff */
[----:B------:R-:W-:-:S02]  /*14060*/  ISETP.GE.AND P5, PT, R9, RZ, PT ;  /* 0x000000ff0900720c */ /* 0x000fc40003fa6270 */
[C---:B------:R-:W-:Y:S01]  /*14070*/  IADD3 R9, R29.reuse, 0x83, RZ ;  /* 0x000000831d097810 */ /* 0x040fe20007ffe0ff */
[----:B------:R-:W-:Y:S01]  /*14080*/  @!P6 IMAD.IADD R10, R10, 0x1, -R24 ;  /* 0x000000010a0ae824 */ /* 0x000fe200078e0a18 */
[----:B------:R-:W-:Y:S01]  /*14090*/  ISETP.GT.U32.AND P6, PT, R24, R7, PT ;  /* 0x000000071800720c */ /* 0x000fe20003fc4070 */
[----:B------:R-:W-:Y:S01]  /*140a0*/  @!P2 IMAD.MOV R15, RZ, RZ, -R15 ;  /* 0x000000ffff0fa224 */ /* 0x000fe200078e0a0f */
[----:B------:R-:W-:Y:S01]  /*140b0*/  ISETP.GE.AND P2, PT, R8, RZ, PT ;  /* 0x000000ff0800720c */ /* 0x000fe20003f46270 */
[----:B------:R-:W-:Y:S01]  /*140c0*/  IMAD.MOV.U32 R8, RZ, RZ, R4 ;  /* 0x000000ffff087224 */ /* 0x000fe200078e0004 */
[C---:B------:R-:W-:Y:S01]  /*140d0*/  IADD3 R4, R29.reuse, 0x82, RZ ;  /* 0x000000821d047810 */ /* 0x040fe20007ffe0ff */
[----:B------:R-:W-:Y:S01]  /*140e0*/  IMAD.MOV R5, RZ, RZ, -R5 ;  /* 0x000000ffff057224 */ /* 0x000fe200078e0a05 */
[----:B------:R0:W-:Y:S01]  /*140f0*/  STL [R1+0x1fc], R15 ;  /* 0x0001fc0f01007387 */ /* 0x0001e20000100800 */
[----:B------:R-:W-:Y:S01]  /*14100*/  @!P4 IMAD.IADD R12, R12, 0x1, -R24 ;  /* 0x000000010c0cc824 */ /* 0x000fe200078e0a18 */
[----:B------:R-:W-:Y:S01]  /*14110*/  ISETP.GE.AND P4, PT, R0, RZ, PT ;  /* 0x000000ff0000720c */ /* 0x000fe20003f86270 */
[----:B------:R-:W-:Y:S01]  /*14120*/  @!P1 IMAD.MOV R8, RZ, RZ, -R8 ;  /* 0x000000ffff089224 */ /* 0x000fe200078e0a08 */
        /* <DEDUP_REMOVED lines=8> */
[----:B------:R-:W-:Y:S01]  /*141b0*/  ISETP.GT.U32.AND P3, PT, R24, R6, PT ;  /* 0x000000061800720c */ /* 0x000fe20003f64070 */
[----:B------:R1:W-:Y:S01]  /*141c0*/  STL [R1+0x1f8], R13 ;  /* 0x0001f80d01007387 */ /* 0x0003e20000100800 */
[----:B0-----:R-:W-:Y:S01]  /*141d0*/  IABS R15, R9 ;  /* 0x00000009000f7213 */ /* 0x001fe20000000000 */
[----:B------:R-:W-:-:S02]  /*141e0*/  IMAD.MOV R16, RZ, RZ, -R16 ;  /* 0x000000ffff107224 */ /* 0x000fc400078e0a10 */
[----:B------:R-:W-:Y:S01]  /*141f0*/  @!P1 IMAD.IADD R10, R10, 0x1, -R24 ;  /* 0x000000010a0a9824 */ /* 0x000fe200078e0a18 */
[----:B------:R-:W-:Y:S01]  /*14200*/  ISETP.GE.AND P1, PT, R11, RZ, PT ;  /* 0x000000ff0b00720c */ /* 0x000fe20003f26270 */
[----:B------:R-:W-:Y:S01]  /*14210*/  IMAD R11, R24, R16, R14 ;  /* 0x00000010180b7224 */ /* 0x000fe200078e020e */
[----:B------:R0:W-:Y:S01]  /*14220*/  STL [R1+0x1f4], R8 ;  /* 0x0001f40801007387 */ /* 0x0001e20000100800 */
[----:B------:R-:W-:Y:S01]  /*14230*/  IMAD.MOV.U32 R18, RZ, RZ, R7 ;  /* 0x000000ffff127224 */ /* 0x000fe200078e0007 */
[----:B-1----:R-:W-:Y:S01]  /*14240*/  IABS R13, R5 ;  /* 0x00000005000d7213 */ /* 0x002fe20000000000 */
[--C-:B------:R-:W-:Y:S01]  /*14250*/  @!P6 IMAD.IADD R0, R0, 0x1, -R24.reuse ;  /* 0x000000010000e824 */ /* 0x100fe200078e0a18 */
[----:B------:R-:W-:Y:S01]  /*14260*/  ISETP.GE.AND P6, PT, R3, RZ, PT ;  /* 0x000000ff0300720c */ /* 0x000fe20003fc6270 */
[----:B------:R-:W-:Y:S01]  /*14270*/  @!P3 IMAD.IADD R6, R6, 0x1, -R24 ;  /* 0x000000010606b824 */ /* 0x000fe200078e0a18 */
[----:B------:R-:W-:Y:S01]  /*14280*/  IADD3 R3, R29, 0x80, RZ ;  /* 0x000000801d037810 */ /* 0x000fe20007ffe0ff */
[----:B------:R-:W-:Y:S01]  /*14290*/  IMAD.HI.U32 R16, R2, R13, RZ ;  /* 0x0000000d02107227 */ /* 0x000fe200078e00ff */
[----:B------:R-:W-:-:S02]  /*142a0*/  ISETP.GT.U32.AND P3, PT, R24, R11, PT ;  /* 0x0000000b1800720c */ /* 0x000fc40003f64070 */
[----:B0-----:R-:W-:Y:S01]  /*142b0*/  IABS R8, R4 ;  /* 0x0000000400087213 */ /* 0x001fe20000000000 */
[----:B------:R-:W-:Y:S02]  /*142c0*/  IMAD.MOV R16, RZ, RZ, -R16 ;  /* 0x000000ffff107224 */ /* 0x000fe400078e0a10 */
[----:B------:R-:W-:-:S04]  /*142d0*/  IMAD.HI.U32 R14, R2, R15, RZ ;  /* 0x0000000f020e7227 */ /* 0x000fc800078e00ff */
[----:B------:R-:W-:-:S04]  /*142e0*/  IMAD.HI.U32 R17, R2, R8, RZ ;  /* 0x0000000802117227 */ /* 0x000fc800078e00ff */
[C---:B------:R-:W-:Y:S01]  /*142f0*/  IMAD R13, R24.reuse, R16, R13 ;  /* 0x00000010180d7224 */ /* 0x040fe200078e020d */
[----:B------:R-:W-:Y:S01]  /*14300*/  IABS R16, R3 ;  /* 0x0000000300107213 */ /* 0x000fe20000000000 */
[----:B------:R-:W-:Y:S02]  /*14310*/  IMAD.MOV R17, RZ, RZ, -R17 ;  /* 0x000000ffff117224 */ /* 0x000fe400078e0a11 */
[----:B------:R-:W-:Y:S01]  /*14320*/  @!P0 IMAD.MOV R12, RZ, RZ, -R12 ;  /* 0x000000ffff0c8224 */ /* 0x000fe200078e0a0c */
[C---:B------:R-:W-:Y:S01]  /*14330*/  ISETP.GT.U32.AND P0, PT, R24.reuse, R0, PT ;  /* 0x000000001800720c */ /* 0x040fe20003f04070 */
[----:B------:R-:W-:Y:S02]  /*14340*/  IMAD.MOV.U32 R7, RZ, RZ, R16 ;  /* 0x000000ffff077224 */ /* 0x000fe400078e0010 */
[----:B------:R-:W-:Y:S01]  /*14350*/  IMAD R8, R24, R17, R8 ;  /* 0x0000001118087224 */ /* 0x000fe200078e0208 */
[----:B------:R0:W-:Y:S01]  /*14360*/  STL [R1+0x1f0], R12 ;  /* 0x0001f00c01007387 */ /* 0x0001e20000100800 */
[----:B------:R-:W-:-:S02]  /*14370*/  IMAD.MOV.U32 R16, RZ, RZ, R10 ;  /* 0x000000ffff107224 */ /* 0x000fc400078e000a */
[----:B------:R-:W-:Y:S02]  /*14380*/  IMAD.MOV R14, RZ, RZ, -R14 ;  /* 0x000000ffff0e7224 */ /* 0x000fe400078e0a0e */
[----:B------:R-:W-:Y:S02]  /*14390*/  @!P3 IMAD.IADD R11, R11, 0x1, -R24 ;  /* 0x000000010b0bb824 */ /* 0x000fe400078e0a18 */
[----:B------:R-:W-:Y:S01]  /*143a0*/  @!P5 IMAD.MOV R16, RZ, RZ, -R16 ;  /* 0x000000ffff10d224 */ /* 0x000fe200078e0a10 */
[C---:B------:R-:W-:Y:S01]  /*143b0*/  ISETP.GT.U32.AND P5, PT, R24.reuse, R8, PT ;  /* 0x000000081800720c */ /* 0x040fe20003fa4070 */
[C---:B------:R-:W-:Y:S01]  /*143c0*/  IMAD R14, R24.reuse, R14, R15 ;  /* 0x0000000e180e7224 */ /* 0x040fe200078e020f */
[C---:B------:R-:W-:Y:S01]  /*143d0*/  ISETP.GT.U32.AND P3, PT, R24.reuse, R11, PT ;  /* 0x0000000b1800720c */ /* 0x040fe20003f64070 */
[----:B------:R-:W-:Y:S01]  /*143e0*/  @!P2 IMAD.MOV R18, RZ, RZ, -R18 ;  /* 0x000000ffff12a224 */ /* 0x000fe200078e0a12 */
[----:B------:R-:W-:Y:S01]  /*143f0*/  IADD3 R15, R29, 0x7f, RZ ;  /* 0x0000007f1d0f7810 */ /* 0x000fe20007ffe0ff */
[----:B------:R-:W-:Y:S01]  /*14400*/  @!P4 IMAD.MOV R6, RZ, RZ, -R6 ;  /* 0x000000ffff06c224 */ /* 0x000fe200078e0a06 */
[----:B------:R-:W-:Y:S01]  /*14410*/  ISETP.GT.U32.AND P2, PT, R24, R14, PT ;  /* 0x0000000e1800720c */ /* 0x000fe20003f44070 */
[----:B------:R-:W-:Y:S01]  /*14420*/  @!P0 IMAD.IADD R0, R0, 0x1, -R24 ;  /* 0x0000000100008824 */ /* 0x000fe200078e0a18 */
[----:B0-----:R-:W-:Y:S01]  /*14430*/  IABS R12, R15 ;  /* 0x0000000f000c7213 */ /* 0x001fe20000000000 */
[----:B------:R-:W-:Y:S01]  /*14440*/  STL [R1+0x1ec], R18 ;  /* 0x0001ec1201007387 */ /* 0x000fe20000100800 */
[----:B------:R-:W-:Y:S01]  /*14450*/  IMAD.HI.U32 R10, R2, R7, RZ ;  /* 0x00000007020a7227 */ /* 0x000fe200078e00ff */
[----:B------:R-:W-:-:S02]  /*14460*/  ISETP.GT.U32.AND P0, PT, R24, R13, PT ;  /* 0x0000000d1800720c */ /* 0x000fc40003f04070 */
[----:B------:R0:W-:Y:S01]  /*14470*/  STL [R1+0x1e8], R16 ;  /* 0x0001e81001007387 */ /* 0x0001e20000100800 */
[--C-:B------:R-:W-:Y:S01]  /*14480*/  @!P5 IMAD.IADD R8, R8, 0x1, -R24.reuse ;  /* 0x000000010808d824 */ /* 0x100fe200078e0a18 */
[----:B------:R-:W-:Y:S01]  /*14490*/  ISETP.GE.AND P4, PT, R9, RZ, PT ;  /* 0x000000ff0900720c */ /* 0x000fe20003f86270 */
[----:B------:R-:W-:Y:S01]  /*144a0*/  @!P3 IMAD.IADD R11, R11, 0x1, -R24 ;  /* 0x000000010b0bb824 */ /* 0x000fe200078e0a18 */
[----:B------:R1:W-:Y:S01]  /*144b0*/  STL [R1+0x1e4], R6 ;  /* 0x0001e40601007387 */ /* 0x0003e20000100800 */
[----:B------:R-:W-:Y:S01]  /*144c0*/  ISETP.GE.AND P3, PT, R4, RZ, PT ;  /* 0x000000ff0400720c */ /* 0x000fe20003f66270 */
[----:B------:R-:W-:Y:S02]  /*144d0*/  IMAD.MOV R10, RZ, RZ, -R10 ;  /* 0x000000ffff0a7224 */ /* 0x000fe400078e0a0a */
[----:B------:R-:W-:Y:S01]  /*144e0*/  @!P2 IMAD.IADD R14, R14, 0x1, -R24 ;  /* 0x000000010e0ea824 */ /* 0x000fe200078e0a18 */
[----:B------:R-:W-:Y:S01]  /*144f0*/  ISETP.GE.AND P2, PT, R5, RZ, PT ;  /* 0x000000ff0500720c */ /* 0x000fe20003f46270 */
[----:B0-----:R-:W-:-:S02]  /*14500*/  IMAD.MOV.U32 R16, RZ, RZ, R0 ;  /* 0x000000ffff107224 */ /* 0x001fc400078e0000 */
[C---:B------:R-:W-:Y:S01]  /*14510*/  IMAD R5, R24.reuse, R10, R7 ;  /* 0x0000000a18057224 */ /* 0x040fe200078e0207 */
[C---:B------:R-:W-:Y:S01]  /*14520*/  ISETP.GT.U32.AND P5, PT, R24.reuse, R14, PT ;  /* 0x0000000e1800720c */ /* 0x040fe20003fa4070 */
[----:B-1----:R-:W-:Y:S01]  /*14530*/  IMAD.MOV.U32 R6, RZ, RZ, R12 ;  /* 0x000000ffff067224 */ /* 0x002fe200078e000c */
[----:B------:R-:W-:Y:S01]  /*14540*/  IADD3 R7, R29, 0x7e, RZ ;  /* 0x0000007e1d077810 */ /* 0x000fe20007ffe0ff */
[----:B------:R-:W-:Y:S01]  /*14550*/  @!P1 IMAD.MOV R16, RZ, RZ, -R16 ;  /* 0x000000ffff109224 */ /* 0x000fe200078e0a10 */
[----:B------:R-:W-:Y:S01]  /*14560*/  ISETP.GT.U32.AND P1, PT, R24, R8, PT ;  /* 0x000000081800720c */ /* 0x000fe20003f24070 */
[----:B------:R-:W-:-:S03]  /*14570*/  IMAD.HI.U32 R4, R2, R6, RZ ;  /* 0x0000000602047227 */ /* 0x000fc600078e00ff */
[----:B------:R-:W-:Y:S01]  /*14580*/  STL [R1+0x1e0], R16 ;  /* 0x0001e01001007387 */ /* 0x000fe20000100800 */
[----:B------:R-:W-:Y:S02]  /*14590*/  IMAD.MOV R4, RZ, RZ, -R4 ;  /* 0x000000ffff047224 */ /* 0x000fe400078e0a04 */
[----:B------:R-:W-:Y:S02]  /*145a0*/  IMAD.MOV.U32 R9, RZ, RZ, R11 ;  /* 0x000000ffff097224 */ /* 0x000fe400078e000b */
[C---:B------:R-:W-:Y:S01]  /*145b0*/  IMAD R0, R24.reuse, R4, R6 ;  /* 0x0000000418007224 */ /* 0x040fe200078e0206 */
[----:B------:R-:W-:Y:S01]  /*145c0*/  IABS R4, R7 ;  /* 0x0000000700047213 */ /* 0x000fe20000000000 */
[----:B------:R-:W-:Y:S01]  /*145d0*/  @!P6 IMAD.MOV R9, RZ, RZ, -R9 ;  /* 0x000000ffff09e224 */ /* 0x000fe200078e0a09 */
[----:B------:R-:W-:Y:S01]  /*145e0*/  ISETP.GT.U32.AND P6, PT, R24, R5, PT ;  /* 0x000000051800720c */ /* 0x000fe20003fc4070 */
[--C-:B------:R-:W-:Y:S01]  /*145f0*/  @!P0 IMAD.IADD R13, R13, 0x1, -R24.reuse ;  /* 0x000000010d0d8824 */ /* 0x100fe200078e0a18 */
[----:B------:R-:W-:Y:S01]  /*14600*/  IADD3 R6, R29, 0x7d, RZ ;  /* 0x0000007d1d067810 */ /* 0x000fe20007ffe0ff */
[--C-:B------:R-:W-:Y:S01]  /*14610*/  @!P1 IMAD.IADD R8, R8, 0x1, -R24.reuse ;  /* 0x0000000108089824 */ /* 0x100fe200078e0a18 */
[----:B------:R-:W-:Y:S01]  /*14620*/  ISETP.GT.U32.AND P1, PT, R24, R0, PT ;  /* 0x000000001800720c */ /* 0x000fe20003f24070 */
[----:B------:R-:W-:Y:S01]  /*14630*/  @!P5 IMAD.IADD R14, R14, 0x1, -R24 ;  /* 0x000000010e0ed824 */ /* 0x000fe200078e0a18 */
[----:B------:R-:W-:Y:S01]  /*14640*/  ISETP.GT.U32.AND P0, PT, R24, R13, PT ;  /* 0x0000000d1800720c */ /* 0x000fe20003f04070 */
[----:B------:R-:W-:Y:S01]  /*14650*/  IMAD.HI.U32 R11, R2, R4, RZ ;  /* 0x00000004020b7227 */ /* 0x000fe200078e00ff */
[----:B------:R0:W-:Y:S01]  /*14660*/  STL [R1+0x1dc], R9 ;  /* 0x0001dc0901007387 */ /* 0x0001e20000100800 */
[----:B------:R-:W-:-:S02]  /*14670*/  ISETP.GE.AND P5, PT, R3, RZ, PT ;  /* 0x000000ff0300720c */ /* 0x000fc40003fa6270 */
[----:B------:R-:W-:Y:S01]  /*14680*/  IMAD.MOV.U32 R12, RZ, RZ, R14 ;  /* 0x000000ffff0c7224 */ /* 0x000fe200078e000e */
[----:B------:R-:W-:Y:S01]  /*14690*/  IABS R3, R6 ;  /* 0x0000000600037213 */ /* 0x000fe20000000000 */
[--C-:B------:R-:W-:Y:S01]  /*146a0*/  @!P6 IMAD.IADD R5, R5, 0x1, -R24.reuse ;  /* 0x000000010505e824 */ /* 0x100fe200078e0a18 */
[----:B------:R-:W-:Y:S01]  /*146b0*/  ISETP.GE.AND P6, PT, R7, RZ, PT ;  /* 0x000000ff0700720c */ /* 0x000fe20003fc6270 */
[----:B------:R-:W-:Y:S02]  /*146c0*/  IMAD.MOV R11, RZ, RZ, -R11 ;  /* 0x000000ffff0b7224 */ /* 0x000fe400078e0a0b */
[----:B------:R-:W-:Y:S01]  /*146d0*/  @!P1 IMAD.IADD R0, R0, 0x1, -R24 ;  /* 0x0000000100009824 */ /* 0x000fe200078e0a18 */
[----:B0-----:R-:W-:Y:S01]  /*146e0*/  IADD3 R9, R29, 0x7c, RZ ;  /* 0x0000007c1d097810 */ /* 0x001fe20007ffe0ff */
[----:B------:R-:W-:Y:S01]  /*146f0*/  @!P4 IMAD.MOV R12, RZ, RZ, -R12 ;  /* 0x000000ffff0cc224 */ /* 0x000fe200078e0a0c */
[C---:B------:R-:W-:Y:S01]  /*14700*/  ISETP.GT.U32.AND P1, PT, R24.reuse, R5, PT ;  /* 0x000000051800720c */ /* 0x040fe20003f24070 */
[----:B------:R-:W-:Y:S01]  /*14710*/  @!P0 IMAD.IADD R13, R13, 0x1, -R24 ;  /* 0x000000010d0d8824 */ /* 0x000fe200078e0a18 */
[----:B------:R-:W-:Y:S01]  /*14720*/  IABS R7, R9 ;  /* 0x0000000900077213 */ /* 0x000fe20000000000 */
[C---:B------:R-:W-:Y:S01]  /*14730*/  IMAD R4, R24.reuse, R11, R4 ;  /* 0x0000000b18047224 */ /* 0x040fe200078e0204 */
[----:B------:R0:W-:Y:S01]  /*14740*/  STL [R1+0x1d8], R12 ;  /* 0x0001d80c01007387 */ /* 0x0001e20000100800 */
[----:B------:R-:W-:Y:S01]  /*14750*/  IMAD.MOV.U32 R14, RZ, RZ, R8 ;  /* 0x000000ffff0e7224 */ /* 0x000fe200078e0008 */
[----:B------:R-:W-:Y:S01]  /*14760*/  ISETP.GT.U32.AND P4, PT, R24, R0, PT ;  /* 0x000000001800720c */ /* 0x000fe20003f84070 */
[----:B------:R-:W-:Y:S01]  /*14770*/  IMAD.HI.U32 R8, R2, R7, RZ ;  /* 0x0000000702087227 */ /* 0x000fe200078e00ff */
[----:B------:R-:W-:-:S03]  /*14780*/  ISETP.GE.AND P0, PT, R15, RZ, PT ;  /* 0x000000ff0f00720c */ /* 0x000fc60003f06270 */
[----:B------:R-:W-:Y:S01]  /*14790*/  @!P3 IMAD.MOV R14, RZ, RZ, -R14 ;  /* 0x000000ffff0eb224 */ /* 0x000fe200078e0a0e */
[----:B------:R-:W-:Y:S01]  /*147a0*/  ISETP.GT.U32.AND P3, PT, R24, R4, PT ;  /* 0x000000041800720c */ /* 0x000fe20003f64070 */
[----:B------:R-:W-:Y:S02]  /*147b0*/  @!P1 IMAD.IADD R5, R5, 0x1, -R24 ;  /* 0x0000000105059824 */ /* 0x000fe400078e0a18 */
[----:B0-----:R-:W-:Y:S01]  /*147c0*/  IMAD.MOV.U32 R12, RZ, RZ, R13 ;  /* 0x000000ffff0c7224 */ /* 0x001fe200078e000d */
[----:B------:R-:W-:Y:S01]  /*147d0*/  STL [R1+0x1ac], R14 ;  /* 0x0001ac0e01007387 */ /* 0x000fe20000100800 */
[----:B------:R-:W-:-:S04]  /*147e0*/  IMAD.HI.U32 R10, R2, R3, RZ ;  /* 0x00000003020a7227 */ /* 0x000fc800078e00ff */
[----:B------:R-:W-:Y:S01]  /*147f0*/  @!P2 IMAD.MOV R12, RZ, RZ, -R12 ;  /* 0x000000ffff0ca224 */ /* 0x000fe200078e0a0c */
[----:B------:R-:W-:Y:S01]  /*14800*/  ISETP.GE.AND P2, PT, R6, RZ, PT ;  /* 0x000000ff0600720c */ /* 0x000fe20003f46270 */
[----:B------:R-:W-:Y:S01]  /*14810*/  IMAD.MOV R6, RZ, RZ, -R8 ;  /* 0x000000ffff067224 */ /* 0x000fe200078e0a08 */
[C---:B------:R-:W-:Y:S01]  /*14820*/  IADD3 R8, R29.reuse, 0x7a, RZ ;  /* 0x0000007a1d087810 */ /* 0x040fe20007ffe0ff */
[----:B------:R-:W-:Y:S01]  /*14830*/  IMAD.MOV R10, RZ, RZ, -R10 ;  /* 0x000000ffff0a7224 */ /* 0x000fe200078e0a0a */
[----:B------:R0:W-:Y:S01]  /*14840*/  STL [R1+0x1b0], R12 ;  /* 0x0001b00c01007387 */ /* 0x0001e20000100800 */
[----:B------:R-:W-:Y:S01]  /*14850*/  IMAD R6, R24, R6, R7 ;  /* 0x0000000618067224 */ /* 0x000fe200078e0207 */
[----:B------:R-:W-:Y:S01]  /*14860*/  IADD3 R7, R29, 0x79, RZ ;  /* 0x000000791d077810 */ /* 0x000fe20007ffe0ff */
[--C-:B------:R-:W-:Y:S01]  /*14870*/  @!P3 IMAD.IADD R4, R4, 0x1, -R24.reuse ;  /* 0x000000010404b824 */ /* 0x100fe200078e0a18 */
[----:B------:R-:W-:Y:S01]  /*14880*/  IABS R18, R8 ;  /* 0x0000000800127213 */ /* 0x000fe20000000000 */
[----:B------:R-:W-:Y:S01]  /*14890*/  IMAD R3, R24, R10, R3 ;  /* 0x0000000a18037224 */ /* 0x000fe200078e0203 */
[----:B------:R-:W-:Y:S01]  /*148a0*/  IABS R10, R7 ;  /* 0x00000007000a7213 */ /* 0x000fe20000000000 */
[----:B------:R-:W-:Y:S01]  /*148b0*/  @!P4 IMAD.IADD R0, R0, 0x1, -R24 ;  /* 0x000000010000c824 */ /* 0x000fe200078e0a18 */
[----:B------:R-:W-:Y:S01]  /*148c0*/  ISETP.GE.AND P4, PT, R9, RZ, PT ;  /* 0x000000ff0900720c */ /* 0x000fe20003f86270 */
[----:B0-----:R-:W-:Y:S01]  /*148d0*/  IMAD.MOV.U32 R12, RZ, RZ, R5 ;  /* 0x000000ffff0c7224 */ /* 0x001fe200078e0005 */
[----:B------:R-:W-:Y:S01]  /*148e0*/  IADD3 R9, R29, 0x7b, RZ ;  /* 0x0000007b1d097810 */ /* 0x000fe20007ffe0ff */
[----:B------:R-:W-:Y:S01]  /*148f0*/  IMAD.MOV.U32 R11, RZ, RZ, R0 ;  /* 0x000000ffff0b7224 */ /* 0x000fe200078e0000 */
[C---:B------:R-:W-:Y:S01]  /*14900*/  ISETP.GT.U32.AND P3, PT, R24.reuse, R4, PT ;  /* 0x000000041800720c */ /* 0x040fe20003f64070 */
[----:B------:R-:W-:Y:S01]  /*14910*/  @!P5 IMAD.MOV R12, RZ, RZ, -R12 ;  /* 0x000000ffff0cd224 */ /* 0x000fe200078e0a0c */
[C---:B------:R-:W-:Y:S01]  /*14920*/  ISETP.GT.U32.AND P5, PT, R24.reuse, R6, PT ;  /* 0x000000061800720c */ /* 0x040fe20003fa4070 */
[----:B------:R-:W-:Y:S01]  /*14930*/  @!P0 IMAD.MOV R11, RZ, RZ, -R11 ;  /* 0x000000ffff0b8224 */ /* 0x000fe200078e0a0b */
[----:B------:R-:W-:Y:S01]  /*14940*/  ISETP.GT.U32.AND P1, PT, R24, R3, PT ;  /* 0x000000031800720c */ /* 0x000fe20003f24070 */
[----:B------:R-:W-:Y:S01]  /*14950*/  IMAD.MOV.U32 R5, RZ, RZ, R10 ;  /* 0x000000ffff057224 */ /* 0x000fe200078e000a */
[----:B------:R-:W-:Y:S01]  /*14960*/  IABS R17, R9 ;  /* 0x0000000900117213 */ /* 0x000fe20000000000 */
[C---:B------:R-:W-:Y:S01]  /*14970*/  IMAD.HI.U32 R10, R2.reuse, R18, RZ ;  /* 0x00000012020a7227 */ /* 0x040fe200078e00ff */
[----:B------:R-:W-:Y:S01]  /*14980*/  ISETP.GE.AND P0, PT, R9, RZ, PT ;  /* 0x000000ff0900720c */ /* 0x000fe20003f06270 */
[----:B------:R0:W-:Y:S01]  /*14990*/  STL [R1+0x1b8], R12 ;  /* 0x0001b80c01007387 */ /* 0x0001e20000100800 */
[----:B------:R-:W-:Y:S01]  /*149a0*/  IADD3 R14, R29, 0x76, RZ ;  /* 0x000000761d0e7810 */ /* 0x000fe20007ffe0ff */
[----:B------:R-:W-:-:S02]  /*149b0*/  IMAD.HI.U32 R9, R2, R17, RZ ;  /* 0x0000001102097227 */ /* 0x000fc400078e00ff */
[----:B------:R-:W-:Y:S02]  /*149c0*/  STL [R1+0x1c8], R11 ;  /* 0x0001c80b01007387 */ /* 0x000fe40000100800 */
[--C-:B------:R-:W-:Y:S02]  /*149d0*/  @!P5 IMAD.IADD R6, R6, 0x1, -R24.reuse ;  /* 0x000000010606d824 */ /* 0x100fe400078e0a18 */
[--C-:B------:R-:W-:Y:S01]  /*149e0*/  @!P3 IMAD.IADD R4, R4, 0x1, -R24.reuse ;  /* 0x000000010404b824 */ /* 0x100fe200078e0a18 */
[----:B------:R-:W-:Y:S01]  /*149f0*/  ISETP.GE.AND P3, PT, R8, RZ, PT ;  /* 0x000000ff0800720c */ /* 0x000fe20003f66270 */
[----:B------:R-:W-:Y:S01]  /*14a00*/  IMAD.MOV R9, RZ, RZ, -R9 ;  /* 0x000000ffff097224 */ /* 0x000fe200078e0a09 */
[C---:B------:R-:W-:Y:S01]  /*14a10*/  ISETP.GT.U32.AND P5, PT, R24.reuse, R6, PT ;  /* 0x000000061800720c */ /* 0x040fe20003fa4070 */
[----:B------:R-:W-:Y:S02]  /*14a20*/  @!P1 IMAD.IADD R3, R3, 0x1, -R24 ;  /* 0x0000000103039824 */ /* 0x000fe400078e0a18 */
[----:B------:R-:W-:-:S02]  /*14a30*/  IMAD R17, R24, R9, R17 ;  /* 0x0000000918117224 */ /* 0x000fc400078e0211 */
[----:B0-----:R-:W-:Y:S01]  /*14a40*/  IMAD.MOV.U32 R12, RZ, RZ, R4 ;  /* 0x000000ffff0c7224 */ /* 0x001fe200078e0004 */
[C---:B------:R-:W-:Y:S01]  /*14a50*/  ISETP.GT.U32.AND P1, PT, R24.reuse, R3, PT ;  /* 0x000000031800720c */ /* 0x040fe20003f24070 */
[----:B------:R-:W-:Y:S01]  /*14a60*/  IMAD.MOV R8, RZ, RZ, -R10 ;  /* 0x000000ffff087224 */ /* 0x000fe200078e0a0a */
[C---:B------:R-:W-:Y:S01]  /*14a70*/  IADD3 R4, R29.reuse, 0x77, RZ ;  /* 0x000000771d047810 */ /* 0x040fe20007ffe0ff */
[----:B------:R-:W-:Y:S01]  /*14a80*/  @!P6 IMAD.MOV R12, RZ, RZ, -R12 ;  /* 0x000000ffff0ce224 */ /* 0x000fe200078e0a0c */
[C---:B------:R-:W-:Y:S01]  /*14a90*/  ISETP.GT.U32.AND P6, PT, R24.reuse, R17, PT ;  /* 0x000000111800720c */ /* 0x040fe20003fc4070 */
[----:B------:R-:W-:Y:S01]  /*14aa0*/  IMAD R18, R24, R8, R18 ;  /* 0x0000000818127224 */ /* 0x000fe200078e0212 */
[----:B------:R-:W-:Y:S01]  /*14ab0*/  IADD3 R8, R29, 0x78, RZ ;  /* 0x000000781d087810 */ /* 0x000fe20007ffe0ff */
[----:B------:R-:W-:Y:S01]  /*14ac0*/  @!P5 IMAD.IADD R6, R6, 0x1, -R24 ;  /* 0x000000010606d824 */ /* 0x000fe200078e0a18 */
[----:B------:R0:W-:Y:S01]  /*14ad0*/  STL [R1+0x1cc], R12 ;  /* 0x0001cc0c01007387 */ /* 0x0001e20000100800 */
[----:B------:R-:W-:Y:S01]  /*14ae0*/  IMAD.HI.U32 R0, R2, R5, RZ ;  /* 0x0000000502007227 */ /* 0x000fe200078e00ff */
[----:B------:R-:W-:-:S02]  /*14af0*/  ISETP.GT.U32.AND P5, PT, R24, R18, PT ;  /* 0x000000121800720c */ /* 0x000fc40003fa4070 */
[----:B------:R-:W-:Y:S01]  /*14b00*/  IABS R10, R14 ;  /* 0x0000000e000a7213 */ /* 0x000fe20000000000 */
[----:B------:R-:W-:Y:S01]  /*14b10*/  @!P1 IMAD.IADD R3, R3, 0x1, -R24 ;  /* 0x0000000103039824 */ /* 0x000fe200078e0a18 */
[----:B------:R-:W-:Y:S01]  /*14b20*/  ISETP.GE.AND P1, PT, R7, RZ, PT ;  /* 0x000000ff0700720c */ /* 0x000fe20003f26270 */
[----:B------:R-:W-:Y:S02]  /*14b30*/  IMAD.MOV R0, RZ, RZ, -R0 ;  /* 0x000000ffff007224 */ /* 0x000fe400078e0a00 */
[--C-:B------:R-:W-:Y:S01]  /*14b40*/  @!P6 IMAD.IADD R17, R17, 0x1, -R24.reuse ;  /* 0x000000011111e824 */ /* 0x100fe200078e0a18 */
[----:B0-----:R-:W-:Y:S01]  /*14b50*/  IABS R12, R4 ;  /* 0x00000004000c7213 */ /* 0x001fe20000000000 */
[----:B------:R-:W-:Y:S02]  /*14b60*/  IMAD.MOV.U32 R11, RZ, RZ, R3 ;  /* 0x000000ffff0b7224 */ /* 0x000fe400078e0003 */
[C---:B------:R-:W-:Y:S01]  /*14b70*/  IMAD R0, R24.reuse, R0, R5 ;  /* 0x0000000018007224 */ /* 0x040fe200078e0205 */
[----:B------:R-:W-:Y:S01]  /*14b80*/  ISETP.GT.U32.AND P6, PT, R24, R17, PT ;  /* 0x000000111800720c */ /* 0x000fe20003fc4070 */
[----:B------:R-:W-:Y:S01]  /*14b90*/  @!P2 IMAD.MOV R11, RZ, RZ, -R11 ;  /* 0x000000ffff0ba224 */ /* 0x000fe200078e0a0b */
[----:B------:R-:W-:Y:S01]  /*14ba0*/  ISETP.GE.AND P2, PT, R8, RZ, PT ;  /* 0x000000ff0800720c */ /* 0x000fe20003f46270 */
[----:B------:R-:W-:Y:S01]  /*14bb0*/  @!P5 IMAD.IADD R18, R18, 0x1, -R24 ;  /* 0x000000011212d824 */ /* 0x000fe200078e0a18 */
[----:B------:R-:W-:Y:S01]  /*14bc0*/  IABS R8, R8 ;  /* 0x0000000800087213 */ /* 0x000fe20000000000 */
[----:B------:R-:W-:Y:S01]  /*14bd0*/  IMAD.MOV.U32 R15, RZ, RZ, R6 ;  /* 0x000000ffff0f7224 */ /* 0x000fe200078e0006 */
[----:B------:R0:W-:Y:S01]  /*14be0*/  STL [R1+0x1d0], R11 ;  /* 0x0001d00b01007387 */ /* 0x0001e20000100800 */
[----:B------:R-:W-:Y:S01]  /*14bf0*/  IMAD.HI.U32 R7, R2, R12, RZ ;  /* 0x0000000c02077227 */ /* 0x000fe200078e00ff */
[----:B------:R-:W-:-:S02]  /*14c00*/  ISETP.GT.U32.AND P5, PT, R24, R18, PT ;  /* 0x000000121800720c */ /* 0x000fc40003fa4070 */
[----:B------:R-:W-:Y:S01]  /*14c10*/  IADD3 R5, R29, 0x75, RZ ;  /* 0x000000751d057810 */ /* 0x000fe20007ffe0ff */
[----:B------:R-:W-:-:S03]  /*14c20*/  IMAD.HI.U32 R9, R2, R8, RZ ;  /* 0x0000000802097227 */ /* 0x000fc600078e00ff */
[----:B------:R-:W-:Y:S01]  /*14c30*/  IABS R13, R5 ;  /* 0x00000005000d7213 */ /* 0x000fe20000000000 */
[----:B------:R-:W-:Y:S01]  /*14c40*/  @!P4 IMAD.MOV R15, RZ, RZ, -R15 ;  /* 0x000000ffff0fc224 */ /* 0x000fe200078e0a0f */
[----:B------:R-:W-:Y:S01]  /*14c50*/  ISETP.GT.U32.AND P4, PT, R24, R0, PT ;  /* 0x000000001800720c */ /* 0x000fe20003f84070 */
[----:B------:R-:W-:Y:S02]  /*14c60*/  IMAD.MOV R9, RZ, RZ, -R9 ;  /* 0x000000ffff097224 */ /* 0x000fe400078e0a09 */
[----:B------:R-:W-:Y:S01]  /*14c70*/  @!P6 IMAD.IADD R17, R17, 0x1, -R24 ;  /* 0x000000011111e824 */ /* 0x000fe200078e0a18 */
[----:B------:R-:W-:Y:S01]  /*14c80*/  ISETP.GE.AND P6, PT, R4, RZ, PT ;  /* 0x000000ff0400720c */ /* 0x000fe20003fc6270 */
[----:B------:R-:W-:Y:S01]  /*14c90*/  IMAD.MOV R7, RZ, RZ, -R7 ;  /* 0x000000ffff077224 */ /* 0x000fe200078e0a07 */
[----:B------:R1:W-:Y:S01]  /*14ca0*/  STL [R1+0x1bc], R15 ;  /* 0x0001bc0f01007387 */ /* 0x0003e20000100800 */
        /* <DEDUP_REMOVED lines=8> */
[----:B0-----:R-:W-:Y:S01]  /*14d30*/  IMAD.HI.U32 R11, R2, R10, RZ ;  /* 0x0000000a020b7227 */ /* 0x001fe200078e00ff */
[----:B-1----:R-:W-:-:S02]  /*14d40*/  IABS R15, R9 ;  /* 0x00000009000f7213 */ /* 0x002fc40000000000 */
[----:B------:R-:W-:Y:S01]  /*14d50*/  IABS R16, R7 ;  /* 0x0000000700107213 */ /* 0x000fe20000000000 */
[----:B------:R-:W-:Y:S01]  /*14d60*/  IMAD.MOV R6, RZ, RZ, -R11 ;  /* 0x000000ffff067224 */ /* 0x000fe200078e0a0b */
[C---:B------:R-:W-:Y:S01]  /*14d70*/  IADD3 R11, R29.reuse, 0x74, RZ ;  /* 0x000000741d0b7810 */ /* 0x040fe20007ffe0ff */
[----:B------:R-:W-:Y:S01]  /*14d80*/  IMAD.MOV.U32 R20, RZ, RZ, R17 ;  /* 0x000000ffff147224 */ /* 0x000fe200078e0011 */
[----:B------:R-:W-:Y:S01]  /*14d90*/  IADD3 R8, R29, 0x71, RZ ;  /* 0x000000711d087810 */ /* 0x000fe20007ffe0ff */
[----:B------:R-:W-:Y:S01]  /*14da0*/  IMAD R10, R24, R6, R10 ;  /* 0x00000006180a7224 */ /* 0x000fe200078e020a */
[----:B------:R-:W-:Y:S01]  /*14db0*/  IABS R6, R11 ;  /* 0x0000000b00067213 */ /* 0x000fe20000000000 */
[--C-:B------:R-:W-:Y:S01]  /*14dc0*/  @!P5 IMAD.IADD R4, R4, 0x1, -R24.reuse ;  /* 0x000000010404d824 */ /* 0x100fe200078e0a18 */
[----:B------:R-:W-:Y:S01]  /*14dd0*/  ISETP.GT.U32.AND P5, PT, R24, R0, PT ;  /* 0x000000001800720c */ /* 0x000fe20003fa4070 */
[----:B------:R-:W-:Y:S02]  /*14de0*/  @!P4 IMAD.IADD R12, R12, 0x1, -R24 ;  /* 0x000000010c0cc824 */ /* 0x000fe400078e0a18 */
[----:B------:R-:W-:Y:S01]  /*14df0*/  IMAD.HI.U32 R19, R2, R6, RZ ;  /* 0x0000000602137227 */ /* 0x000fe200078e00ff */
[----:B------:R-:W-:-:S03]  /*14e00*/  ISETP.GT.U32.AND P4, PT, R24, R4, PT ;  /* 0x000000041800720c */ /* 0x000fc60003f84070 */
[----:B------:R-:W-:Y:S01]  /*14e10*/  @!P0 IMAD.MOV R20, RZ, RZ, -R20 ;  /* 0x000000ffff148224 */ /* 0x000fe200078e0a14 */
[----:B------:R-:W-:Y:S01]  /*14e20*/  ISETP.GT.U32.AND P0, PT, R24, R12, PT ;  /* 0x0000000c1800720c */ /* 0x000fe20003f04070 */
[----:B------:R-:W-:-:S03]  /*14e30*/  IMAD.HI.U32 R3, R2, R13, RZ ;  /* 0x0000000d02037227 */ /* 0x000fc600078e00ff */
[----:B------:R0:W-:Y:S01]  /*14e40*/  STL [R1+0x1a8], R20 ;  /* 0x0001a81401007387 */ /* 0x0001e20000100800 */
[----:B------:R-:W-:-:S04]  /*14e50*/  IMAD.HI.U32 R17, R2, R15, RZ ;  /* 0x0000000f02117227 */ /* 0x000fc800078e00ff */
[----:B------:R-:W-:Y:S02]  /*14e60*/  IMAD.MOV R19, RZ, RZ, -R19 ;  /* 0x000000ffff137224 */ /* 0x000fe400078e0a13 */
[----:B------:R-:W-:Y:S02]  /*14e70*/  IMAD.MOV R3, RZ, RZ, -R3 ;  /* 0x000000ffff037224 */ /* 0x000fe400078e0a03 */
[----:B------:R-:W-:Y:S02]  /*14e80*/  IMAD.MOV R17, RZ, RZ, -R17 ;  /* 0x000000ffff117224 */ /* 0x000fe400078e0a11 */
[C---:B------:R-:W-:Y:S02]  /*14e90*/  IMAD R6, R24.reuse, R19, R6 ;  /* 0x0000001318067224 */ /* 0x040fe400078e0206 */
[C---:B------:R-:W-:Y:S01]  /*14ea0*/  IMAD R13, R24.reuse, R3, R13 ;  /* 0x00000003180d7224 */ /* 0x040fe200078e020d */
[----:B------:R-:W-:Y:S01]  /*14eb0*/  IABS R3, R8 ;  /* 0x0000000800037213 */ /* 0x000fe20000000000 */
[----:B------:R-:W-:Y:S01]  /*14ec0*/  @!P3 IMAD.MOV R18, RZ, RZ, -R18 ;  /* 0x000000ffff12b224 */ /* 0x000fe200078e0a12 */
[C---:B------:R-:W-:Y:S01]  /*14ed0*/  ISETP.GT.U32.AND P3, PT, R24.reuse, R10, PT ;  /* 0x0000000a1800720c */ /* 0x040fe20003f64070 */
[----:B------:R-:W-:-:S02]  /*14ee0*/  IMAD R15, R24, R17, R15 ;  /* 0x00000011180f7224 */ /* 0x000fc400078e020f */
[--C-:B------:R-:W-:Y:S01]  /*14ef0*/  @!P4 IMAD.IADD R4, R4, 0x1, -R24.reuse ;  /* 0x000000010404c824 */ /* 0x100fe200078e0a18 */
[----:B------:R-:W-:Y:S01]  /*14f00*/  ISETP.GT.U32.AND P4, PT, R24, R6, PT ;  /* 0x000000061800720c */ /* 0x000fe20003f84070 */
[--C-:B------:R-:W-:Y:S01]  /*14f10*/  @!P5 IMAD.IADD R0, R0, 0x1, -R24.reuse ;  /* 0x000000010000d824 */ /* 0x100fe200078e0a18 */
[----:B------:R-:W-:Y:S01]  /*14f20*/  ISETP.GT.U32.AND P5, PT, R24, R13, PT ;  /* 0x0000000d1800720c */ /* 0x000fe20003fa4070 */
[----:B------:R-:W-:Y:S01]  /*14f30*/  @!P0 IMAD.IADD R12, R12, 0x1, -R24 ;  /* 0x000000010c0c8824 */ /* 0x000fe200078e0a18 */
[----:B------:R-:W-:Y:S01]  /*14f40*/  ISETP.GT.U32.AND P0, PT, R24, R15, PT ;  /* 0x0000000f1800720c */ /* 0x000fe20003f04070 */
[----:B------:R1:W-:Y:S01]  /*14f50*/  STL [R1+0x1a4], R18 ;  /* 0x0001a41201007387 */ /* 0x0003e20000100800 */
[----:B0-----:R-:W-:Y:S02]  /*14f60*/  IMAD.MOV.U32 R20, RZ, RZ, R4 ;  /* 0x000000ffff147224 */ /* 0x001fe400078e0004 */
[----:B------:R-:W-:Y:S02]  /*14f70*/  IMAD.MOV.U32 R21, RZ, RZ, R0 ;  /* 0x000000ffff157224 */ /* 0x000fe400078e0000 */
[----:B------:R-:W-:Y:S01]  /*14f80*/  @!P3 IMAD.IADD R10, R10, 0x1, -R24 ;  /* 0x000000010a0ab824 */ /* 0x000fe200078e0a18 */
[----:B------:R-:W-:Y:S01]  /*14f90*/  ISETP.GE.AND P3, PT, R14, RZ, PT ;  /* 0x000000ff0e00720c */ /* 0x000fe20003f66270 */
[----:B------:R-:W-:Y:S01]  /*14fa0*/  @!P2 IMAD.MOV R20, RZ, RZ, -R20 ;  /* 0x000000ffff14a224 */ /* 0x000fe200078e0a14 */
[----:B------:R-:W-:Y:S01]  /*14fb0*/  IADD3 R14, R29, 0x70, RZ ;  /* 0x000000701d0e7810 */ /* 0x000fe20007ffe0ff */
[----:B------:R-:W-:Y:S01]  /*14fc0*/  @!P4 IMAD.IADD R6, R6, 0x1, -R24 ;  /* 0x000000010606c824 */ /* 0x000fe200078e0a18 */
[----:B------:R-:W-:Y:S01]  /*14fd0*/  ISETP.GT.U32.AND P4, PT, R24, R10, PT ;  /* 0x0000000a1800720c */ /* 0x000fe20003f84070 */
[----:B-1----:R-:W-:Y:S01]  /*14fe0*/  IMAD.HI.U32 R18, R2, R16, RZ ;  /* 0x0000001002127227 */ /* 0x002fe200078e00ff */
[----:B------:R-:W-:-:S02]  /*14ff0*/  IABS R4, R14 ;  /* 0x0000000e00047213 */ /* 0x000fc40000000000 */
[C---:B------:R-:W-:Y:S01]  /*15000*/  ISETP.GT.U32.AND P2, PT, R24.reuse, R6, PT ;  /* 0x000000061800720c */ /* 0x040fe20003f44070 */
[----:B------:R-:W-:Y:S02]  /*15010*/  IMAD.MOV R18, RZ, RZ, -R18 ;  /* 0x000000ffff127224 */ /* 0x000fe400078e0a12 */
[----:B------:R-:W-:Y:S01]  /*15020*/  @!P5 IMAD.IADD R13, R13, 0x1, -R24 ;  /* 0x000000010d0dd824 */ /* 0x000fe200078e0a18 */
[----:B------:R-:W-:Y:S01]  /*15030*/  ISETP.GE.AND P5, PT, R5, RZ, PT ;  /* 0x000000ff0500720c */ /* 0x000fe20003fa6270 */
[C---:B------:R-:W-:Y:S01]  /*15040*/  IMAD R16, R24.reuse, R18, R16 ;  /* 0x0000001218107224 */ /* 0x040fe200078e0210 */
[----:B------:R-:W-:Y:S01]  /*15050*/  IADD3 R5, R29, 0x6f, RZ ;  /* 0x0000006f1d057810 */ /* 0x000fe20007ffe0ff */
[----:B------:R-:W-:Y:S01]  /*15060*/  @!P0 IMAD.IADD R15, R15, 0x1, -R24 ;  /* 0x000000010f0f8824 */ /* 0x000fe200078e0a18 */
[C---:B------:R-:W-:Y:S01]  /*15070*/  ISETP.GT.U32.AND P0, PT, R24.reuse, R13, PT ;  /* 0x0000000d1800720c */ /* 0x040fe20003f04070 */
[----:B------:R-:W-:Y:S01]  /*15080*/  @!P1 IMAD.MOV R21, RZ, RZ, -R21 ;  /* 0x000000ffff159224 */ /* 0x000fe200078e0a15 */
[----:B------:R-:W-:Y:S01]  /*15090*/  IABS R0, R5 ;  /* 0x0000000500007213 */ /* 0x000fe20000000000 */
[----:B------:R-:W-:Y:S01]  /*150a0*/  @!P6 IMAD.MOV R12, RZ, RZ, -R12 ;  /* 0x000000ffff0ce224 */ /* 0x000fe200078e0a0c */
[----:B------:R-:W-:Y:S01]  /*150b0*/  ISETP.GT.U32.AND P1, PT, R24, R15, PT ;  /* 0x0000000f1800720c */ /* 0x000fe20003f24070 */
[----:B------:R-:W-:Y:S01]  /*150c0*/  IMAD.HI.U32 R19, R2, R3, RZ ;  /* 0x0000000302137227 */ /* 0x000fe200078e00ff */
[----:B------:R-:W-:Y:S01]  /*150d0*/  ISETP.GT.U32.AND P6, PT, R24, R16, PT ;  /* 0x000000101800720c */ /* 0x000fe20003fc4070 */
[----:B------:R-:W-:Y:S02]  /*150e0*/  STL [R1+0x19c], R21 ;  /* 0x00019c1501007387 */ /* 0x000fe40000100800 */
[----:B------:R-:W-:-:S02]  /*150f0*/  IMAD.MOV R19, RZ, RZ, -R19 ;  /* 0x000000ffff137224 */ /* 0x000fc400078e0a13 */
[--C-:B------:R-:W-:Y:S01]  /*15100*/  @!P4 IMAD.IADD R10, R10, 0x1, -R24.reuse ;  /* 0x000000010a0ac824 */ /* 0x100fe200078e0a18 */
[----:B------:R-:W-:Y:S01]  /*15110*/  ISETP.GE.AND P4, PT, R11, RZ, PT ;  /* 0x000000ff0b00720c */ /* 0x000fe20003f86270 */
[----:B------:R-:W-:Y:S01]  /*15120*/  IMAD R3, R24, R19, R3 ;  /* 0x0000001318037224 */ /* 0x000fe200078e0203 */
[----:B------:R-:W-:Y:S01]  /*15130*/  STL [R1+0x198], R20 ;  /* 0x0001981401007387 */ /* 0x000fe20000100800 */
[--C-:B------:R-:W-:Y:S01]  /*15140*/  @!P2 IMAD.IADD R6, R6, 0x1, -R24.reuse ;  /* 0x000000010606a824 */ /* 0x100fe200078e0a18 */
[----:B------:R-:W-:Y:S01]  /*15150*/  ISETP.GE.AND P2, PT, R9, RZ, PT ;  /* 0x000000ff0900720c */ /* 0x000fe20003f46270 */
[----:B------:R-:W-:Y:S01]  /*15160*/  IMAD.HI.U32 R9, R2, R4, RZ ;  /* 0x0000000402097227 */ /* 0x000fe200078e00ff */
[----:B------:R0:W-:Y:S03]  /*15170*/  STL [R1+0x194], R12 ;  /* 0x0001940c01007387 */ /* 0x0001e60000100800 */
[--C-:B------:R-:W-:Y:S01]  /*15180*/  @!P0 IMAD.IADD R13, R13, 0x1, -R24.reuse ;  /* 0x000000010d0d8824 */ /* 0x100fe200078e0a18 */
[----:B------:R-:W-:Y:S01]  /*15190*/  ISETP.GT.U32.AND P0, PT, R24, R3, PT ;  /* 0x000000031800720c */ /* 0x000fe20003f04070 */
[--C-:B------:R-:W-:Y:S01]  /*151a0*/  @!P1 IMAD.IADD R15, R15, 0x1, -R24.reuse ;  /* 0x000000010f0f9824 */ /* 0x100fe200078e0a18 */
[----:B------:R-:W-:Y:S01]  /*151b0*/  ISETP.GE.AND P1, PT, R7, RZ, PT ;  /* 0x000000ff0700720c */ /* 0x000fe20003f26270 */
[----:B------:R-:W-:Y:S01]  /*151c0*/  @!P6 IMAD.IADD R16, R16, 0x1, -R24 ;  /* 0x000000011010e824 */ /* 0x000fe200078e0a18 */
[----:B------:R-:W-:Y:S01]  /*151d0*/  ISETP.GE.AND P6, PT, R8, RZ, PT ;  /* 0x000000ff0800720c */ /* 0x000fe20003fc6270 */
[----:B------:R-:W-:-:S04]  /*151e0*/  IMAD.HI.U32 R7, R2, R0, RZ ;  /* 0x0000000002077227 */ /* 0x000fc800078e00ff */
[----:B------:R-:W-:Y:S02]  /*151f0*/  IMAD.MOV R8, RZ, RZ, -R9 ;  /* 0x000000ffff087224 */ /* 0x000fe400078e0a09 */
[----:B------:R-:W-:Y:S02]  /*15200*/  IMAD.MOV R7, RZ, RZ, -R7 ;  /* 0x000000ffff077224 */ /* 0x000fe400078e0a07 */
[C---:B------:R-:W-:Y:S02]  /*15210*/  IMAD R4, R24.reuse, R8, R4 ;  /* 0x0000000818047224 */ /* 0x040fe400078e0204 */
        /* <DEDUP_REMOVED lines=8> */
[C---:B------:R-:W-:Y:S01]  /*152a0*/  ISETP.GT.U32.AND P0, PT, R24.reuse, R16, PT ;  /* 0x000000101800720c */ /* 0x040fe20003f04070 */
[----:B0-----:R-:W-:Y:S01]  /*152b0*/  IMAD.MOV.U32 R12, RZ, RZ, R13 ;  /* 0x000000ffff0c7224 */ /* 0x001fe200078e000d */
[C---:B------:R-:W-:Y:S01]  /*152c0*/  IADD3 R10, R29.reuse, 0x6c, RZ ;  /* 0x0000006c1d0a7810 */ /* 0x040fe20007ffe0ff */
[----:B------:R-:W-:Y:S01]  /*152d0*/  @!P2 IMAD.MOV R9, RZ, RZ, -R9 ;  /* 0x000000ffff09a224 */ /* 0x000fe200078e0a09 */
[----:B------:R-:W-:Y:S01]  /*152e0*/  ISETP.GT.U32.AND P2, PT, R24, R0, PT ;  /* 0x000000001800720c */ /* 0x000fe20003f44070 */
[----:B------:R-:W-:Y:S01]  /*152f0*/  @!P3 IMAD.MOV R17, RZ, RZ, -R17 ;  /* 0x000000ffff11b224 */ /* 0x000fe200078e0a11 */
[----:B------:R-:W-:Y:S01]  /*15300*/  ISETP.GE.AND P3, PT, R14, RZ, PT ;  /* 0x000000ff0e00720c */ /* 0x000fe20003f66270 */
[----:B------:R-:W-:Y:S01]  /*15310*/  @!P5 IMAD.MOV R12, RZ, RZ, -R12 ;  /* 0x000000ffff0cd224 */ /* 0x000fe200078e0a0c */
[----:B------:R-:W-:Y:S01]  /*15320*/  ISETP.GT.U32.AND P5, PT, R24, R3, PT ;  /* 0x000000031800720c */ /* 0x000fe20003fa4070 */
[----:B------:R-:W-:Y:S01]  /*15330*/  @!P4 IMAD.IADD R4, R4, 0x1, -R24 ;  /* 0x000000010404c824 */ /* 0x000fe200078e0a18 */
[----:B------:R-:W-:Y:S01]  /*15340*/  STL [R1+0x190], R17 ;  /* 0x0001901101007387 */ /* 0x000fe20000100800 */
[----:B------:R-:W-:-:S02]  /*15350*/  IADD3 R13, R29, 0x67, RZ ;  /* 0x000000671d0d7810 */ /* 0x000fc40007ffe0ff */
[--C-:B------:R-:W-:Y:S01]  /*15360*/  @!P0 IMAD.IADD R16, R16, 0x1, -R24.reuse ;  /* 0x0000000110108824 */ /* 0x100fe200078e0a18 */
[----:B------:R-:W-:Y:S01]  /*15370*/  STL [R1+0x18c], R12 ;  /* 0x00018c0c01007387 */ /* 0x000fe20000100800 */
[----:B------:R-:W-:Y:S02]  /*15380*/  ISETP.GE.AND P0, PT, R5, RZ, PT ;  /* 0x000000ff0500720c */ /* 0x000fe40003f06270 */
[----:B------:R-:W-:Y:S01]  /*15390*/  @!P2 IMAD.IADD R0, R0, 0x1, -R24 ;  /* 0x000000010000a824 */ /* 0x000fe200078e0a18 */
[----:B------:R0:W-:Y:S01]  /*153a0*/  STL [R1+0x168], R6 ;  /* 0x0001680601007387 */ /* 0x0001e20000100800 */
[C---:B------:R-:W-:Y:S01]  /*153b0*/  ISETP.GT.U32.AND P2, PT, R24.reuse, R4, PT ;  /* 0x000000041800720c */ /* 0x040fe20003f44070 */
[----:B------:R-:W-:Y:S01]  /*153c0*/  IMAD.MOV.U32 R8, RZ, RZ, R16 ;  /* 0x000000ffff087224 */ /* 0x000fe200078e0010 */
[----:B------:R-:W-:Y:S01]  /*153d0*/  IADD3 R16, R29, 0x68, RZ ;  /* 0x000000681d107810 */ /* 0x000fe20007ffe0ff */
[----:B------:R-:W-:Y:S01]  /*153e0*/  @!P5 IMAD.IADD R3, R3, 0x1, -R24 ;  /* 0x000000010303d824 */ /* 0x000fe200078e0a18 */
[----:B------:R-:W-:Y:S01]  /*153f0*/  ISETP.GE.AND P5, PT, R7, RZ, PT ;  /* 0x000000ff0700720c */ /* 0x000fe20003fa6270 */
[----:B------:R-:W-:Y:S01]  /*15400*/  @!P1 IMAD.MOV R8, RZ, RZ, -R8 ;  /* 0x000000ffff089224 */ /* 0x000fe200078e0a08 */
[----:B------:R1:W-:Y:S01]  /*15410*/  STL [R1+0x10], R9 ;  /* 0x0000100901007387 */ /* 0x0003e20000100800 */
[----:B------:R-:W-:-:S02]  /*15420*/  ISETP.GT.U32.AND P1, PT, R24, R0, PT ;  /* 0x000000001800720c */ /* 0x000fc40003f24070 */
[C---:B0-----:R-:W-:Y:S01]  /*15430*/  IADD3 R6, R29.reuse, 0x6d, RZ ;  /* 0x0000006d1d067810 */ /* 0x041fe20007ffe0ff */
[----:B------:R0:W-:Y:S03]  /*15440*/  STL [R1+0x16c], R8 ;  /* 0x00016c0801007387 */ /* 0x0001e60000100800 */
[----:B------:R-:W-:Y:S01]  /*15450*/  IABS R5, R6 ;  /* 0x0000000600057213 */ /* 0x000fe20000000000 */
[----:B------:R-:W-:Y:S01]  /*15460*/  @!P2 IMAD.IADD R4, R4, 0x1, -R24 ;  /* 0x000000010404a824 */ /* 0x000fe200078e0a18 */
[----:B------:R-:W-:Y:S01]  /*15470*/  ISETP.GE.AND P4, PT, R6, RZ, PT ;  /* 0x000000ff0600720c */ /* 0x000fe20003f86270 */
[----:B------:R-:W-:Y:S01]  /*15480*/  IMAD.HI.U32 R6, R2, R11, RZ ;  /* 0x0000000b02067227 */ /* 0x000fe200078e00ff */
[----:B-1----:R-:W-:-:S03]  /*15490*/  IADD3 R9, R29, 0x6a, RZ ;  /* 0x0000006a1d097810 */ /* 0x002fc60007ffe0ff */
[----:B------:R-:W-:Y:S02]  /*154a0*/  IMAD.MOV R6, RZ, RZ, -R6 ;  /* 0x000000ffff067224 */ /* 0x000fe400078e0a06 */
[----:B------:R-:W-:-:S04]  /*154b0*/  IMAD.HI.U32 R7, R2, R5, RZ ;  /* 0x0000000502077227 */ /* 0x000fc800078e00ff */
[C---:B------:R-:W-:Y:S02]  /*154c0*/  IMAD R11, R24.reuse, R6, R11 ;  /* 0x00000006180b7224 */ /* 0x040fe400078e020b */
[----:B0-----:R-:W-:Y:S02]  /*154d0*/  IMAD.MOV.U32 R8, RZ, RZ, R3 ;  /* 0x000000ffff087224 */ /* 0x001fe400078e0003 */
[----:B------:R-:W-:Y:S01]  /*154e0*/  IMAD.MOV R3, RZ, RZ, -R7 ;  /* 0x000000ffff037224 */ /* 0x000fe200078e0a07 */
[C---:B------:R-:W-:Y:S01]  /*154f0*/  ISETP.GT.U32.AND P2, PT, R24.reuse, R11, PT ;  /* 0x0000000b1800720c */ /* 0x040fe20003f44070 */
[----:B------:R-:W-:Y:S01]  /*15500*/  IMAD.MOV.U32 R12, RZ, RZ, R4 ;  /* 0x000000ffff0c7224 */ /* 0x000fe200078e0004 */
[C---:B------:R-:W-:Y:S01]  /*15510*/  IADD3 R7, R29.reuse, 0x6b, RZ ;  /* 0x0000006b1d077810 */ /* 0x040fe20007ffe0ff */
        /* <DEDUP_REMOVED lines=8> */
[----:B------:R-:W-:Y:S01]  /*155a0*/  @!P2 IMAD.IADD R11, R11, 0x1, -R24 ;  /* 0x000000010b0ba824 */ /* 0x000fe200078e0a18 */
[----:B------:R0:W-:Y:S01]  /*155b0*/  STL [R1+0x170], R8 ;  /* 0x0001700801007387 */ /* 0x0001e20000100800 */
[----:B------:R-:W-:Y:S02]  /*155c0*/  ISETP.GE.AND P1, PT, R7, RZ, PT ;  /* 0x000000ff0700720c */ /* 0x000fe40003f26270 */
[----:B------:R-:W-:Y:S01]  /*155d0*/  IMAD.HI.U32 R6, R2, R10, RZ ;  /* 0x0000000a02067227 */ /* 0x000fe200078e00ff */
[----:B------:R-:W-:Y:S01]  /*155e0*/  ISETP.GT.U32.AND P2, PT, R24, R11, PT ;  /* 0x0000000b1800720c */ /* 0x000fe20003f44070 */
[----:B------:R-:W-:Y:S01]  /*155f0*/  STL [R1+0x174], R12 ;  /* 0x0001740c01007387 */ /* 0x000fe20000100800 */
[----:B------:R-:W-:Y:S01]  /*15600*/  IABS R7, R7 ;  /* 0x0000000700077213 */ /* 0x000fe20000000000 */
[----:B------:R-:W-:-:S02]  /*15610*/  IMAD.MOV R4, RZ, RZ, -R6 ;  /* 0x000000ffff047224 */ /* 0x000fc400078e0a06 */
[----:B------:R-:W-:Y:S02]  /*15620*/  @!P3 IMAD.IADD R5, R5, 0x1, -R24 ;  /* 0x000000010505b824 */ /* 0x000fe400078e0a18 */
[----:B0-----:R-:W-:Y:S02]  /*15630*/  IMAD.MOV.U32 R8, RZ, RZ, R0 ;  /* 0x000000ffff087224 */ /* 0x001fe400078e0000 */
[C---:B------:R-:W-:Y:S01]  /*15640*/  IMAD R10, R24.reuse, R4, R10 ;  /* 0x00000004180a7224 */ /* 0x040fe200078e020a */
[----:B------:R-:W-:Y:S01]  /*15650*/  ISETP.GT.U32.AND P3, PT, R24, R5, PT ;  /* 0x000000051800720c */ /* 0x000fe20003f64070 */
[----:B------:R-:W-:Y:S01]  /*15660*/  @!P0 IMAD.MOV R8, RZ, RZ, -R8 ;  /* 0x000000ffff088224 */ /* 0x000fe200078e0a08 */
[----:B------:R-:W-:Y:S01]  /*15670*/  ISETP.GE.AND P0, PT, R9, RZ, PT ;  /* 0x000000ff0900720c */ /* 0x000fe20003f06270 */
[----:B------:R-:W-:Y:S01]  /*15680*/  @!P2 IMAD.IADD R11, R11, 0x1, -R24 ;  /* 0x000000010b0ba824 */ /* 0x000fe200078e0a18 */
[----:B------:R-:W-:Y:S01]  /*15690*/  IABS R9, R9 ;  /* 0x0000000900097213 */ /* 0x000fe20000000000 */
[----:B------:R-:W-:Y:S01]  /*156a0*/  IMAD.HI.U32 R0, R2, R7, RZ ;  /* 0x0000000702007227 */ /* 0x000fe200078e00ff */
[----:B------:R0:W-:Y:S01]  /*156b0*/  STL [R1+0x184], R8 ;  /* 0x0001840801007387 */ /* 0x0001e20000100800 */
[----:B------:R-:W-:-:S02]  /*156c0*/  ISETP.GT.U32.AND P2, PT, R24, R10, PT ;  /* 0x0000000a1800720c */ /* 0x000fc40003f44070 */
[----:B------:R-:W-:-:S04]  /*156d0*/  IMAD.HI.U32 R4, R2, R9, RZ ;  /* 0x0000000902047227 */ /* 0x000fc800078e00ff */
[----:B------:R-:W-:Y:S02]  /*156e0*/  IMAD.MOV R4, RZ, RZ, -R4 ;  /* 0x000000ffff047224 */ /* 0x000fe400078e0a04 */
[----:B------:R-:W-:Y:S01]  /*156f0*/  IMAD.MOV R0, RZ, RZ, -R0 ;  /* 0x000000ffff007224 */ /* 0x000fe200078e0a00 */
[----:B0-----:R-:W-:Y:S01]  /*15700*/  IABS R8, R3 ;  /* 0x0000000300087213 */ /* 0x001fe20000000000 */
[C---:B------:R-:W-:Y:S02]  /*15710*/  IMAD R9, R24.reuse, R4, R9 ;  /* 0x0000000418097224 */ /* 0x040fe400078e0209 */
[----:B------:R-:W-:Y:S01]  /*15720*/  IMAD R7, R24, R0, R7 ;  /* 0x0000000018077224 */ /* 0x000fe200078e0207 */
[----:B------:R-:W-:Y:S01]  /*15730*/  IABS R0, R16 ;  /* 0x0000001000007213 */ /* 0x000fe20000000000 */
[----:B------:R-:W-:-:S04]  /*15740*/  IMAD.HI.U32 R6, R2, R8, RZ ;  /* 0x0000000802067227 */ /* 0x000fc800078e00ff */
[----:B------:R-:W-:Y:S02]  /*15750*/  IMAD.MOV R6, RZ, RZ, -R6 ;  /* 0x000000ffff067224 */ /* 0x000fe400078e0a06 */
[----:B------:R-:W-:Y:S01]  /*15760*/  IMAD.MOV.U32 R12, RZ, RZ, R11 ;  /* 0x000000ffff0c7224 */ /* 0x000fe200078e000b */
[----:B------:R-:W-:Y:S01]  /*15770*/  IABS R11, R13 ;  /* 0x0000000d000b7213 */ /* 0x000fe20000000000 */
[C---:B------:R-:W-:Y:S01]  /*15780*/  IMAD R8, R24.reuse, R6, R8 ;  /* 0x0000000618087224 */ /* 0x040fe200078e0208 */
[----:B------:R-:W-:Y:S01]  /*15790*/  IADD3 R6, R29, 0x66, RZ ;  /* 0x000000661d067810 */ /* 0x000fe20007ffe0ff */
[----:B------:R-:W-:Y:S01]  /*157a0*/  @!P3 IMAD.IADD R5, R5, 0x1, -R24 ;  /* 0x000000010505b824 */ /* 0x000fe200078e0a18 */
[C---:B------:R-:W-:Y:S01]  /*157b0*/  ISETP.GT.U32.AND P3, PT, R24.reuse, R9, PT ;  /* 0x000000091800720c */ /* 0x040fe20003f64070 */
[----:B------:R-:W-:Y:S01]  /*157c0*/  @!P5 IMAD.MOV R12, RZ, RZ, -R12 ;  /* 0x000000ffff0cd224 */ /* 0x000fe200078e0a0c */
[----:B------:R-:W-:Y:S01]  /*157d0*/  ISETP.GT.U32.AND P5, PT, R24, R7, PT ;  /* 0x000000071800720c */ /* 0x000fe20003fa4070 */
[----:B------:R-:W-:Y:S01]  /*157e0*/  @!P2 IMAD.IADD R10, R10, 0x1, -R24 ;  /* 0x000000010a0aa824 */ /* 0x000fe200078e0a18 */
[----:B------:R-:W-:Y:S01]  /*157f0*/  ISETP.GT.U32.AND P2, PT, R24, R8, PT ;  /* 0x000000081800720c */ /* 0x000fe20003f44070 */
[----:B------:R-:W-:Y:S01]  /*15800*/  IMAD.HI.U32 R4, R2, R0, RZ ;  /* 0x0000000002047227 */ /* 0x000fe200078e00ff */
[----:B------:R0:W-:Y:S01]  /*15810*/  STL [R1+0x180], R12 ;  /* 0x0001800c01007387 */ /* 0x0001e20000100800 */
[----:B------:R-:W-:-:S02]  /*15820*/  IABS R15, R6 ;  /* 0x00000006000f7213 */ /* 0x000fc40000000000 */
[----:B------:R-:W-:-:S04]  /*15830*/  IMAD.MOV R4, RZ, RZ, -R4 ;  /* 0x000000ffff047224 */ /* 0x000fc800078e0a04 */
[--C-:B------:R-:W-:Y:S02]  /*15840*/  @!P3 IMAD.IADD R9, R9, 0x1, -R24.reuse ;  /* 0x000000010909b824 */ /* 0x100fe400078e0a18 */
[--C-:B------:R-:W-:Y:S01]  /*15850*/  @!P5 IMAD.IADD R7, R7, 0x1, -R24.reuse ;  /* 0x000000010707d824 */ /* 0x100fe200078e0a18 */
[----:B------:R-:W-:Y:S01]  /*15860*/  ISETP.GT.U32.AND P5, PT, R24, R10, PT ;  /* 0x0000000a1800720c */ /* 0x000fe20003fa4070 */
[----:B------:R-:W-:Y:S01]  /*15870*/  @!P2 IMAD.IADD R8, R8, 0x1, -R24 ;  /* 0x000000010808a824 */ /* 0x000fe200078e0a18 */
[C---:B------:R-:W-:Y:S01]  /*15880*/  ISETP.GT.U32.AND P2, PT, R24.reuse, R9, PT ;  /* 0x000000091800720c */ /* 0x040fe20003f44070 */
[----:B0-----:R-:W-:Y:S01]  /*15890*/  IMAD.MOV.U32 R12, RZ, RZ, R5 ;  /* 0x000000ffff0c7224 */ /* 0x001fe200078e0005 */
[----:B------:R-:W-:Y:S01]  /*158a0*/  ISETP.GT.U32.AND P3, PT, R24, R7, PT ;  /* 0x000000071800720c */ /* 0x000fe20003f64070 */
[----:B------:R-:W-:-:S04]  /*158b0*/  IMAD.HI.U32 R5, R2, R11, RZ ;  /* 0x0000000b02057227 */ /* 0x000fc800078e00ff */
[----:B------:R-:W-:Y:S02]  /*158c0*/  IMAD.MOV R5, RZ, RZ, -R5 ;  /* 0x000000ffff057224 */ /* 0x000fe400078e0a05 */
[----:B------:R-:W-:Y:S01]  /*158d0*/  @!P4 IMAD.MOV R12, RZ, RZ, -R12 ;  /* 0x000000ffff0cc224 */ /* 0x000fe200078e0a0c */
[C---:B------:R-:W-:Y:S01]  /*158e0*/  ISETP.GT.U32.AND P4, PT, R24.reuse, R8, PT ;  /* 0x000000081800720c */ /* 0x040fe20003f84070 */
        /* <DEDUP_REMOVED lines=8> */
[----:B------:R-:W-:Y:S01]  /*15970*/  @!P3 IMAD.IADD R7, R7, 0x1, -R24 ;  /* 0x000000010707b824 */ /* 0x000fe200078e0a18 */
[----:B------:R-:W-:Y:S01]  /*15980*/  IABS R14, R4 ;  /* 0x00000004000e7213 */ /* 0x000fe20000000000 */
[----:B------:R-:W-:Y:S01]  /*15990*/  IMAD.MOV.U32 R18, RZ, RZ, R10 ;  /* 0x000000ffff127224 */ /* 0x000fe200078e000a */
[----:B------:R-:W-:Y:S01]  /*159a0*/  ISETP.GE.AND P3, PT, R3, RZ, PT ;  /* 0x000000ff0300720c */ /* 0x000fe20003f66270 */
[--C-:B------:R-:W-:Y:S01]  /*159b0*/  @!P4 IMAD.IADD R8, R8, 0x1, -R24.reuse ;  /* 0x000000010808c824 */ /* 0x100fe200078e0a18 */
[----:B------:R-:W-:Y:S01]  /*159c0*/  ISETP.GE.AND P4, PT, R16, RZ, PT ;  /* 0x000000ff1000720c */ /* 0x000fe20003f86270 */
[----:B------:R-:W-:Y:S01]  /*159d0*/  IMAD.HI.U32 R3, R2, R14, RZ ;  /* 0x0000000e02037227 */ /* 0x000fe200078e00ff */
[----:B------:R-:W-:Y:S01]  /*159e0*/  IABS R16, R5 ;  /* 0x0000000500107213 */ /* 0x000fe20000000000 */
[----:B------:R0:W-:Y:S02]  /*159f0*/  STL [R1+0x17c], R12 ;  /* 0x00017c0c01007387 */ /* 0x0001e40000100800 */
[--C-:B------:R-:W-:Y:S01]  /*15a00*/  @!P5 IMAD.IADD R0, R0, 0x1, -R24.reuse ;  /* 0x000000010000d824 */ /* 0x100fe200078e0a18 */
[----:B------:R-:W-:Y:S01]  /*15a10*/  ISETP.GE.AND P5, PT, R13, RZ, PT ;  /* 0x000000ff0d00720c */ /* 0x000fe20003fa6270 */
[----:B------:R-:W-:-:S02]  /*15a20*/  @!P2 IMAD.IADD R11, R11, 0x1, -R24 ;  /* 0x000000010b0ba824 */ /* 0x000fc400078e0a18 */
[----:B------:R-:W-:Y:S01]  /*15a30*/  IMAD.MOV.U32 R13, RZ, RZ, R16 ;  /* 0x000000ffff0d7224 */ /* 0x000fe200078e0010 */
[C---:B------:R-:W-:Y:S01]  /*15a40*/  ISETP.GT.U32.AND P2, PT, R24.reuse, R0, PT ;  /* 0x000000001800720c */ /* 0x040fe20003f44070 */
[----:B------:R-:W-:Y:S02]  /*15a50*/  IMAD.MOV R3, RZ, RZ, -R3 ;  /* 0x000000ffff037224 */ /* 0x000fe400078e0a03 */
[----:B------:R-:W-:Y:S01]  /*15a60*/  @!P6 IMAD.MOV R18, RZ, RZ, -R18 ;  /* 0x000000ffff12e224 */ /* 0x000fe200078e0a12 */
[----:B------:R-:W-:Y:S01]  /*15a70*/  ISETP.GT.U32.AND P6, PT, R24, R11, PT ;  /* 0x0000000b1800720c */ /* 0x000fe20003fc4070 */
[----:B0-----:R-:W-:-:S03]  /*15a80*/  IMAD.HI.U32 R12, R2, R15, RZ ;  /* 0x0000000f020c7227 */ /* 0x001fc600078e00ff */
[----:B------:R0:W-:Y:S01]  /*15a90*/  STL [R1+0x154], R18 ;  /* 0x0001541201007387 */ /* 0x0001e20000100800 */
[----:B------:R-:W-:-:S04]  /*15aa0*/  IMAD.HI.U32 R10, R2, R13, RZ ;  /* 0x0000000d020a7227 */ /* 0x000fc800078e00ff */
[C---:B------:R-:W-:Y:S01]  /*15ab0*/  IMAD R14, R24.reuse, R3, R14 ;  /* 0x00000003180e7224 */ /* 0x040fe200078e020e */
[----:B------:R-:W-:Y:S01]  /*15ac0*/  IADD3 R3, R29, 0x63, RZ ;  /* 0x000000631d037810 */ /* 0x000fe20007ffe0ff */
[----:B------:R-:W-:Y:S02]  /*15ad0*/  IMAD.MOV R12, RZ, RZ, -R12 ;  /* 0x000000ffff0c7224 */ /* 0x000fe400078e0a0c */
[----:B------:R-:W-:Y:S02]  /*15ae0*/  IMAD.MOV.U32 R17, RZ, RZ, R7 ;  /* 0x000000ffff117224 */ /* 0x000fe400078e0007 */
[----:B------:R-:W-:Y:S01]  /*15af0*/  IMAD.MOV R7, RZ, RZ, -R10 ;  /* 0x000000ffff077224 */ /* 0x000fe200078e0a0a */
[----:B------:R-:W-:Y:S01]  /*15b00*/  IABS R10, R3 ;  /* 0x00000003000a7213 */ /* 0x000fe20000000000 */
[----:B------:R-:W-:Y:S01]  /*15b10*/  @!P3 IMAD.MOV R8, RZ, RZ, -R8 ;  /* 0x000000ffff08b224 */ /* 0x000fe200078e0a08 */
[C---:B------:R-:W-:Y:S01]  /*15b20*/  ISETP.GT.U32.AND P3, PT, R24.reuse, R14, PT ;  /* 0x0000000e1800720c */ /* 0x040fe20003f64070 */
[----:B------:R-:W-:-:S02]  /*15b30*/  IMAD R15, R24, R12, R15 ;  /* 0x0000000c180f7224 */ /* 0x000fc400078e020f */
[C---:B------:R-:W-:Y:S01]  /*15b40*/  IMAD R13, R24.reuse, R7, R13 ;  /* 0x00000007180d7224 */ /* 0x040fe200078e020d */
[----:B------:R-:W-:Y:S01]  /*15b50*/  IADD3 R7, R29, 0x61, RZ ;  /* 0x000000611d077810 */ /* 0x000fe20007ffe0ff */
[----:B------:R-:W-:Y:S01]  /*15b60*/  @!P1 IMAD.MOV R17, RZ, RZ, -R17 ;  /* 0x000000ffff119224 */ /* 0x000fe200078e0a11 */
[C---:B------:R-:W-:Y:S01]  /*15b70*/  ISETP.GT.U32.AND P1, PT, R24.reuse, R15, PT ;  /* 0x0000000f1800720c */ /* 0x040fe20003f24070 */
[--C-:B------:R-:W-:Y:S01]  /*15b80*/  @!P6 IMAD.IADD R11, R11, 0x1, -R24.reuse ;  /* 0x000000010b0be824 */ /* 0x100fe200078e0a18 */
[----:B------:R-:W-:Y:S01]  /*15b90*/  ISETP.GT.U32.AND P6, PT, R24, R13, PT ;  /* 0x0000000d1800720c */ /* 0x000fe20003fc4070 */
[----:B------:R-:W-:Y:S01]  /*15ba0*/  @!P0 IMAD.MOV R9, RZ, RZ, -R9 ;  /* 0x000000ffff098224 */ /* 0x000fe200078e0a09 */
[----:B------:R-:W-:Y:S01]  /*15bb0*/  STL [R1+0x158], R17 ;  /* 0x0001581101007387 */ /* 0x000fe20000100800 */
[--C-:B------:R-:W-:Y:S01]  /*15bc0*/  @!P2 IMAD.IADD R0, R0, 0x1, -R24.reuse ;  /* 0x000000010000a824 */ /* 0x100fe200078e0a18 */
[----:B------:R-:W-:Y:S01]  /*15bd0*/  ISETP.GE.AND P2, PT, R4, RZ, PT ;  /* 0x000000ff0400720c */ /* 0x000fe20003f46270 */
[--C-:B------:R-:W-:Y:S01]  /*15be0*/  @!P3 IMAD.IADD R14, R14, 0x1, -R24.reuse ;  /* 0x000000010e0eb824 */ /* 0x100fe200078e0a18 */
[----:B------:R-:W-:Y:S01]  /*15bf0*/  STL [R1+0x15c], R9 ;  /* 0x00015c0901007387 */ /* 0x000fe20000100800 */
[----:B------:R-:W-:Y:S01]  /*15c00*/  IADD3 R4, R29, 0x62, RZ ;  /* 0x000000621d047810 */ /* 0x000fe20007ffe0ff */
[----:B0-----:R-:W-:Y:S01]  /*15c10*/  IMAD.MOV.U32 R18, RZ, RZ, R11 ;  /* 0x000000ffff127224 */ /* 0x001fe200078e000b */
[----:B------:R-:W-:Y:S01]  /*15c20*/  ISETP.GE.AND P0, PT, R6, RZ, PT ;  /* 0x000000ff0600720c */ /* 0x000fe20003f06270 */
[----:B------:R0:W-:Y:S01]  /*15c30*/  STL [R1+0x160], R8 ;  /* 0x0001600801007387 */ /* 0x0001e20000100800 */
[--C-:B------:R-:W-:Y:S01]  /*15c40*/  @!P1 IMAD.IADD R15, R15, 0x1, -R24.reuse ;  /* 0x000000010f0f9824 */ /* 0x100fe200078e0a18 */
[----:B------:R-:W-:Y:S01]  /*15c50*/  ISETP.GT.U32.AND P3, PT, R24, R14, PT ;  /* 0x0000000e1800720c */ /* 0x000fe20003f64070 */
[----:B------:R-:W-:Y:S01]  /*15c60*/  @!P6 IMAD.IADD R13, R13, 0x1, -R24 ;  /* 0x000000010d0de824 */ /* 0x000fe200078e0a18 */
[----:B------:R-:W-:Y:S01]  /*15c70*/  ISETP.GE.AND P1, PT, R5, RZ, PT ;  /* 0x000000ff0500720c */ /* 0x000fe20003f26270 */
[----:B------:R-:W-:Y:S01]  /*15c80*/  IMAD.HI.U32 R6, R2, R10, RZ ;  /* 0x0000000a02067227 */ /* 0x000fe200078e00ff */
[----:B------:R-:W-:-:S02]  /*15c90*/  IABS R5, R4 ;  /* 0x0000000400057213 */ /* 0x000fc40000000000 */
[C---:B------:R-:W-:Y:S01]  /*15ca0*/  ISETP.GT.U32.AND P6, PT, R24.reuse, R13, PT ;  /* 0x0000000d1800720c */ /* 0x040fe20003fc4070 */
[----:B------:R-:W-:Y:S01]  /*15cb0*/  IMAD.MOV R6, RZ, RZ, -R6 ;  /* 0x000000ffff067224 */ /* 0x000fe200078e0a06 */
[----:B------:R-:W-:Y:S01]  /*15cc0*/  IABS R12, R7 ;  /* 0x00000007000c7213 */ /* 0x000fe20000000000 */
[----:B0-----:R-:W-:Y:S01]  /*15cd0*/  IMAD.MOV.U32 R8, RZ, RZ, R0 ;  /* 0x000000ffff087224 */ /* 0x001fe200078e0000 */
[----:B------:R-:W-:Y:S01]  /*15ce0*/  IADD3 R0, R29, 0x60, RZ ;  /* 0x000000601d007810 */ /* 0x000fe20007ffe0ff */
[C---:B------:R-:W-:Y:S02]  /*15cf0*/  IMAD R10, R24.reuse, R6, R10 ;  /* 0x00000006180a7224 */ /* 0x040fe400078e020a */
[----:B------:R-:W-:Y:S01]  /*15d00*/  @!P4 IMAD.MOV R8, RZ, RZ, -R8 ;  /* 0x000000ffff08c224 */ /* 0x000fe200078e0a08 */
[----:B------:R-:W-:Y:S01]  /*15d10*/  ISETP.GT.U32.AND P4, PT, R24, R15, PT ;  /* 0x0000000f1800720c */ /* 0x000fe20003f84070 */
[----:B------:R-:W-:Y:S01]  /*15d20*/  @!P3 IMAD.IADD R14, R14, 0x1, -R24 ;  /* 0x000000010e0eb824 */ /* 0x000fe200078e0a18 */
[----:B------:R-:W-:Y:S01]  /*15d30*/  ISETP.GE.AND P3, PT, R3, RZ, PT ;  /* 0x000000ff0300720c */ /* 0x000fe20003f66270 */
[----:B------:R-:W-:Y:S01]  /*15d40*/  IMAD.HI.U32 R16, R2, R12, RZ ;  /* 0x0000000c02107227 */ /* 0x000fe200078e00ff */
[----:B------:R0:W-:Y:S01]  /*15d50*/  STL [R1+0x164], R8 ;  /* 0x0001640801007387 */ /* 0x0001e20000100800 */
[----:B------:R-:W-:-:S02]  /*15d60*/  IABS R6, R0 ;  /* 0x0000000000067213 */ /* 0x000fc40000000000 */
[----:B------:R-:W-:Y:S02]  /*15d70*/  @!P6 IMAD.IADD R13, R13, 0x1, -R24 ;  /* 0x000000010d0de824 */ /* 0x000fe400078e0a18 */
[----:B------:R-:W-:Y:S02]  /*15d80*/  IMAD.MOV R16, RZ, RZ, -R16 ;  /* 0x000000ffff107224 */ /* 0x000fe400078e0a10 */
[----:B------:R-:W-:Y:S02]  /*15d90*/  @!P5 IMAD.MOV R18, RZ, RZ, -R18 ;  /* 0x000000ffff12d224 */ /* 0x000fe400078e0a12 */
[----:B------:R-:W-:Y:S01]  /*15da0*/  @!P4 IMAD.IADD R15, R15, 0x1, -R24 ;  /* 0x000000010f0fc824 */ /* 0x000fe200078e0a18 */
[----:B------:R-:W-:Y:S01]  /*15db0*/  ISETP.GT.U32.AND P4, PT, R24, R10, PT ;  /* 0x0000000a1800720c */ /* 0x000fe20003f84070 */
[----:B0-----:R-:W-:Y:S01]  /*15dc0*/  IMAD.HI.U32 R8, R2, R5, RZ ;  /* 0x0000000502087227 */ /* 0x001fe200078e00ff */
[----:B------:R-:W-:Y:S03]  /*15dd0*/  STL [R1+0xbc], R18 ;  /* 0x0000bc1201007387 */ /* 0x000fe60000100800 */
[----:B------:R-:W-:-:S02]  /*15de0*/  IMAD.MOV R8, RZ, RZ, -R8 ;  /* 0x000000ffff087224 */ /* 0x000fc400078e0a08 */
[----:B------:R-:W-:Y:S02]  /*15df0*/  IMAD.MOV.U32 R17, RZ, RZ, R15 ;  /* 0x000000ffff117224 */ /* 0x000fe400078e000f */
[----:B------:R-:W-:Y:S01]  /*15e00*/  IMAD R3, R24, R8, R5 ;  /* 0x0000000818037224 */ /* 0x000fe200078e0205 */
[C---:B------:R-:W-:Y:S01]  /*15e10*/  IADD3 R5, R29.reuse, 0x5f, RZ ;  /* 0x0000005f1d057810 */ /* 0x040fe20007ffe0ff */
[----:B------:R-:W-:Y:S02]  /*15e20*/  @!P0 IMAD.MOV R17, RZ, RZ, -R17 ;  /* 0x000000ffff118224 */ /* 0x000fe400078e0a11 */
[----:B------:R-:W-:Y:S01]  /*15e30*/  @!P4 IMAD.IADD R10, R10, 0x1, -R24 ;  /* 0x000000010a0ac824 */ /* 0x000fe200078e0a18 */
[----:B------:R-:W-:Y:S01]  /*15e40*/  ISETP.GT.U32.AND P6, PT, R24, R3, PT ;  /* 0x000000031800720c */ /* 0x000fe20003fc4070 */
[----:B------:R-:W-:Y:S01]  /*15e50*/  IMAD.HI.U32 R8, R2, R6, RZ ;  /* 0x0000000602087227 */ /* 0x000fe200078e00ff */
[----:B------:R-:W-:Y:S01]  /*15e60*/  IABS R9, R5 ;  /* 0x0000000500097213 */ /* 0x000fe20000000000 */
[----:B------:R-:W-:Y:S01]  /*15e70*/  STL [R1+0xcc], R17 ;  /* 0x0000cc1101007387 */ /* 0x000fe20000100800 */
[----:B------:R-:W-:Y:S01]  /*15e80*/  ISETP.GT.U32.AND P5, PT, R24, R10, PT ;  /* 0x0000000a1800720c */ /* 0x000fe20003fa4070 */
[----:B------:R-:W-:Y:S01]  /*15e90*/  IMAD.MOV R8, RZ, RZ, -R8 ;  /* 0x000000ffff087224 */ /* 0x000fe200078e0a08 */
[----:B------:R-:W-:Y:S01]  /*15ea0*/  ISETP.GE.AND P4, PT, R4, RZ, PT ;  /* 0x000000ff0400720c */ /* 0x000fe20003f86270 */
[----:B------:R-:W-:Y:S01]  /*15eb0*/  IMAD.HI.U32 R11, R2, R9, RZ ;  /* 0x00000009020b7227 */ /* 0x000fe200078e00ff */
[----:B------:R-:W-:-:S03]  /*15ec0*/  IADD3 R4, R29, 0x5e, RZ ;  /* 0x0000005e1d047810 */ /* 0x000fc60007ffe0ff */
[----:B------:R-:W-:Y:S02]  /*15ed0*/  IMAD.MOV R11, RZ, RZ, -R11 ;  /* 0x000000ffff0b7224 */ /* 0x000fe400078e0a0b */
[----:B------:R-:W-:Y:S02]  /*15ee0*/  @!P6 IMAD.IADD R3, R3, 0x1, -R24 ;  /* 0x000000010303e824 */ /* 0x000fe400078e0a18 */
[C---:B------:R-:W-:Y:S02]  /*15ef0*/  IMAD R12, R24.reuse, R16, R12 ;  /* 0x00000010180c7224 */ /* 0x040fe400078e020c */
[----:B------:R-:W-:Y:S01]  /*15f00*/  @!P2 IMAD.MOV R14, RZ, RZ, -R14 ;  /* 0x000000ffff0ea224 */ /* 0x000fe200078e0a0e */
[C---:B------:R-:W-:Y:S01]  /*15f10*/  ISETP.GT.U32.AND P0, PT, R24.reuse, R3, PT ;  /* 0x000000031800720c */ /* 0x040fe20003f04070 */
[C---:B------:R-:W-:Y:S01]  /*15f20*/  IMAD R6, R24.reuse, R8, R6 ;  /* 0x0000000818067224 */ /* 0x040fe200078e0206 */
[----:B------:R-:W-:Y:S01]  /*15f30*/  ISETP.GE.AND P2, PT, R7, RZ, PT ;  /* 0x000000ff0700720c */ /* 0x000fe20003f46270 */
[C---:B------:R-:W-:Y:S01]  /*15f40*/  IMAD R7, R24.reuse, R11, R9 ;  /* 0x0000000b18077224 */ /* 0x040fe200078e0209 */
[C---:B------:R-:W-:Y:S01]  /*15f50*/  ISETP.GT.U32.AND P6, PT, R24.reuse, R12, PT ;  /* 0x0000000c1800720c */ /* 0x040fe20003fc4070 */
[----:B------:R-:W-:Y:S01]  /*15f60*/  @!P1 IMAD.MOV R13, RZ, RZ, -R13 ;  /* 0x000000ffff0d9224 */ /* 0x000fe200078e0a0d */
[----:B------:R-:W-:Y:S01]  /*15f70*/  ISETP.GT.U32.AND P1, PT, R24, R6, PT ;  /* 0x000000061800720c */ /* 0x000fe20003f24070 */
[----:B------:R-:W-:Y:S01]  /*15f80*/  @!P5 IMAD.IADD R10, R10, 0x1, -R24 ;  /* 0x000000010a0ad824 */ /* 0x000fe200078e0a18 */
[----:B------:R-:W-:Y:S01]  /*15f90*/  STL [R1+0xd4], R14 ;  /* 0x0000d40e01007387 */ /* 0x000fe20000100800 */
[----:B------:R-:W-:-:S02]  /*15fa0*/  ISETP.GE.AND P5, PT, R0, RZ, PT ;  /* 0x000000ff0000720c */ /* 0x000fc40003fa6270 */
[----:B------:R-:W-:Y:S01]  /*15fb0*/  IADD3 R0, R29, 0x5d, RZ ;  /* 0x0000005d1d007810 */ /* 0x000fe20007ffe0ff */
[----:B------:R0:W-:Y:S01]  /*15fc0*/  STL [R1+0x144], R13 ;  /* 0x0001440d01007387 */ /* 0x0001e20000100800 */
[--C-:B------:R-:W-:Y:S01]  /*15fd0*/  @!P0 IMAD.IADD R3, R3, 0x1, -R24.reuse ;  /* 0x0000000103038824 */ /* 0x100fe200078e0a18 */
[----:B------:R-:W-:Y:S02]  /*15fe0*/  ISETP.GT.U32.AND P0, PT, R24, R7, PT ;  /* 0x000000071800720c */ /* 0x000fe40003f04070 */
[----:B------:R-:W-:Y:S01]  /*15ff0*/  IABS R8, R4 ;  /* 0x0000000400087213 */ /* 0x000fe20000000000 */
[--C-:B------:R-:W-:Y:S01]  /*16000*/  @!P6 IMAD.IADD R12, R12, 0x1, -R24.reuse ;  /* 0x000000010c0ce824 */ /* 0x100fe200078e0a18 */
[----:B------:R-:W-:Y:S01]  /*16010*/  IABS R11, R0 ;  /* 0x00000000000b7213 */ /* 0x000fe20000000000 */
[----:B------:R-:W-:Y:S01]  /*16020*/  @!P1 IMAD.IADD R6, R6, 0x1, -R24 ;  /* 0x0000000106069824 */ /* 0x000fe200078e0a18 */
[----:B------:R-:W-:Y:S01]  /*16030*/  ISETP.GE.AND P6, PT, R5, RZ, PT ;  /* 0x000000ff0500720c */ /* 0x000fe20003fc6270 */
[----:B------:R-:W-:Y:S01]  /*16040*/  IMAD.HI.U32 R9, R2, R8, RZ ;  /* 0x0000000802097227 */ /* 0x000fe200078e00ff */
[----:B------:R-:W-:-:S02]  /*16050*/  ISETP.GT.U32.AND P1, PT, R24, R12, PT ;  /* 0x0000000c1800720c */ /* 0x000fc40003f24070 */
[----:B------:R-:W-:Y:S01]  /*16060*/  IADD3 R5, R29, 0x5c, RZ ;  /* 0x0000005c1d057810 */ /* 0x000fe20007ffe0ff */
[----:B0-----:R-:W-:Y:S02]  /*16070*/  IMAD.MOV.U32 R13, RZ, RZ, R10 ;  /* 0x000000ffff0d7224 */ /* 0x001fe400078e000a */
[----:B------:R-:W-:Y:S01]  /*16080*/  @!P0 IMAD.IADD R7, R7, 0x1, -R24 ;  /* 0x0000000107078824 */ /* 0x000fe200078e0a18 */
[----:B------:R-:W-:Y:S01]  /*16090*/  IABS R10, R5 ;  /* 0x00000005000a7213 */ /* 0x000fe20000000000 */
[----:B------:R-:W-:Y:S01]  /*160a0*/  @!P3 IMAD.MOV R13, RZ, RZ, -R13 ;  /* 0x000000ffff0db224 */ /* 0x000fe200078e0a0d */
[C---:B------:R-:W-:Y:S01]  /*160b0*/  ISETP.GT.U32.AND P3, PT, R24.reuse, R6, PT ;  /* 0x000000061800720c */ /* 0x040fe20003f64070 */
[----:B------:R-:W-:Y:S01]  /*160c0*/  IMAD.MOV R9, RZ, RZ, -R9 ;  /* 0x000000ffff097224 */ /* 0x000fe200078e0a09 */
[C---:B------:R-:W-:Y:S02]  /*160d0*/  ISETP.GT.U32.AND P0, PT, R24.reuse, R7, PT ;  /* 0x000000071800720c */ /* 0x040fe40003f04070 */
[----:B------:R0:W-:Y:S01]  /*160e0*/  STL [R1+0x148], R13 ;  /* 0x0001480d01007387 */ /* 0x0001e20000100800 */
[----:B------:R-:W-:-:S02]  /*160f0*/  IMAD R8, R24, R9, R8 ;  /* 0x0000000918087224 */ /* 0x000fc400078e0208 */
[----:B------:R-:W-:-:S03]  /*16100*/  @!P1 IMAD.IADD R12, R12, 0x1, -R24 ;  /* 0x000000010c0c9824 */ /* 0x000fc600078e0a18 */
[----:B------:R-:W-:Y:S01]  /*16110*/  ISETP.GT.U32.AND P1, PT, R24, R8, PT ;  /* 0x000000081800720c */ /* 0x000fe20003f24070 */
[----:B------:R-:W-:Y:S02]  /*16120*/  IMAD.MOV.U32 R14, RZ, RZ, R12 ;  /* 0x000000ffff0e7224 */ /* 0x000fe400078e000c */
[----:B------:R-:W-:Y:S01]  /*16130*/  @!P3 IMAD.IADD R6, R6, 0x1, -R24 ;  /* 0x000000010606b824 */ /* 0x000fe200078e0a18 */
[----:B------:R-:W-:Y:S01]  /*16140*/  ISETP.GE.AND P3, PT, R0, RZ, PT ;  /* 0x000000ff0000720c */ /* 0x000fe20003f66270 */
[----:B0-----:R-:W-:Y:S02]  /*16150*/  IMAD.MOV.U32 R13, RZ, RZ, R3 ;  /* 0x000000ffff0d7224 */ /* 0x001fe400078e0003 */
[----:B------:R-:W-:-:S04]  /*16160*/  IMAD.HI.U32 R3, R2, R11, RZ ;  /* 0x0000000b02037227 */ /* 0x000fc800078e00ff */
[----:B------:R-:W-:Y:S02]  /*16170*/  IMAD.MOV R3, RZ, RZ, -R3 ;  /* 0x000000ffff037224 */ /* 0x000fe400078e0a03 */
[--C-:B------:R-:W-:Y:S02]  /*16180*/  @!P0 IMAD.IADD R7, R7, 0x1, -R24.reuse ;  /* 0x0000000107078824 */ /* 0x100fe400078e0a18 */
[----:B------:R-:W-:Y:S01]  /*16190*/  IMAD R11, R24, R3, R11 ;  /* 0x00000003180b7224 */ /* 0x000fe200078e020b */
[C---:B------:R-:W-:Y:S01]  /*161a0*/  IADD3 R3, R29.reuse, 0x5b, RZ ;  /* 0x0000005b1d037810 */ /* 0x040fe20007ffe0ff */
[----:B------:R-:W-:Y:S01]  /*161b0*/  @!P4 IMAD.MOV R13, RZ, RZ, -R13 ;  /* 0x000000ffff0dc224 */ /* 0x000fe200078e0a0d */
[----:B------:R-:W-:Y:S01]  /*161c0*/  ISETP.GE.AND P4, PT, R4, RZ, PT ;  /* 0x000000ff0400720c */ /* 0x000fe20003f86270 */
[----:B------:R-:W-:Y:S01]  /*161d0*/  @!P1 IMAD.IADD R8, R8, 0x1, -R24 ;  /* 0x0000000108089824 */ /* 0x000fe200078e0a18 */
[C---:B------:R-:W-:Y:S01]  /*161e0*/  ISETP.GT.U32.AND P0, PT, R24.reuse, R11, PT ;  /* 0x0000000b1800720c */ /* 0x040fe20003f04070 */
[----:B------:R-:W-:Y:S01]  /*161f0*/  @!P2 IMAD.MOV R14, RZ, RZ, -R14 ;  /* 0x000000ffff0ea224 */ /* 0x000fe200078e0a0e */
[----:B------:R0:W-:Y:S01]  /*16200*/  STL [R1+0x150], R13 ;  /* 0x0001500d01007387 */ /* 0x0001e20000100800 */
[----:B------:R-:W-:Y:S01]  /*16210*/  IABS R0, R3 ;  /* 0x0000000300007213 */ /* 0x000fe20000000000 */
[----:B------:R-:W-:Y:S01]  /*16220*/  IMAD.MOV.U32 R12, RZ, RZ, R6 ;  /* 0x000000ffff0c7224 */ /* 0x000fe200078e0006 */
[----:B------:R-:W-:Y:S01]  /*16230*/  IADD3 R4, R29, 0x5a, RZ ;  /* 0x0000005a1d047810 */ /* 0x000fe20007ffe0ff */
[----:B------:R-:W-:Y:S01]  /*16240*/  @!P6 IMAD.MOV R7, RZ, RZ, -R7 ;  /* 0x000000ffff07e224 */ /* 0x000fe200078e0a07 */
[----:B------:R-:W-:Y:S01]  /*16250*/  ISETP.GT.U32.AND P2, PT, R24, R8, PT ;  /* 0x000000081800720c */ /* 0x000fe20003f44070 */
[----:B------:R-:W-:Y:S01]  /*16260*/  @!P5 IMAD.MOV R12, RZ, RZ, -R12 ;  /* 0x000000ffff0cd224 */ /* 0x000fe200078e0a0c */
[----:B------:R-:W-:Y:S01]  /*16270*/  ISETP.GE.AND P1, PT, R5, RZ, PT ;  /* 0x000000ff0500720c */ /* 0x000fe20003f26270 */
[C---:B------:R-:W-:Y:S01]  /*16280*/  IMAD.HI.U32 R5, R2.reuse, R0, RZ ;  /* 0x0000000002057227 */ /* 0x040fe200078e00ff */
[----:B------:R-:W-:Y:S01]  /*16290*/  IABS R9, R4 ;  /* 0x0000000400097213 */ /* 0x000fe20000000000 */
[----:B------:R-:W-:Y:S01]  /*162a0*/  STL [R1+0x14c], R14 ;  /* 0x00014c0e01007387 */ /* 0x000fe20000100800 */
[----:B------:R-:W-:Y:S01]  /*162b0*/  ISETP.GE.AND P6, PT, R3, RZ, PT ;  /* 0x000000ff0300720c */ /* 0x000fe20003fc6270 */
[----:B0-----:R-:W-:Y:S01]  /*162c0*/  IMAD.HI.U32 R13, R2, R10, RZ ;  /* 0x0000000a020d7227 */ /* 0x001fe200078e00ff */
[----:B------:R-:W-:Y:S01]  /*162d0*/  IADD3 R3, R29, 0x57, RZ ;  /* 0x000000571d037810 */ /* 0x000fe20007ffe0ff */
[----:B------:R-:W-:Y:S02]  /*162e0*/  STL [R1+0x118], R12 ;  /* 0x0001180c01007387 */ /* 0x000fe40000100800 */
[----:B------:R-:W-:-:S02]  /*162f0*/  @!P0 IMAD.IADD R11, R11, 0x1, -R24 ;  /* 0x000000010b0b8824 */ /* 0x000fc400078e0a18 */
[----:B------:R-:W-:Y:S01]  /*16300*/  IMAD.MOV R13, RZ, RZ, -R13 ;  /* 0x000000ffff0d7224 */ /* 0x000fe200078e0a0d */
[----:B------:R0:W-:Y:S01]  /*16310*/  STL [R1+0x11c], R7 ;  /* 0x00011c0701007387 */ /* 0x0001e20000100800 */
[----:B------:R-:W-:Y:S01]  /*16320*/  IMAD.MOV R5, RZ, RZ, -R5 ;  /* 0x000000ffff057224 */ /* 0x000fe200078e0a05 */
[C---:B------:R-:W-:Y:S01]  /*16330*/  ISETP.GT.U32.AND P0, PT, R24.reuse, R11, PT ;  /* 0x0000000b1800720c */ /* 0x040fe20003f04070 */
[----:B------:R-:W-:Y:S02]  /*16340*/  IMAD R10, R24, R13, R10 ;  /* 0x0000000d180a7224 */ /* 0x000fe400078e020a */
[----:B------:R-:W-:-:S03]  /*16350*/  IMAD.HI.U32 R6, R2, R9, RZ ;  /* 0x0000000902067227 */ /* 0x000fc600078e00ff */
[C---:B------:R-:W-:Y:S01]  /*16360*/  ISETP.GT.U32.AND P5, PT, R24.reuse, R10, PT ;  /* 0x0000000a1800720c */ /* 0x040fe20003fa4070 */
[----:B------:R-:W-:Y:S01]  /*16370*/  IMAD R0, R24, R5, R0 ;  /* 0x0000000518007224 */ /* 0x000fe200078e0200 */
[----:B0-----:R-:W-:Y:S01]  /*16380*/  IADD3 R7, R29, 0x59, RZ ;  /* 0x000000591d077810 */ /* 0x001fe20007ffe0ff */
[----:B------:R-:W-:Y:S02]  /*16390*/  IMAD.MOV R6, RZ, RZ, -R6 ;  /* 0x000000ffff067224 */ /* 0x000fe400078e0a06 */
[--C-:B------:R-:W-:Y:S01]  /*163a0*/  @!P2 IMAD.IADD R8, R8, 0x1, -R24.reuse ;  /* 0x000000010808a824 */ /* 0x100fe200078e0a18 */
[----:B------:R-:W-:Y:S01]  /*163b0*/  IABS R5, R7 ;  /* 0x0000000700057213 */ /* 0x000fe20000000000 */
[----:B------:R-:W-:Y:S01]  /*163c0*/  @!P0 IMAD.IADD R11, R11, 0x1, -R24 ;  /* 0x000000010b0b8824 */ /* 0x000fe200078e0a18 */
[C---:B------:R-:W-:Y:S01]  /*163d0*/  ISETP.GT.U32.AND P0, PT, R24.reuse, R0, PT ;  /* 0x000000001800720c */ /* 0x040fe20003f04070 */
[----:B------:R-:W-:Y:S01]  /*163e0*/  IMAD R9, R24, R6, R9 ;  /* 0x0000000618097224 */ /* 0x000fe200078e0209 */
[----:B------:R-:W-:Y:S01]  /*163f0*/  ISETP.GE.AND P2, PT, R4, RZ, PT ;  /* 0x000000ff0400720c */ /* 0x000fe20003f46270 */
[----:B------:R-:W-:Y:S01]  /*16400*/  IMAD.MOV.U32 R13, RZ, RZ, R8 ;  /* 0x000000ffff0d7224 */ /* 0x000fe200078e0008 */
[----:B------:R-:W-:Y:S01]  /*16410*/  IADD3 R4, R29, 0x58, RZ ;  /* 0x000000581d047810 */ /* 0x000fe20007ffe0ff */
[--C-:B------:R-:W-:Y:S01]  /*16420*/  @!P5 IMAD.IADD R10, R10, 0x1, -R24.reuse ;  /* 0x000000010a0ad824 */ /* 0x100fe200078e0a18 */
[----:B------:R-:W-:Y:S01]  /*16430*/  IABS R8, R3 ;  /* 0x0000000300087213 */ /* 0x000fe20000000000 */
[----:B------:R-:W-:Y:S01]  /*16440*/  @!P4 IMAD.MOV R13, RZ, RZ, -R13 ;  /* 0x000000ffff0dc224 */ /* 0x000fe200078e0a0d */
[C---:B------:R-:W-:Y:S01]  /*16450*/  ISETP.GT.U32.AND P4, PT, R24.reuse, R9, PT ;  /* 0x000000091800720c */ /* 0x040fe20003f84070 */
[----:B------:R-:W-:Y:S01]  /*16460*/  IMAD.MOV.U32 R12, RZ, RZ, R11 ;  /* 0x000000ffff0c7224 */ /* 0x000fe200078e000b */
[----:B------:R-:W-:Y:S01]  /*16470*/  ISETP.GT.U32.AND P5, PT, R24, R10, PT ;  /* 0x0000000a1800720c */ /* 0x000fe20003fa4070 */
[----:B------:R-:W-:Y:S01]  /*16480*/  IMAD.HI.U32 R11, R2, R5, RZ ;  /* 0x00000005020b7227 */ /* 0x000fe200078e00ff */
[----:B------:R-:W-:Y:S01]  /*16490*/  IABS R6, R4 ;  /* 0x0000000400067213 */ /* 0x000fe20000000000 */
[----:B------:R0:W-:Y:S02]  /*164a0*/  STL [R1+0x130], R13 ;  /* 0x0001300d01007387 */ /* 0x0001e40000100800 */
[----:B------:R-:W-:-:S02]  /*164b0*/  @!P0 IMAD.IADD R0, R0, 0x1, -R24 ;  /* 0x0000000100008824 */ /* 0x000fc400078e0a18 */
[----:B------:R-:W-:Y:S02]  /*164c0*/  IMAD.MOV R11, RZ, RZ, -R11 ;  /* 0x000000ffff0b7224 */ /* 0x000fe400078e0a0b */
[----:B------:R-:W-:Y:S01]  /*164d0*/  @!P3 IMAD.MOV R12, RZ, RZ, -R12 ;  /* 0x000000ffff0cb224 */ /* 0x000fe200078e0a0c */
[----:B------:R-:W-:Y:S01]  /*164e0*/  ISETP.GT.U32.AND P0, PT, R24, R0, PT ;  /* 0x000000001800720c */ /* 0x000fe20003f04070 */
[--C-:B------:R-:W-:Y:S01]  /*164f0*/  @!P4 IMAD.IADD R9, R9, 0x1, -R24.reuse ;  /* 0x000000010909c824 */ /* 0x100fe200078e0a18 */
[----:B------:R-:W-:Y:S01]  /*16500*/  ISETP.GE.AND P3, PT, R7, RZ, PT ;  /* 0x000000ff0700720c */ /* 0x000fe20003f66270 */
[----:B------:R-:W-:Y:S01]  /*16510*/  @!P5 IMAD.IADD R10, R10, 0x1, -R24 ;  /* 0x000000010a0ad824 */ /* 0x000fe200078e0a18 */
[----:B------:R-:W-:Y:S01]  /*16520*/  ISETP.GE.AND P5, PT, R4, RZ, PT ;  /* 0x000000ff0400720c */ /* 0x000fe20003fa6270 */
[----:B------:R-:W-:Y:S01]  /*16530*/  IMAD.HI.U32 R4, R2, R6, RZ ;  /* 0x0000000602047227 */ /* 0x000fe200078e00ff */
[C---:B------:R-:W-:Y:S01]  /*16540*/  ISETP.GT.U32.AND P4, PT, R24.reuse, R9, PT ;  /* 0x000000091800720c */ /* 0x040fe20003f84070 */
[----:B------:R1:W-:Y:S01]  /*16550*/  STL [R1+0x12c], R12 ;  /* 0x00012c0c01007387 */ /* 0x0003e20000100800 */
[----:B0-----:R-:W-:Y:S01]  /*16560*/  IADD3 R13, R29, 0x56, RZ ;  /* 0x000000561d0d7810 */ /* 0x001fe20007ffe0ff */
[----:B------:R-:W-:-:S02]  /*16570*/  IMAD R5, R24, R11, R5 ;  /* 0x0000000b18057224 */ /* 0x000fc400078e0205 */
[----:B------:R-:W-:Y:S02]  /*16580*/  IMAD.MOV R4, RZ, RZ, -R4 ;  /* 0x000000ffff047224 */ /* 0x000fe400078e0a04 */
[----:B------:R-:W-:Y:S01]  /*16590*/  @!P0 IMAD.IADD R0, R0, 0x1, -R24 ;  /* 0x0000000100008824 */ /* 0x000fe200078e0a18 */
[----:B------:R-:W-:Y:S01]  /*165a0*/  ISETP.GT.U32.AND P0, PT, R24, R5, PT ;  /* 0x000000051800720c */ /* 0x000fe20003f04070 */
[----:B------:R-:W-:-:S04]  /*165b0*/  IMAD.HI.U32 R7, R2, R8, RZ ;  /* 0x0000000802077227 */ /* 0x000fc800078e00ff */
[C---:B------:R-:W-:Y:S02]  /*165c0*/  IMAD R6, R24.reuse, R4, R6 ;  /* 0x0000000418067224 */ /* 0x040fe400078e0206 */
[----:B------:R-:W-:Y:S02]  /*165d0*/  IMAD.MOV.U32 R11, RZ, RZ, R0 ;  /* 0x000000ffff0b7224 */ /* 0x000fe400078e0000 */
[----:B------:R-:W-:Y:S02]  /*165e0*/  IMAD.MOV R7, RZ, RZ, -R7 ;  /* 0x000000ffff077224 */ /* 0x000fe400078e0a07 */
[----:B------:R-:W-:Y:S01]  /*165f0*/  @!P4 IMAD.IADD R9, R9, 0x1, -R24 ;  /* 0x000000010909c824 */ /* 0x000fe200078e0a18 */
[----:B------:R-:W-:Y:S01]  /*16600*/  ISETP.GE.AND P4, PT, R13, RZ, PT ;  /* 0x000000ff0d00720c */ /* 0x000fe20003f86270 */
[----:B------:R-:W-:Y:S01]  /*16610*/  @!P6 IMAD.MOV R11, RZ, RZ, -R11 ;  /* 0x000000ffff0be224 */ /* 0x000fe200078e0a0b */
[C---:B------:R-:W-:Y:S01]  /*16620*/  ISETP.GT.U32.AND P6, PT, R24.reuse, R6, PT ;  /* 0x000000061800720c */ /* 0x040fe20003fc4070 */
[----:B------:R-:W-:Y:S01]  /*16630*/  IMAD R8, R24, R7, R8 ;  /* 0x0000000718087224 */ /* 0x000fe200078e0208 */
[----:B------:R-:W-:Y:S01]  /*16640*/  IABS R13, R13 ;  /* 0x0000000d000d7213 */ /* 0x000fe20000000000 */
[----:B------:R-:W-:Y:S01]  /*16650*/  IMAD.MOV.U32 R15, RZ, RZ, R9 ;  /* 0x000000ffff0f7224 */ /* 0x000fe200078e0009 */
[----:B------:R-:W-:Y:S01]  /*16660*/  IADD3 R7, R29, 0x53, RZ ;  /* 0x000000531d077810 */ /* 0x000fe20007ffe0ff */
[----:B------:R-:W-:-:S02]  /*16670*/  @!P0 IMAD.IADD R5, R5, 0x1, -R24 ;  /* 0x0000000105058824 */ /* 0x000fc400078e0a18 */
[----:B------:R-:W-:Y:S01]  /*16680*/  @!P2 IMAD.MOV R15, RZ, RZ, -R15 ;  /* 0x000000ffff0fa224 */ /* 0x000fe200078e0a0f */
[C---:B------:R-:W-:Y:S01]  /*16690*/  ISETP.GT.U32.AND P2, PT, R24.reuse, R8, PT ;  /* 0x000000081800720c */ /* 0x040fe20003f44070 */
[----:B-1----:R-:W-:Y:S01]  /*166a0*/  IMAD.MOV.U32 R12, RZ, RZ, R10 ;  /* 0x000000ffff0c7224 */ /* 0x002fe200078e000a */
[----:B------:R-:W-:Y:S01]  /*166b0*/  ISETP.GT.U32.AND P0, PT, R24, R5, PT ;  /* 0x000000051800720c */ /* 0x000fe20003f04070 */
[----:B------:R-:W-:Y:S01]  /*166c0*/  IMAD.HI.U32 R14, R2, R13, RZ ;  /* 0x0000000d020e7227 */ /* 0x000fe200078e00ff */
[----:B------:R-:W-:Y:S02]  /*166d0*/  IADD3 R10, R29, 0x55, RZ ;  /* 0x000000551d0a7810 */ /* 0x000fe40007ffe0ff */
[----:B------:R-:W-:Y:S01]  /*166e0*/  IABS R0, R7 ;  /* 0x0000000700007213 */ /* 0x000fe20000000000 */
[----:B------:R-:W-:Y:S01]  /*166f0*/  @!P1 IMAD.MOV R12, RZ, RZ, -R12 ;  /* 0x000000ffff0c9224 */ /* 0x000fe200078e0a0c */
[----:B------:R-:W-:Y:S01]  /*16700*/  ISETP.GE.AND P1, PT, R3, RZ, PT ;  /* 0x000000ff0300720c */ /* 0x000fe20003f26270 */
[----:B------:R-:W-:Y:S01]  /*16710*/  @!P6 IMAD.IADD R6, R6, 0x1, -R24 ;  /* 0x000000010606e824 */ /* 0x000fe200078e0a18 */
[----:B------:R-:W-:Y:S01]  /*16720*/  IADD3 R3, R29, 0x54, RZ ;  /* 0x000000541d037810 */ /* 0x000fe20007ffe0ff */
[----:B------:R-:W-:Y:S01]  /*16730*/  IMAD.MOV R14, RZ, RZ, -R14 ;  /* 0x000000ffff0e7224 */ /* 0x000fe200078e0a0e */
[----:B------:R-:W-:Y:S01]  /*16740*/  STL [R1+0x124], R12 ;  /* 0x0001240c01007387 */ /* 0x000fe20000100800 */
[--C-:B------:R-:W-:Y:S01]  /*16750*/  @!P2 IMAD.IADD R8, R8, 0x1, -R24.reuse ;  /* 0x000000010808a824 */ /* 0x100fe200078e0a18 */
[----:B------:R-:W-:Y:S01]  /*16760*/  ISETP.GT.U32.AND P6, PT, R24, R6, PT ;  /* 0x000000061800720c */ /* 0x000fe20003fc4070 */
[----:B------:R-:W-:Y:S01]  /*16770*/  @!P0 IMAD.IADD R5, R5, 0x1, -R24 ;  /* 0x0000000105058824 */ /* 0x000fe200078e0a18 */
[----:B------:R0:W-:Y:S01]  /*16780*/  STL [R1+0x128], R11 ;  /* 0x0001280b01007387 */ /* 0x0001e20000100800 */
[----:B------:R-:W-:-:S02]  /*16790*/  ISETP.GE.AND P0, PT, R10, RZ, PT ;  /* 0x000000ff0a00720c */ /* 0x000fc40003f06270 */
[C---:B------:R-:W-:Y:S01]  /*167a0*/  ISETP.GT.U32.AND P2, PT, R24.reuse, R8, PT ;  /* 0x000000081800720c */ /* 0x040fe20003f44070 */
[----:B------:R-:W-:Y:S01]  /*167b0*/  IMAD.MOV.U32 R16, RZ, RZ, R5 ;  /* 0x000000ffff107224 */ /* 0x000fe200078e0005 */
[----:B------:R-:W-:Y:S01]  /*167c0*/  IABS R4, R3 ;  /* 0x0000000300047213 */ /* 0x000fe20000000000 */
[----:B------:R-:W-:Y:S02]  /*167d0*/  STL [R1+0x120], R15 ;  /* 0x0001200f01007387 */ /* 0x000fe40000100800 */
[----:B------:R-:W-:Y:S01]  /*167e0*/  @!P3 IMAD.MOV R16, RZ, RZ, -R16 ;  /* 0x000000ffff10b224 */ /* 0x000fe200078e0a10 */
[----:B0-----:R-:W-:Y:S01]  /*167f0*/  IABS R11, R10 ;  /* 0x0000000a000b7213 */ /* 0x001fe20000000000 */
[----:B------:R-:W-:Y:S02]  /*16800*/  IMAD R10, R24, R14, R13 ;  /* 0x0000000e180a7224 */ /* 0x000fe400078e020d */
[----:B------:R-:W-:Y:S01]  /*16810*/  @!P6 IMAD.IADD R6, R6, 0x1, -R24 ;  /* 0x000000010606e824 */ /* 0x000fe200078e0a18 */
[----:B------:R0:W-:Y:S01]  /*16820*/  STL [R1+0x114], R16 ;  /* 0x0001141001007387 */ /* 0x0001e20000100800 */
[----:B------:R-:W-:Y:S01]  /*16830*/  IMAD.HI.U32 R12, R2, R11, RZ ;  /* 0x0000000b020c7227 */ /* 0x000fe200078e00ff */
[----:B------:R-:W-:-:S03]  /*16840*/  ISETP.GT.U32.AND P6, PT, R24, R10, PT ;  /* 0x0000000a1800720c */ /* 0x000fc60003fc4070 */
[----:B------:R-:W-:Y:S02]  /*16850*/  IMAD.MOV R12, RZ, RZ, -R12 ;  /* 0x000000ffff0c7224 */ /* 0x000fe400078e0a0c */
[----:B------:R-:W-:Y:S01]  /*16860*/  IMAD.HI.U32 R9, R2, R4, RZ ;  /* 0x0000000402097227 */ /* 0x000fe200078e00ff */
[----:B0-----:R-:W-:-:S03]  /*16870*/  IADD3 R16, R29, 0x49, RZ ;  /* 0x000000491d107810 */ /* 0x001fc60007ffe0ff */
[----:B------:R-:W-:Y:S02]  /*16880*/  IMAD R11, R24, R12, R11 ;  /* 0x0000000c180b7224 */ /* 0x000fe400078e020b */
[----:B------:R-:W-:Y:S01]  /*16890*/  IMAD.HI.U32 R12, R2, R0, RZ ;  /* 0x00000000020c7227 */ /* 0x000fe200078e00ff */
[----:B------:R-:W-:Y:S02]  /*168a0*/  IABS R17, R16 ;  /* 0x0000001000117213 */ /* 0x000fe40000000000 */
[----:B------:R-:W-:Y:S01]  /*168b0*/  ISETP.GT.U32.AND P3, PT, R24, R11, PT ;  /* 0x0000000b1800720c */ /* 0x000fe20003f64070 */
[----:B------:R-:W-:Y:S02]  /*168c0*/  IMAD.MOV R5, RZ, RZ, -R12 ;  /* 0x000000ffff057224 */ /* 0x000fe400078e0a0c */
[----:B------:R-:W-:Y:S02]  /*168d0*/  @!P2 IMAD.IADD R8, R8, 0x1, -R24 ;  /* 0x000000010808a824 */ /* 0x000fe400078e0a18 */
[----:B------:R-:W-:Y:S01]  /*168e0*/  IMAD.MOV.U32 R15, RZ, RZ, R6 ;  /* 0x000000ffff0f7224 */ /* 0x000fe200078e0006 */
[----:B------:R-:W-:Y:S01]  /*168f0*/  IADD3 R6, R29, 0x50, RZ ;  /* 0x000000501d067810 */ /* 0x000fe20007ffe0ff */
[----:B------:R-:W-:-:S02]  /*16900*/  IMAD.MOV R9, RZ, RZ, -R9 ;  /* 0x000000ffff097224 */ /* 0x000fc400078e0a09 */
[C---:B------:R-:W-:Y:S01]  /*16910*/  IMAD R0, R24.reuse, R5, R0 ;  /* 0x0000000518007224 */ /* 0x040fe200078e0200 */
[----:B------:R-:W-:Y:S01]  /*16920*/  IADD3 R5, R29, 0x51, RZ ;  /* 0x000000511d057810 */ /* 0x000fe20007ffe0ff */
[----:B------:R-:W-:Y:S01]  /*16930*/  IMAD.MOV.U32 R13, RZ, RZ, R8 ;  /* 0x000000ffff0d7224 */ /* 0x000fe200078e0008 */
[----:B------:R-:W-:Y:S01]  /*16940*/  IABS R14, R6 ;  /* 0x00000006000e7213 */ /* 0x000fe20000000000 */
[----:B------:R-:W-:Y:S01]  /*16950*/  @!P5 IMAD.MOV R15, RZ, RZ, -R15 ;  /* 0x000000ffff0fd224 */ /* 0x000fe200078e0a0f */
[----:B------:R-:W-:Y:S01]  /*16960*/  ISETP.GE.AND P5, PT, R3, RZ, PT ;  /* 0x000000ff0300720c */ /* 0x000fe20003fa6270 */
[----:B------:R-:W-:Y:S01]  /*16970*/  IMAD R3, R24, R9, R4 ;  /* 0x0000000918037224 */ /* 0x000fe200078e0204 */
[----:B------:R-:W-:Y:S01]  /*16980*/  IADD3 R4, R29, 0x52, RZ ;  /* 0x000000521d047810 */ /* 0x000fe20007ffe0ff */
[--C-:B------:R-:W-:Y:S01]  /*16990*/  @!P6 IMAD.IADD R10, R10, 0x1, -R24.reuse ;  /* 0x000000010a0ae824 */ /* 0x100fe200078e0a18 */
[----:B------:R-:W-:Y:S01]  /*169a0*/  IABS R8, R5 ;  /* 0x0000000500087213 */ /* 0x000fe20000000000 */
[----:B------:R-:W-:Y:S01]  /*169b0*/  @!P1 IMAD.MOV R13, RZ, RZ, -R13 ;  /* 0x000000ffff0d9224 */ /* 0x000fe200078e0a0d */
[C---:B------:R-:W-:Y:S01]  /*169c0*/  ISETP.GT.U32.AND P1, PT, R24.reuse, R0, PT ;  /* 0x000000001800720c */ /* 0x040fe20003f24070 */
[----:B------:R-:W-:Y:S01]  /*169d0*/  @!P3 IMAD.IADD R11, R11, 0x1, -R24 ;  /* 0x000000010b0bb824 */ /* 0x000fe200078e0a18 */
[C---:B------:R-:W-:Y:S01]  /*169e0*/  ISETP.GT.U32.AND P6, PT, R24.reuse, R10, PT ;  /* 0x0000000a1800720c */ /* 0x040fe20003fc4070 */
[----:B------:R0:W-:Y:S01]  /*169f0*/  STL [R1+0xe8], R15 ;  /* 0x0000e80f01007387 */ /* 0x0001e20000100800 */
[----:B------:R-:W-:Y:S01]  /*16a00*/  ISETP.GT.U32.AND P2, PT, R24, R3, PT ;  /* 0x000000031800720c */ /* 0x000fe20003f44070 */
[----:B------:R-:W-:Y:S01]  /*16a10*/  IMAD.HI.U32 R20, R2, R17, RZ ;  /* 0x0000001102147227 */ /* 0x000fe200078e00ff */
[----:B------:R-:W-:Y:S01]  /*16a20*/  IABS R9, R4 ;  /* 0x0000000400097213 */ /* 0x000fe20000000000 */
[----:B------:R1:W-:Y:S01]  /*16a30*/  STL [R1+0x10c], R13 ;  /* 0x00010c0d01007387 */ /* 0x0003e20000100800 */
[----:B------:R-:W-:Y:S01]  /*16a40*/  ISETP.GT.U32.AND P3, PT, R24, R11, PT ;  /* 0x0000000b1800720c */ /* 0x000fe20003f64070 */
[----:B------:R-:W-:-:S02]  /*16a50*/  IMAD.MOV R20, RZ, RZ, -R20 ;  /* 0x000000ffff147224 */ /* 0x000fc400078e0a14 */
[----:B------:R-:W-:-:S04]  /*16a60*/  IMAD.HI.U32 R12, R2, R9, RZ ;  /* 0x00000009020c7227 */ /* 0x000fc800078e00ff */
[--C-:B------:R-:W-:Y:S02]  /*16a70*/  @!P1 IMAD.IADD R0, R0, 0x1, -R24.reuse ;  /* 0x0000000100009824 */ /* 0x100fe400078e0a18 */
[--C-:B------:R-:W-:Y:S01]  /*16a80*/  @!P6 IMAD.IADD R10, R10, 0x1, -R24.reuse ;  /* 0x000000010a0ae824 */ /* 0x100fe200078e0a18 */
[----:B------:R-:W-:Y:S01]  /*16a90*/  ISETP.GE.AND P6, PT, R7, RZ, PT ;  /* 0x000000ff0700720c */ /* 0x000fe20003fc6270 */
[----:B------:R-:W-:Y:S01]  /*16aa0*/  @!P2 IMAD.IADD R3, R3, 0x1, -R24 ;  /* 0x000000010303a824 */ /* 0x000fe200078e0a18 */
[----:B------:R-:W-:Y:S01]  /*16ab0*/  ISETP.GT.U32.AND P1, PT, R24, R0, PT ;  /* 0x000000001800720c */ /* 0x000fe20003f24070 */
[----:B------:R-:W-:Y:S02]  /*16ac0*/  IMAD.MOV R12, RZ, RZ, -R12 ;  /* 0x000000ffff0c7224 */ /* 0x000fe400078e0a0c */
[----:B------:R-:W-:Y:S01]  /*16ad0*/  IMAD.HI.U32 R7, R2, R8, RZ ;  /* 0x0000000802077227 */ /* 0x000fe200078e00ff */
[----:B------:R-:W-:-:S03]  /*16ae0*/  ISETP.GT.U32.AND P2, PT, R24, R3, PT ;  /* 0x000000031800720c */ /* 0x000fc60003f44070 */
[C---:B------:R-:W-:Y:S02]  /*16af0*/  IMAD R9, R24.reuse, R12, R9 ;  /* 0x0000000c18097224 */ /* 0x040fe400078e0209 */
[----:B------:R-:W-:Y:S02]  /*16b00*/  IMAD.MOV R7, RZ, RZ, -R7 ;  /* 0x000000ffff077224 */ /* 0x000fe400078e0a07 */
[----:B------:R-:W-:Y:S01]  /*16b10*/  @!P3 IMAD.IADD R11, R11, 0x1, -R24 ;  /* 0x000000010b0bb824 */ /* 0x000fe200078e0a18 */
[C---:B------:R-:W-:Y:S01]  /*16b20*/  ISETP.GT.U32.AND P3, PT, R24.reuse, R9, PT ;  /* 0x000000091800720c */ /* 0x040fe20003f64070 */
[----:B------:R-:W-:Y:S02]  /*16b30*/  IMAD R8, R24, R7, R8 ;  /* 0x0000000718087224 */ /* 0x000fe400078e0208 */
[--C-:B------:R-:W-:Y:S02]  /*16b40*/  @!P1 IMAD.IADD R0, R0, 0x1, -R24.reuse ;  /* 0x0000000100009824 */ /* 0x100fe400078e0a18 */
[----:B------:R-:W-:Y:S01]  /*16b50*/  @!P2 IMAD.IADD R3, R3, 0x1, -R24 ;  /* 0x000000010303a824 */ /* 0x000fe200078e0a18 */
[----:B------:R-:W-:Y:S01]  /*16b60*/  ISETP.GT.U32.AND P1, PT, R24, R8, PT ;  /* 0x000000081800720c */ /* 0x000fe20003f24070 */
[----:B0-----:R-:W-:Y:S01]  /*16b70*/  IMAD.MOV.U32 R15, RZ, RZ, R10 ;  /* 0x000000ffff0f7224 */ /* 0x001fe200078e000a */
[----:B------:R-:W-:Y:S01]  /*16b80*/  ISETP.GE.AND P2, PT, R6, RZ, PT ;  /* 0x000000ff0600720c */ /* 0x000fe20003f46270 */
[----:B-1----:R-:W-:Y:S01]  /*16b90*/  IMAD.MOV.U32 R13, RZ, RZ, R11 ;  /* 0x000000ffff0d7224 */ /* 0x002fe200078e000b */
[C---:B------:R-:W-:Y:S01]  /*16ba0*/  IADD3 R6, R29.reuse, 0x4c, RZ ;  /* 0x0000004c1d067810 */ /* 0x040fe20007ffe0ff */
[----:B------:R-:W-:Y:S01]  /*16bb0*/  IMAD.MOV.U32 R12, RZ, RZ, R3 ;  /* 0x000000ffff0c7224 */ /* 0x000fe200078e0003 */
[----:B------:R-:W-:Y:S01]  /*16bc0*/  IADD3 R3, R29, 0x4e, RZ ;  /* 0x0000004e1d037810 */ /* 0x000fe20007ffe0ff */
[----:B------:R-:W-:Y:S01]  /*16bd0*/  @!P4 IMAD.MOV R15, RZ, RZ, -R15 ;  /* 0x000000ffff0fc224 */ /* 0x000fe200078e0a0f */
[----:B------:R-:W-:Y:S01]  /*16be0*/  ISETP.GE.AND P4, PT, R4, RZ, PT ;  /* 0x000000ff0400720c */ /* 0x000fe20003f86270 */
[----:B------:R-:W-:Y:S01]  /*16bf0*/  @!P3 IMAD.IADD R9, R9, 0x1, -R24 ;  /* 0x000000010909b824 */ /* 0x000fe200078e0a18 */
[----:B------:R-:W-:Y:S01]  /*16c00*/  IADD3 R4, R29, 0x4f, RZ ;  /* 0x0000004f1d047810 */ /* 0x000fe20007ffe0ff */
[----:B------:R-:W-:Y:S01]  /*16c10*/  @!P0 IMAD.MOV R13, RZ, RZ, -R13 ;  /* 0x000000ffff0d8224 */ /* 0x000fe200078e0a0d */
[----:B------:R-:W-:Y:S01]  /*16c20*/  ISETP.GE.AND P0, PT, R5, RZ, PT ;  /* 0x000000ff0500720c */ /* 0x000fe20003f06270 */
[----:B------:R-:W-:Y:S01]  /*16c30*/  @!P5 IMAD.MOV R12, RZ, RZ, -R12 ;  /* 0x000000ffff0cd224 */ /* 0x000fe200078e0a0c */
[----:B------:R-:W-:Y:S01]  /*16c40*/  ISETP.GT.U32.AND P3, PT, R24, R9, PT ;  /* 0x000000091800720c */ /* 0x000fe20003f64070 */
[----:B------:R-:W-:Y:S01]  /*16c50*/  @!P1 IMAD.IADD R8, R8, 0x1, -R24 ;  /* 0x0000000108089824 */ /* 0x000fe200078e0a18 */
[----:B------:R-:W-:Y:S01]  /*16c60*/  STL [R1+0xec], R15 ;  /* 0x0000ec0f01007387 */ /* 0x000fe20000100800 */
[----:B------:R-:W-:Y:S01]  /*16c70*/  IABS R5, R4 ;  /* 0x0000000400057213 */ /* 0x000fe20000000000 */
[----:B------:R-:W-:Y:S01]  /*16c80*/  IMAD.MOV.U32 R11, RZ, RZ, R0 ;  /* 0x000000ffff0b7224 */ /* 0x000fe200078e0000 */
[----:B------:R-:W-:Y:S01]  /*16c90*/  IADD3 R0, R29, 0x4d, RZ ;  /* 0x0000004d1d007810 */ /* 0x000fe20007ffe0ff */
[----:B------:R-:W-:Y:S01]  /*16ca0*/  STL [R1+0xf8], R13 ;  /* 0x0000f80d01007387 */ /* 0x000fe20000100800 */
[----:B------:R-:W-:Y:S01]  /*16cb0*/  ISETP.GT.U32.AND P1, PT, R24, R8, PT ;  /* 0x000000081800720c */ /* 0x000fe20003f24070 */
[----:B------:R-:W-:Y:S01]  /*16cc0*/  IMAD.HI.U32 R7, R2, R5, RZ ;  /* 0x0000000502077227 */ /* 0x000fe200078e00ff */
[----:B------:R-:W-:Y:S01]  /*16cd0*/  ISETP.GE.AND P5, PT, R4, RZ, PT ;  /* 0x000000ff0400720c */ /* 0x000fe20003fa6270 */
[----:B------:R0:W-:Y:S01]  /*16ce0*/  STL [R1+0x104], R12 ;  /* 0x0001040c01007387 */ /* 0x0001e20000100800 */
[----:B------:R-:W-:Y:S01]  /*16cf0*/  IABS R4, R0 ;  /* 0x0000000000047213 */ /* 0x000fe20000000000 */
[----:B------:R-:W-:Y:S01]  /*16d00*/  @!P6 IMAD.MOV R11, RZ, RZ, -R11 ;  /* 0x000000ffff0be224 */ /* 0x000fe200078e0a0b */
[----:B------:R-:W-:Y:S01]  /*16d10*/  ISETP.GE.AND P6, PT, R3, RZ, PT ;  /* 0x000000ff0300720c */ /* 0x000fe20003fc6270 */
[----:B------:R-:W-:-:S02]  /*16d20*/  IMAD.MOV R7, RZ, RZ, -R7 ;  /* 0x000000ffff077224 */ /* 0x000fc400078e0a07 */
[--C-:B------:R-:W-:Y:S01]  /*16d30*/  @!P3 IMAD.IADD R9, R9, 0x1, -R24.reuse ;  /* 0x000000010909b824 */ /* 0x100fe200078e0a18 */
[----:B------:R-:W-:Y:S01]  /*16d40*/  STL [R1+0x108], R11 ;  /* 0x0001080b01007387 */ /* 0x000fe20000100800 */
[----:B------:R-:W-:Y:S01]  /*16d50*/  IMAD R5, R24, R7, R5 ;  /* 0x0000000718057224 */ /* 0x000fe200078e0205 */
[----:B0-----:R-:W-:Y:S01]  /*16d60*/  IABS R12, R3 ;  /* 0x00000003000c7213 */ /* 0x001fe20000000000 */
[----:B------:R-:W-:Y:S01]  /*16d70*/  IMAD.MOV.U32 R13, RZ, RZ, R9 ;  /* 0x000000ffff0d7224 */ /* 0x000fe200078e0009 */
[----:B------:R-:W-:Y:S01]  /*16d80*/  IADD3 R9, R29, 0x47, RZ ;  /* 0x000000471d097810 */ /* 0x000fe20007ffe0ff */
[----:B------:R-:W-:Y:S01]  /*16d90*/  @!P1 IMAD.IADD R8, R8, 0x1, -R24 ;  /* 0x0000000108089824 */ /* 0x000fe200078e0a18 */
[----:B------:R-:W-:Y:S01]  /*16da0*/  ISETP.GT.U32.AND P1, PT, R24, R5, PT ;  /* 0x000000051800720c */ /* 0x000fe20003f24070 */
[----:B------:R-:W-:-:S04]  /*16db0*/  IMAD.HI.U32 R3, R2, R12, RZ ;  /* 0x0000000c02037227 */ /* 0x000fc800078e00ff */
[----:B------:R-:W-:Y:S02]  /*16dc0*/  IMAD.MOV R3, RZ, RZ, -R3 ;  /* 0x000000ffff037224 */ /* 0x000fe400078e0a03 */
[----:B------:R-:W-:Y:S02]  /*16dd0*/  @!P4 IMAD.MOV R13, RZ, RZ, -R13 ;  /* 0x000000ffff0dc224 */ /* 0x000fe400078e0a0d */
[----:B------:R-:W-:Y:S02]  /*16de0*/  IMAD R12, R24, R3, R12 ;  /* 0x00000003180c7224 */ /* 0x000fe400078e020c */
[----:B------:R-:W-:Y:S01]  /*16df0*/  IMAD.HI.U32 R10, R2, R14, RZ ;  /* 0x0000000e020a7227 */ /* 0x000fe200078e00ff */
[----:B------:R0:W-:Y:S02]  /*16e00*/  STL [R1+0xf0], R13 ;  /* 0x0000f00d01007387 */ /* 0x0001e40000100800 */
[----:B------:R-:W-:Y:S01]  /*16e10*/  ISETP.GT.U32.AND P4, PT, R24, R12, PT ;  /* 0x0000000c1800720c */ /* 0x000fe20003f84070 */
[----:B------:R-:W-:-:S02]  /*16e20*/  IMAD.MOV R10, RZ, RZ, -R10 ;  /* 0x000000ffff0a7224 */ /* 0x000fc400078e0a0a */
[----:B------:R-:W-:Y:S02]  /*16e30*/  @!P1 IMAD.IADD R5, R5, 0x1, -R24 ;  /* 0x0000000105059824 */ /* 0x000fe400078e0a18 */
[----:B------:R-:W-:Y:S01]  /*16e40*/  IMAD R14, R24, R10, R14 ;  /* 0x0000000a180e7224 */ /* 0x000fe200078e020e */
[----:B------:R-:W-:Y:S01]  /*16e50*/  IABS R10, R6 ;  /* 0x00000006000a7213 */ /* 0x000fe20000000000 */
[----:B------:R-:W-:Y:S01]  /*16e60*/  IMAD.HI.U32 R7, R2, R4, RZ ;  /* 0x0000000402077227 */ /* 0x000fe200078e00ff */
[C---:B------:R-:W-:Y:S02]  /*16e70*/  ISETP.GT.U32.AND P1, PT, R24.reuse, R5, PT ;  /* 0x000000051800720c */ /* 0x040fe40003f24070 */
[----:B------:R-:W-:Y:S01]  /*16e80*/  ISETP.GT.U32.AND P3, PT, R24, R14, PT ;  /* 0x0000000e1800720c */ /* 0x000fe20003f64070 */
[----:B------:R-:W-:Y:S01]  /*16e90*/  IMAD.HI.U32 R3, R2, R10, RZ ;  /* 0x0000000a02037227 */ /* 0x000fe200078e00ff */
[----:B0-----:R-:W-:-:S03]  /*16ea0*/  IADD3 R13, R29, 0x4b, RZ ;  /* 0x0000004b1d0d7810 */ /* 0x001fc60007ffe0ff */
[----:B------:R-:W-:Y:S02]  /*16eb0*/  @!P4 IMAD.IADD R12, R12, 0x1, -R24 ;  /* 0x000000010c0cc824 */ /* 0x000fe400078e0a18 */
[----:B------:R-:W-:Y:S01]  /*16ec0*/  IMAD.MOV.U32 R11, RZ, RZ, R8 ;  /* 0x000000ffff0b7224 */ /* 0x000fe200078e0008 */
[----:B------:R-:W-:Y:S01]  /*16ed0*/  IABS R8, R9 ;  /* 0x0000000900087213 */ /* 0x000fe20000000000 */
[----:B------:R-:W-:Y:S01]  /*16ee0*/  IMAD.MOV R3, RZ, RZ, -R3 ;  /* 0x000000ffff037224 */ /* 0x000fe200078e0a03 */
[----:B------:R-:W-:Y:S01]  /*16ef0*/  ISETP.GT.U32.AND P4, PT, R24, R12, PT ;  /* 0x0000000c1800720c */ /* 0x000fe20003f84070 */
[----:B------:R-:W-:Y:S02]  /*16f00*/  IMAD.MOV R7, RZ, RZ, -R7 ;  /* 0x000000ffff077224 */ /* 0x000fe400078e0a07 */
[----:B------:R-:W-:Y:S01]  /*16f10*/  @!P0 IMAD.MOV R11, RZ, RZ, -R11 ;  /* 0x000000ffff0b8224 */ /* 0x000fe200078e0a0b */
[----:B------:R-:W-:Y:S01]  /*16f20*/  ISETP.GE.AND P0, PT, R0, RZ, PT ;  /* 0x000000ff0000720c */ /* 0x000fe20003f06270 */
[C---:B------:R-:W-:Y:S01]  /*16f30*/  IMAD R10, R24.reuse, R3, R10 ;  /* 0x00000003180a7224 */ /* 0x040fe200078e020a */
[----:B------:R-:W-:Y:S01]  /*16f40*/  IADD3 R3, R29, 0x4a, RZ ;  /* 0x0000004a1d037810 */ /* 0x000fe20007ffe0ff */
[----:B------:R-:W-:Y:S01]  /*16f50*/  IMAD R0, R24, R7, R4 ;  /* 0x0000000718007224 */ /* 0x000fe200078e0204 */
[----:B------:R-:W-:Y:S01]  /*16f60*/  IABS R7, R13 ;  /* 0x0000000d00077213 */ /* 0x000fe20000000000 */
[--C-:B------:R-:W-:Y:S01]  /*16f70*/  @!P3 IMAD.IADD R14, R14, 0x1, -R24.reuse ;  /* 0x000000010e0eb824 */ /* 0x100fe200078e0a18 */
[----:B------:R-:W-:Y:S01]  /*16f80*/  IABS R19, R3 ;  /* 0x0000000300137213 */ /* 0x000fe20000000000 */
[--C-:B------:R-:W-:Y:S01]  /*16f90*/  @!P1 IMAD.IADD R5, R5, 0x1, -R24.reuse ;  /* 0x0000000105059824 */ /* 0x100fe200078e0a18 */
[----:B------:R0:W-:Y:S01]  /*16fa0*/  STL [R1+0xf4], R11 ;  /* 0x0000f40b01007387 */ /* 0x0001e20000100800 */
[----:B------:R-:W-:Y:S01]  /*16fb0*/  ISETP.GT.U32.AND P1, PT, R24, R0, PT ;  /* 0x000000001800720c */ /* 0x000fe20003f24070 */
[----:B------:R-:W-:Y:S01]  /*16fc0*/  @!P4 IMAD.IADD R12, R12, 0x1, -R24 ;  /* 0x000000010c0cc824 */ /* 0x000fe200078e0a18 */
[----:B------:R-:W-:Y:S01]  /*16fd0*/  ISETP.GT.U32.AND P3, PT, R24, R14, PT ;  /* 0x0000000e1800720c */ /* 0x000fe20003f64070 */
[----:B------:R-:W-:Y:S01]  /*16fe0*/  IMAD.HI.U32 R18, R2, R19, RZ ;  /* 0x0000001302127227 */ /* 0x000fe200078e00ff */
[----:B------:R-:W-:-:S02]  /*16ff0*/  ISETP.GT.U32.AND P4, PT, R24, R10, PT ;  /* 0x0000000a1800720c */ /* 0x000fc40003f84070 */
[----:B------:R-:W-:Y:S01]  /*17000*/  IADD3 R4, R29, 0x48, RZ ;  /* 0x000000481d047810 */ /* 0x000fe20007ffe0ff */
[----:B------:R-:W-:Y:S02]  /*17010*/  IMAD.MOV R18, RZ, RZ, -R18 ;  /* 0x000000ffff127224 */ /* 0x000fe400078e0a12 */
[----:B0-----:R-:W-:-:S04]  /*17020*/  IMAD.HI.U32 R11, R2, R7, RZ ;  /* 0x00000007020b7227 */ /* 0x001fc800078e00ff */
[----:B------:R-:W-:Y:S02]  /*17030*/  IMAD.MOV R11, RZ, RZ, -R11 ;  /* 0x000000ffff0b7224 */ /* 0x000fe400078e0a0b */
[C---:B------:R-:W-:Y:S02]  /*17040*/  IMAD R18, R24.reuse, R18, R19 ;  /* 0x0000001218127224 */ /* 0x040fe400078e0213 */
[----:B------:R-:W-:Y:S02]  /*17050*/  IMAD R7, R24, R11, R7 ;  /* 0x0000000b18077224 */ /* 0x000fe400078e0207 */
[--C-:B------:R-:W-:Y:S02]  /*17060*/  @!P1 IMAD.IADD R0, R0, 0x1, -R24.reuse ;  /* 0x0000000100009824 */ /* 0x100fe400078e0a18 */
[--C-:B------:R-:W-:Y:S01]  /*17070*/  @!P3 IMAD.IADD R14, R14, 0x1, -R24.reuse ;  /* 0x000000010e0eb824 */ /* 0x100fe200078e0a18 */
[----:B------:R-:W-:Y:S01]  /*17080*/  ISETP.GT.U32.AND P1, PT, R24, R7, PT ;  /* 0x000000071800720c */ /* 0x000fe20003f24070 */
[----:B------:R-:W-:Y:S01]  /*17090*/  @!P4 IMAD.IADD R10, R10, 0x1, -R24 ;  /* 0x000000010a0ac824 */ /* 0x000fe200078e0a18 */
[----:B------:R-:W-:Y:S01]  /*170a0*/  ISETP.GT.U32.AND P4, PT, R24, R18, PT ;  /* 0x000000121800720c */ /* 0x000fe20003f84070 */
[----:B------:R-:W-:Y:S01]  /*170b0*/  IMAD.MOV.U32 R21, RZ, RZ, R14 ;  /* 0x000000ffff157224 */ /* 0x000fe200078e000e */
[----:B------:R-:W-:Y:S01]  /*170c0*/  ISETP.GE.AND P3, PT, R6, RZ, PT ;  /* 0x000000ff0600720c */ /* 0x000fe20003f66270 */
[----:B------:R-:W-:Y:S01]  /*170d0*/  IMAD.MOV.U32 R19, RZ, RZ, R5 ;  /* 0x000000ffff137224 */ /* 0x000fe200078e0005 */
[----:B------:R-:W-:Y:S01]  /*170e0*/  IABS R6, R4 ;  /* 0x0000000400067213 */ /* 0x000fe20000000000 */
[----:B------:R-:W-:Y:S01]  /*170f0*/  @!P2 IMAD.MOV R21, RZ, RZ, -R21 ;  /* 0x000000ffff15a224 */ /* 0x000fe200078e0a15 */
[----:B------:R-:W-:Y:S01]  /*17100*/  ISETP.GT.U32.AND P2, PT, R24, R0, PT ;  /* 0x000000001800720c */ /* 0x000fe20003f44070 */
[----:B------:R-:W-:-:S03]  /*17110*/  IMAD.HI.U32 R11, R2, R8, RZ ;  /* 0x00000008020b7227 */ /* 0x000fc600078e00ff */
[----:B------:R-:W-:Y:S01]  /*17120*/  STL [R1+0xe4], R21 ;  /* 0x0000e41501007387 */ /* 0x000fe20000100800 */
[----:B------:R-:W-:-:S04]  /*17130*/  IMAD.HI.U32 R15, R2, R6, RZ ;  /* 0x00000006020f7227 */ /* 0x000fc800078e00ff */
[--C-:B------:R-:W-:Y:S01]  /*17140*/  @!P1 IMAD.IADD R7, R7, 0x1, -R24.reuse ;  /* 0x0000000107079824 */ /* 0x100fe200078e0a18 */
[----:B------:R-:W-:Y:S01]  /*17150*/  ISETP.GT.U32.AND P1, PT, R24, R10, PT ;  /* 0x0000000a1800720c */ /* 0x000fe20003f24070 */
[----:B------:R-:W-:Y:S02]  /*17160*/  IMAD.MOV R15, RZ, RZ, -R15 ;  /* 0x000000ffff0f7224 */ /* 0x000fe400078e0a0f */
[----:B------:R-:W-:Y:S01]  /*17170*/  @!P4 IMAD.IADD R18, R18, 0x1, -R24 ;  /* 0x000000011212c824 */ /* 0x000fe200078e0a18 */
[C---:B------:R-:W-:Y:S01]  /*17180*/  ISETP.GT.U32.AND P4, PT, R24.reuse, R7, PT ;  /* 0x000000071800720c */ /* 0x040fe20003f84070 */
[C---:B------:R-:W-:Y:S02]  /*17190*/  IMAD R17, R24.reuse, R20, R17 ;  /* 0x0000001418117224 */ /* 0x040fe400078e0211 */
[C---:B------:R-:W-:Y:S01]  /*171a0*/  IMAD R6, R24.reuse, R15, R6 ;  /* 0x0000000f18067224 */ /* 0x040fe200078e0206 */
[C---:B------:R-:W-:Y:S01]  /*171b0*/  IADD3 R15, R29.reuse, 0x46, RZ ;  /* 0x000000461d0f7810 */ /* 0x040fe20007ffe0ff */
[----:B------:R-:W-:Y:S01]  /*171c0*/  @!P5 IMAD.MOV R19, RZ, RZ, -R19 ;  /* 0x000000ffff13d224 */ /* 0x000fe200078e0a13 */
[C---:B------:R-:W-:Y:S01]  /*171d0*/  ISETP.GT.U32.AND P5, PT, R24.reuse, R18, PT ;  /* 0x000000121800720c */ /* 0x040fe20003fa4070 */
[----:B------:R-:W-:Y:S01]  /*171e0*/  IMAD.MOV R11, RZ, RZ, -R11 ;  /* 0x000000ffff0b7224 */ /* 0x000fe200078e0a0b */
[----:B------:R-:W-:Y:S01]  /*171f0*/  IABS R14, R15 ;  /* 0x0000000f000e7213 */ /* 0x000fe20000000000 */
[----:B------:R-:W-:Y:S01]  /*17200*/  @!P6 IMAD.MOV R12, RZ, RZ, -R12 ;  /* 0x000000ffff0ce224 */ /* 0x000fe200078e0a0c */
[----:B------:R-:W-:Y:S01]  /*17210*/  ISETP.GT.U32.AND P6, PT, R24, R17, PT ;  /* 0x000000111800720c */ /* 0x000fe20003fc4070 */
        /* <DEDUP_REMOVED lines=8> */
[----:B------:R-:W-:Y:S01]  /*172a0*/  @!P5 IMAD.IADD R18, R18, 0x1, -R24 ;  /* 0x000000011212d824 */ /* 0x000fe200078e0a18 */
[----:B------:R-:W-:Y:S01]  /*172b0*/  ISETP.GE.AND P1, PT, R13, RZ, PT ;  /* 0x000000ff0d00720c */ /* 0x000fe20003f26270 */
[----:B------:R-:W-:Y:S01]  /*172c0*/  IMAD.MOV.U32 R20, RZ, RZ, R0 ;  /* 0x000000ffff147224 */ /* 0x000fe200078e0000 */
[----:B------:R-:W-:Y:S01]  /*172d0*/  IABS R5, R11 ;  /* 0x0000000b00057213 */ /* 0x000fe20000000000 */
[--C-:B------:R-:W-:Y:S01]  /*172e0*/  @!P6 IMAD.IADD R17, R17, 0x1, -R24.reuse ;  /* 0x000000011111e824 */ /* 0x100fe200078e0a18 */
[----:B------:R-:W-:Y:S01]  /*172f0*/  ISETP.GE.AND P5, PT, R3, RZ, PT ;  /* 0x000000ff0300720c */ /* 0x000fe20003fa6270 */
[----:B------:R-:W-:Y:S01]  /*17300*/  @!P2 IMAD.IADD R6, R6, 0x1, -R24 ;  /* 0x000000010606a824 */ /* 0x000fe200078e0a18 */
[----:B------:R1:W-:Y:S01]  /*17310*/  STL [R1+0xd8], R12 ;  /* 0x0000d80c01007387 */ /* 0x0003e20000100800 */
[----:B0-----:R-:W-:Y:S01]  /*17320*/  IMAD.MOV.U32 R19, RZ, RZ, R10 ;  /* 0x000000ffff137224 */ /* 0x001fe200078e000a */
[----:B------:R-:W-:Y:S01]  /*17330*/  ISETP.GE.AND P2, PT, R4, RZ, PT ;  /* 0x000000ff0400720c */ /* 0x000fe20003f46270 */
[----:B------:R-:W-:Y:S01]  /*17340*/  IMAD.HI.U32 R13, R2, R14, RZ ;  /* 0x0000000e020d7227 */ /* 0x000fe200078e00ff */
[----:B------:R-:W-:-:S02]  /*17350*/  IADD3 R0, R29, 0x44, RZ ;  /* 0x000000441d007810 */ /* 0x000fc40007ffe0ff */
[----:B------:R-:W-:Y:S01]  /*17360*/  ISETP.GE.AND P6, PT, R16, RZ, PT ;  /* 0x000000ff1000720c */ /* 0x000fe20003fc6270 */
[----:B------:R-:W-:Y:S01]  /*17370*/  @!P0 IMAD.MOV R20, RZ, RZ, -R20 ;  /* 0x000000ffff148224 */ /* 0x000fe200078e0a14 */
[C---:B------:R-:W-:Y:S01]  /*17380*/  ISETP.GT.U32.AND P0, PT, R24.reuse, R17, PT ;  /* 0x000000111800720c */ /* 0x040fe20003f04070 */
[----:B------:R-:W-:Y:S01]  /*17390*/  @!P3 IMAD.MOV R19, RZ, RZ, -R19 ;  /* 0x000000ffff13b224 */ /* 0x000fe200078e0a13 */
[----:B------:R-:W-:Y:S01]  /*173a0*/  ISETP.GT.U32.AND P3, PT, R24, R6, PT ;  /* 0x000000061800720c */ /* 0x000fe20003f64070 */
[----:B-1----:R-:W-:Y:S01]  /*173b0*/  IMAD.HI.U32 R12, R2, R5, RZ ;  /* 0x00000005020c7227 */ /* 0x002fe200078e00ff */
[----:B------:R-:W-:Y:S03]  /*173c0*/  STL [R1+0xb8], R20 ;  /* 0x0000b81401007387 */ /* 0x000fe60000100800 */
[----:B------:R-:W-:Y:S01]  /*173d0*/  IMAD.MOV R13, RZ, RZ, -R13 ;  /* 0x000000ffff0d7224 */ /* 0x000fe200078e0a0d */
[----:B------:R-:W-:Y:S01]  /*173e0*/  STL [R1+0xb4], R19 ;  /* 0x0000b41301007387 */ /* 0x000fe20000100800 */
[----:B------:R-:W-:-:S02]  /*173f0*/  IMAD.MOV R12, RZ, RZ, -R12 ;  /* 0x000000ffff0c7224 */ /* 0x000fc400078e0a0c */
[----:B------:R-:W-:Y:S01]  /*17400*/  IMAD.MOV.U32 R10, RZ, RZ, R18 ;  /* 0x000000ffff0a7224 */ /* 0x000fe200078e0012 */
[C---:B------:R-:W-:Y:S01]  /*17410*/  IADD3 R18, R29.reuse, 0x16, RZ ;  /* 0x000000161d127810 */ /* 0x040fe20007ffe0ff */
[----:B------:R-:W-:Y:S02]  /*17420*/  @!P4 IMAD.IADD R8, R8, 0x1, -R24 ;  /* 0x000000010808c824 */ /* 0x000fe400078e0a18 */
[----:B------:R-:W-:Y:S02]  /*17430*/  @!P1 IMAD.MOV R7, RZ, RZ, -R7 ;  /* 0x000000ffff079224 */ /* 0x000fe400078e0a07 */
[C---:B------:R-:W-:Y:S01]  /*17440*/  IMAD R3, R24.reuse, R13, R14 ;  /* 0x0000000d18037224 */ /* 0x040fe200078e020e */
[C---:B------:R-:W-:Y:S01]  /*17450*/  ISETP.GT.U32.AND P4, PT, R24.reuse, R8, PT ;  /* 0x000000081800720c */ /* 0x040fe20003f84070 */
[C---:B------:R-:W-:Y:S01]  /*17460*/  IMAD R4, R24.reuse, R12, R5 ;  /* 0x0000000c18047224 */ /* 0x040fe200078e0205 */
[----:B------:R-:W-:Y:S01]  /*17470*/  IADD3 R5, R29, 0x43, RZ ;  /* 0x000000431d057810 */ /* 0x000fe20007ffe0ff */
[----:B------:R-:W-:Y:S01]  /*17480*/  @!P5 IMAD.MOV R10, RZ, RZ, -R10 ;  /* 0x000000ffff0ad224 */ /* 0x000fe200078e0a0a */
[----:B------:R0:W-:Y:S01]  /*17490*/  STL [R1+0xb0], R7 ;  /* 0x0000b00701007387 */ /* 0x0001e20000100800 */
[C---:B------:R-:W-:Y:S01]  /*174a0*/  ISETP.GT.U32.AND P1, PT, R24.reuse, R3, PT ;  /* 0x000000031800720c */ /* 0x040fe20003f24070 */
[--C-:B------:R-:W-:Y:S01]  /*174b0*/  @!P0 IMAD.IADD R17, R17, 0x1, -R24.reuse ;  /* 0x0000000111118824 */ /* 0x100fe200078e0a18 */
[----:B------:R-:W-:Y:S01]  /*174c0*/  ISETP.GT.U32.AND P0, PT, R24, R4, PT ;  /* 0x000000041800720c */ /* 0x000fe20003f04070 */
[----:B------:R1:W-:Y:S01]  /*174d0*/  STL [R1+0xac], R10 ;  /* 0x0000ac0a01007387 */ /* 0x0003e20000100800 */
[--C-:B------:R-:W-:Y:S01]  /*174e0*/  @!P3 IMAD.IADD R6, R6, 0x1, -R24.reuse ;  /* 0x000000010606b824 */ /* 0x100fe200078e0a18 */
[----:B------:R-:W-:Y:S01]  /*174f0*/  ISETP.GE.AND P3, PT, R15, RZ, PT ;  /* 0x000000ff0f00720c */ /* 0x000fe20003f66270 */
[----:B------:R-:W-:Y:S01]  /*17500*/  IMAD.MOV.U32 R13, RZ, RZ, R17 ;  /* 0x000000ffff0d7224 */ /* 0x000fe200078e0011 */
[----:B------:R-:W-:Y:S01]  /*17510*/  ISETP.GE.AND P5, PT, R9, RZ, PT ;  /* 0x000000ff0900720c */ /* 0x000fe20003fa6270 */
[----:B------:R-:W-:Y:S01]  /*17520*/  @!P4 IMAD.IADD R8, R8, 0x1, -R24 ;  /* 0x000000010808c824 */ /* 0x000fe200078e0a18 */
[----:B0-----:R-:W-:Y:S01]  /*17530*/  IABS R7, R5 ;  /* 0x0000000500077213 */ /* 0x001fe20000000000 */
[----:B------:R-:W-:Y:S01]  /*17540*/  IMAD.MOV.U32 R12, RZ, RZ, R6 ;  /* 0x000000ffff0c7224 */ /* 0x000fe200078e0006 */
[----:B------:R-:W-:Y:S01]  /*17550*/  ISETP.GE.AND P4, PT, R11, RZ, PT ;  /* 0x000000ff0b00720c */ /* 0x000fe20003f86270 */
[----:B------:R-:W-:Y:S01]  /*17560*/  IMAD.MOV.U32 R28, RZ, RZ, R8 ;  /* 0x000000ffff1c7224 */ /* 0x000fe200078e0008 */
[----:B-1----:R-:W-:Y:S01]  /*17570*/  IABS R10, R0 ;  /* 0x00000000000a7213 */ /* 0x002fe20000000000 */
[----:B------:R-:W-:Y:S01]  /*17580*/  IMAD.MOV.U32 R15, RZ, RZ, R7 ;  /* 0x000000ffff0f7224 */ /* 0x000fe200078e0007 */
[----:B------:R-:W-:Y:S01]  /*17590*/  IABS R19, R18 ;  /* 0x0000001200137213 */ /* 0x000fe20000000000 */
[----:B------:R-:W-:Y:S01]  /*175a0*/  @!P1 IMAD.IADD R3, R3, 0x1, -R24 ;  /* 0x0000000103039824 */ /* 0x000fe200078e0a18 */
[----:B------:R-:W-:Y:S01]  /*175b0*/  ISETP.GE.AND P1, PT, R0, RZ, PT ;  /* 0x000000ff0000720c */ /* 0x000fe20003f26270 */
[----:B------:R-:W-:-:S04]  /*175c0*/  IMAD.HI.U32 R7, R2, R10, RZ ;  /* 0x0000000a02077227 */ /* 0x000fc800078e00ff */
[----:B------:R-:W-:Y:S02]  /*175d0*/  IMAD.MOV R7, RZ, RZ, -R7 ;  /* 0x000000ffff077224 */ /* 0x000fe400078e0a07 */
[----:B------:R-:W-:Y:S01]  /*175e0*/  @!P0 IMAD.IADD R4, R4, 0x1, -R24 ;  /* 0x0000000104048824 */ /* 0x000fe200078e0a18 */
[C---:B------:R-:W-:Y:S01]  /*175f0*/  ISETP.GT.U32.AND P0, PT, R24.reuse, R3, PT ;  /* 0x000000031800720c */ /* 0x040fe20003f04070 */
[C---:B------:R-:W-:Y:S02]  /*17600*/  IMAD R10, R24.reuse, R7, R10 ;  /* 0x00000007180a7224 */ /* 0x040fe400078e020a */
[----:B------:R-:W-:Y:S02]  /*17610*/  @!P5 IMAD.MOV R28, RZ, RZ, -R28 ;  /* 0x000000ffff1cd224 */ /* 0x000fe400078e0a1c */
[----:B------:R-:W-:Y:S01]  /*17620*/  @!P6 IMAD.MOV R13, RZ, RZ, -R13 ;  /* 0x000000ffff0de224 */ /* 0x000fe200078e0a0d */
[----:B------:R-:W-:Y:S01]  /*17630*/  ISETP.GT.U32.AND P5, PT, R24, R10, PT ;  /* 0x0000000a1800720c */ /* 0x000fe20003fa4070 */
[----:B------:R-:W-:Y:S01]  /*17640*/  IMAD.HI.U32 R0, R2, R15, RZ ;  /* 0x0000000f02007227 */ /* 0x000fe200078e00ff */
[----:B------:R-:W-:-:S02]  /*17650*/  ISETP.GT.U32.AND P6, PT, R24, R4, PT ;  /* 0x000000041800720c */ /* 0x000fc40003fc4070 */
[----:B------:R-:W-:Y:S01]  /*17660*/  STL [R1+0x8], R13 ;  /* 0x0000080d01007387 */ /* 0x000fe20000100800 */
[----:B------:R-:W-:Y:S01]  /*17670*/  @!P2 IMAD.MOV R12, RZ, RZ, -R12 ;  /* 0x000000ffff0ca224 */ /* 0x000fe200078e0a0c */
[----:B------:R-:W-:Y:S01]  /*17680*/  ISETP.GE.AND P2, PT, R5, RZ, PT ;  /* 0x000000ff0500720c */ /* 0x000fe20003f46270 */
[----:B------:R-:W-:Y:S01]  /*17690*/  IMAD.MOV R0, RZ, RZ, -R0 ;  /* 0x000000ffff007224 */ /* 0x000fe200078e0a00 */
[----:B------:R-:W-:Y:S01]  /*176a0*/  IADD3 R5, R29, 0x41, RZ ;  /* 0x000000411d057810 */ /* 0x000fe20007ffe0ff */
[--C-:B------:R-:W-:Y:S01]  /*176b0*/  @!P0 IMAD.IADD R3, R3, 0x1, -R24.reuse ;  /* 0x0000000103038824 */ /* 0x100fe200078e0a18 */
[----:B------:R0:W-:Y:S01]  /*176c0*/  STL [R1+0x4], R12 ;  /* 0x0000040c01007387 */ /* 0x0001e20000100800 */
[----:B------:R-:W-:Y:S01]  /*176d0*/  IMAD R15, R24, R0, R15 ;  /* 0x00000000180f7224 */ /* 0x000fe200078e020f */
[C---:B------:R-:W-:Y:S01]  /*176e0*/  IADD3 R0, R29.reuse, 0x40, RZ ;  /* 0x000000401d007810 */ /* 0x040fe20007ffe0ff */
[--C-:B------:R-:W-:Y:S01]  /*176f0*/  @!P5 IMAD.IADD R10, R10, 0x1, -R24.reuse ;  /* 0x000000010a0ad824 */ /* 0x100fe200078e0a18 */
[----:B------:R-:W-:Y:S01]  /*17700*/  IABS R8, R5 ;  /* 0x0000000500087213 */ /* 0x000fe20000000000 */
[----:B------:R-:W-:Y:S01]  /*17710*/  @!P6 IMAD.IADD R4, R4, 0x1, -R24 ;  /* 0x000000010404e824 */ /* 0x000fe200078e0a18 */
[C---:B------:R-:W-:Y:S01]  /*17720*/  ISETP.GT.U32.AND P6, PT, R24.reuse, R15, PT ;  /* 0x0000000f1800720c */ /* 0x040fe20003fc4070 */
[----:B------:R-:W-:Y:S01]  /*17730*/  @!P3 IMAD.MOV R3, RZ, RZ, -R3 ;  /* 0x000000ffff03b224 */ /* 0x000fe200078e0a03 */
[----:B------:R-:W-:Y:S01]  /*17740*/  ISETP.GT.U32.AND P5, PT, R24, R10, PT ;  /* 0x0000000a1800720c */ /* 0x000fe20003fa4070 */
[----:B------:R-:W-:Y:S01]  /*17750*/  IMAD.HI.U32 R6, R2, R8, RZ ;  /* 0x0000000802067227 */ /* 0x000fe200078e00ff */
[----:B0-----:R-:W-:Y:S01]  /*17760*/  IADD3 R12, R29, 0x42, RZ ;  /* 0x000000421d0c7810 */ /* 0x001fe20007ffe0ff */
[----:B------:R-:W-:Y:S01]  /*17770*/  STL [R1+0x1df4], R28 ;  /* 0x001df41c01007387 */ /* 0x000fe20000100800 */
[----:B------:R-:W-:Y:S01]  /*17780*/  IABS R7, R0 ;  /* 0x0000000000077213 */ /* 0x000fe20000000000 */
[----:B------:R-:W-:Y:S01]  /*17790*/  IMAD.MOV R6, RZ, RZ, -R6 ;  /* 0x000000ffff067224 */ /* 0x000fe200078e0a06 */
[----:B------:R-:W-:Y:S01]  /*177a0*/  ISETP.GE.AND P0, PT, R12, RZ, PT ;  /* 0x000000ff0c00720c */ /* 0x000fe20003f06270 */
[----:B------:R-:W-:Y:S01]  /*177b0*/  IMAD.MOV.U32 R11, RZ, RZ, R4 ;  /* 0x000000ffff0b7224 */ /* 0x000fe200078e0004 */
[----:B------:R-:W-:Y:S01]  /*177c0*/  IABS R12, R12 ;  /* 0x0000000c000c7213 */ /* 0x000fe20000000000 */
[----:B------:R-:W-:Y:S01]  /*177d0*/  IMAD R8, R24, R6, R8 ;  /* 0x0000000618087224 */ /* 0x000fe200078e0208 */
[----:B------:R-:W-:Y:S01]  /*177e0*/  ISETP.GE.AND P3, PT, R5, RZ, PT ;  /* 0x000000ff0500720c */ /* 0x000fe20003f66270 */
[----:B------:R-:W-:Y:S01]  /*177f0*/  @!P6 IMAD.IADD R15, R15, 0x1, -R24 ;  /* 0x000000010f0fe824 */ /* 0x000fe200078e0a18 */
[----:B------:R0:W-:Y:S01]  /*17800*/  STL [R1+0x1df8], R3 ;  /* 0x001df80301007387 */ /* 0x0001e20000100800 */
[----:B------:R-:W-:Y:S01]  /*17810*/  IMAD.HI.U32 R9, R2, R12, RZ ;  /* 0x0000000c02097227 */ /* 0x000fe200078e00ff */
[----:B------:R-:W-:-:S02]  /*17820*/  IADD3 R4, R29, 0x3c, RZ ;  /* 0x0000003c1d047810 */ /* 0x000fc40007ffe0ff */
[----:B------:R-:W-:Y:S01]  /*17830*/  ISETP.GT.U32.AND P6, PT, R24, R15, PT ;  /* 0x0000000f1800720c */ /* 0x000fe20003fc4070 */
[----:B------:R-:W-:Y:S02]  /*17840*/  IMAD.MOV R9, RZ, RZ, -R9 ;  /* 0x000000ffff097224 */ /* 0x000fe400078e0a09 */
[----:B------:R-:W-:Y:S02]  /*17850*/  @!P5 IMAD.IADD R10, R10, 0x1, -R24 ;  /* 0x000000010a0ad824 */ /* 0x000fe400078e0a18 */
[----:B------:R-:W-:Y:S01]  /*17860*/  IMAD R12, R24, R9, R12 ;  /* 0x00000009180c7224 */ /* 0x000fe200078e020c */
[----:B------:R-:W-:Y:S01]  /*17870*/  IABS R9, R4 ;  /* 0x0000000400097213 */ /* 0x000fe20000000000 */
[----:B------:R-:W-:-:S03]  /*17880*/  IMAD.HI.U32 R5, R2, R7, RZ ;  /* 0x0000000702057227 */ /* 0x000fc600078e00ff */
[C---:B------:R-:W-:Y:S01]  /*17890*/  ISETP.GT.U32.AND P5, PT, R24.reuse, R12, PT ;  /* 0x0000000c1800720c */ /* 0x040fe20003fa4070 */
[----:B------:R-:W-:Y:S02]  /*178a0*/  IMAD.MOV R5, RZ, RZ, -R5 ;  /* 0x000000ffff057224 */ /* 0x000fe400078e0a05 */
[----:B------:R-:W-:Y:S01]  /*178b0*/  @!P6 IMAD.IADD R15, R15, 0x1, -R24 ;  /* 0x000000010f0fe824 */ /* 0x000fe200078e0a18 */
[C---:B------:R-:W-:Y:S01]  /*178c0*/  ISETP.GT.U32.AND P6, PT, R24.reuse, R8, PT ;  /* 0x000000081800720c */ /* 0x040fe20003fc4070 */
[----:B------:R-:W-:Y:S01]  /*178d0*/  IMAD R7, R24, R5, R7 ;  /* 0x0000000518077224 */ /* 0x000fe200078e0207 */
[C---:B------:R-:W-:Y:S01]  /*178e0*/  IADD3 R5, R29.reuse, 0x3d, RZ ;  /* 0x0000003d1d057810 */ /* 0x040fe20007ffe0ff */
[----:B------:R-:W-:Y:S01]  /*178f0*/  @!P4 IMAD.MOV R11, RZ, RZ, -R11 ;  /* 0x000000ffff0bc224 */ /* 0x000fe200078e0a0b */
[----:B------:R-:W-:Y:S01]  /*17900*/  ISETP.GE.AND P4, PT, R0, RZ, PT ;  /* 0x000000ff0000720c */ /* 0x000fe20003f86270 */
[----:B0-----:R-:W-:Y:S01]  /*17910*/  IMAD.MOV.U32 R3, RZ, RZ, R10 ;  /* 0x000000ffff037224 */ /* 0x001fe200078e000a */
[----:B------:R-:W-:Y:S01]  /*17920*/  IADD3 R0, R29, 0x3f, RZ ;  /* 0x0000003f1d007810 */ /* 0x000fe20007ffe0ff */
[----:B------:R-:W-:Y:S01]  /*17930*/  IMAD.HI.U32 R20, R2, R19, RZ ;  /* 0x0000001302147227 */ /* 0x000fe200078e00ff */
[----:B------:R0:W-:Y:S01]  /*17940*/  STL [R1+0xa8], R11 ;  /* 0x0000a80b01007387 */ /* 0x0001e20000100800 */
[----:B------:R-:W-:-:S02]  /*17950*/  IABS R13, R5 ;  /* 0x00000005000d7213 */ /* 0x000fc40000000000 */
[--C-:B------:R-:W-:Y:S01]  /*17960*/  @!P5 IMAD.IADD R12, R12, 0x1, -R24.reuse ;  /* 0x000000010c0cd824 */ /* 0x100fe200078e0a18 */
[----:B------:R-:W-:Y:S01]  /*17970*/  ISETP.GT.U32.AND P5, PT, R24, R7, PT ;  /* 0x000000071800720c */ /* 0x000fe20003fa4070 */
[----:B------:R-:W-:Y:S01]  /*17980*/  @!P1 IMAD.MOV R3, RZ, RZ, -R3 ;  /* 0x000000ffff039224 */ /* 0x000fe200078e0a03 */
[----:B------:R-:W-:Y:S01]  /*17990*/  IABS R6, R0 ;  /* 0x0000000000067213 */ /* 0x000fe20000000000 */
[----:B------:R-:W-:Y:S01]  /*179a0*/  @!P6 IMAD.IADD R8, R8, 0x1, -R24 ;  /* 0x000000010808e824 */ /* 0x000fe200078e0a18 */
[----:B------:R-:W-:Y:S01]  /*179b0*/  ISETP.GT.U32.AND P1, PT, R24, R12, PT ;  /* 0x0000000c1800720c */ /* 0x000fe20003f24070 */
[----:B------:R-:W-:Y:S01]  /*179c0*/  IMAD.MOV R20, RZ, RZ, -R20 ;  /* 0x000000ffff147224 */ /* 0x000fe200078e0a14 */
[----:B------:R1:W-:Y:S01]  /*179d0*/  STL [R1+0xa4], R3 ;  /* 0x0000a40301007387 */ /* 0x0003e20000100800 */
[----:B------:R-:W-:Y:S01]  /*179e0*/  IMAD.HI.U32 R10, R2, R6, RZ ;  /* 0x00000006020a7227 */ /* 0x000fe200078e00ff */
[----:B0-----:R-:W-:Y:S02]  /*179f0*/  IADD3 R11, R29, 0x3e, RZ ;  /* 0x0000003e1d0b7810 */ /* 0x001fe40007ffe0ff */
[----:B------:R-:W-:Y:S01]  /*17a00*/  ISETP.GT.U32.AND P6, PT, R24, R8, PT ;  /* 0x000000081800720c */ /* 0x000fe20003fc4070 */
[----:B------:R-:W-:Y:S01]  /*17a10*/  IMAD.MOV R10, RZ, RZ, -R10 ;  /* 0x000000ffff0a7224 */ /* 0x000fe200078e0a0a */
[----:B------:R-:W-:Y:S01]  /*17a20*/  IABS R14, R11 ;  /* 0x0000000b000e7213 */ /* 0x000fe20000000000 */
[----:B------:R-:W-:-:S02]  /*17a30*/  @!P5 IMAD.IADD R7, R7, 0x1, -R24 ;  /* 0x000000010707d824 */ /* 0x000fc400078e0a18 */
[----:B-1----:R-:W-:-:S03]  /*17a40*/  IMAD.MOV.U32 R3, RZ, RZ, R15 ;  /* 0x000000ffff037224 */ /* 0x002fc600078e000f */
[----:B------:R-:W-:Y:S01]  /*17a50*/  ISETP.GT.U32.AND P5, PT, R24, R7, PT ;  /* 0x000000071800720c */ /* 0x000fe20003fa4070 */
[----:B------:R-:W-:Y:S02]  /*17a60*/  @!P1 IMAD.IADD R12, R12, 0x1, -R24 ;  /* 0x000000010c0c9824 */ /* 0x000fe400078e0a18 */
[----:B------:R-:W-:Y:S01]  /*17a70*/  @!P2 IMAD.MOV R3, RZ, RZ, -R3 ;  /* 0x000000ffff03a224 */ /* 0x000fe200078e0a03 */
[----:B------:R-:W-:Y:S01]  /*17a80*/  ISETP.GE.AND P2, PT, R0, RZ, PT ;  /* 0x000000ff0000720c */ /* 0x000fe20003f46270 */
[----:B------:R-:W-:Y:S02]  /*17a90*/  IMAD R0, R24, R10, R6 ;  /* 0x0000000a18007224 */ /* 0x000fe400078e0206 */
[----:B------:R-:W-:Y:S01]  /*17aa0*/  IMAD.HI.U32 R6, R2, R13, RZ ;  /* 0x0000000d02067227 */ /* 0x000fe200078e00ff */
[----:B------:R0:W-:Y:S02]  /*17ab0*/  STL [R1+0xa0], R3 ;  /* 0x0000a00301007387 */ /* 0x0001e40000100800 */
[----:B------:R-:W-:Y:S01]  /*17ac0*/  ISETP.GT.U32.AND P1, PT, R24, R0, PT ;  /* 0x000000001800720c */ /* 0x000fe20003f24070 */
[----:B------:R-:W-:-:S04]  /*17ad0*/  IMAD.HI.U32 R15, R2, R14, RZ ;  /* 0x0000000e020f7227 */ /* 0x000fc800078e00ff */
[----:B------:R-:W-:-:S04]  /*17ae0*/  IMAD.HI.U32 R10, R2, R9, RZ ;  /* 0x00000009020a7227 */ /* 0x000fc800078e00ff */
[----:B0-----:R-:W-:Y:S02]  /*17af0*/  IMAD.MOV.U32 R3, RZ, RZ, R12 ;  /* 0x000000ffff037224 */ /* 0x001fe400078e000c */
[----:B------:R-:W-:Y:S02]  /*17b00*/  IMAD.MOV R6, RZ, RZ, -R6 ;  /* 0x000000ffff067224 */ /* 0x000fe400078e0a06 */
[----:B------:R-:W-:Y:S02]  /*17b10*/  @!P0 IMAD.MOV R3, RZ, RZ, -R3 ;  /* 0x000000ffff038224 */ /* 0x000fe400078e0a03 */
[----:B------:R-:W-:Y:S02]  /*17b20*/  IMAD.MOV R15, RZ, RZ, -R15 ;  /* 0x000000ffff0f7224 */ /* 0x000fe400078e0a0f */
[----:B------:R-:W-:Y:S01]  /*17b30*/  IMAD.MOV R10, RZ, RZ, -R10 ;  /* 0x000000ffff0a7224 */ /* 0x000fe200078e0a0a */
[----:B------:R0:W-:Y:S01]  /*17b40*/  STL [R1+0x88], R3 ;  /* 0x0000880301007387 */ /* 0x0001e20000100800 */
[----:B------:R-:W-:Y:S01]  /*17b50*/  IMAD R13, R24, R6, R13 ;  /* 0x00000006180d7224 */ /* 0x000fe200078e020d */
[----:B------:R-:W-:Y:S01]  /*17b60*/  IADD3 R6, R29, 0x3b, RZ ;  /* 0x0000003b1d067810 */ /* 0x000fe20007ffe0ff */
[----:B------:R-:W-:-:S02]  /*17b70*/  @!P5 IMAD.IADD R7, R7, 0x1, -R24 ;  /* 0x000000010707d824 */ /* 0x000fc400078e0a18 */
[----:B------:R-:W-:Y:S01]  /*17b80*/  @!P6 IMAD.IADD R8, R8, 0x1, -R24 ;  /* 0x000000010808e824 */ /* 0x000fe200078e0a18 */
[----:B------:R-:W-:Y:S01]  /*17b90*/  ISETP.GE.AND P6, PT, R11, RZ, PT ;  /* 0x000000ff0b00720c */ /* 0x000fe20003fc6270 */
[C---:B------:R-:W-:Y:S01]  /*17ba0*/  IMAD R11, R24.reuse, R15, R14 ;  /* 0x0000000f180b7224 */ /* 0x040fe200078e020e */
[C---:B------:R-:W-:Y:S01]  /*17bb0*/  ISETP.GT.U32.AND P5, PT, R24.reuse, R13, PT ;  /* 0x0000000d1800720c */ /* 0x040fe20003fa4070 */
[C---:B------:R-:W-:Y:S01]  /*17bc0*/  IMAD R9, R24.reuse, R10, R9 ;  /* 0x0000000a18097224 */ /* 0x040fe200078e0209 */
[----:B------:R-:W-:Y:S01]  /*17bd0*/  IABS R12, R6 ;  /* 0x00000006000c7213 */ /* 0x000fe20000000000 */
[----:B0-----:R-:W-:Y:S01]  /*17be0*/  IMAD.MOV.U32 R3, RZ, RZ, R7 ;  /* 0x000000ffff037224 */ /* 0x001fe200078e0007 */
[----:B------:R-:W-:Y:S01]  /*17bf0*/  ISETP.GT.U32.AND P0, PT, R24, R11, PT ;  /* 0x0000000b1800720c */ /* 0x000fe20003f04070 */
[----:B------:R-:W-:Y:S01]  /*17c00*/  @!P1 IMAD.IADD R0, R0, 0x1, -R24 ;  /* 0x0000000100009824 */ /* 0x000fe200078e0a18 */
[----:B------:R-:W-:Y:S01]  /*17c10*/  IADD3 R10, R29, 0x37, RZ ;  /* 0x000000371d0a7810 */ /* 0x000fe20007ffe0ff */
[----:B------:R-:W-:Y:S01]  /*17c20*/  @!P4 IMAD.MOV R3, RZ, RZ, -R3 ;  /* 0x000000ffff03c224 */ /* 0x000fe200078e0a03 */
[----:B------:R-:W-:Y:S01]  /*17c30*/  ISETP.GT.U32.AND P4, PT, R24, R9, PT ;  /* 0x000000091800720c */ /* 0x000fe20003f84070 */
[----:B------:R-:W-:Y:S01]  /*17c40*/  @!P3 IMAD.MOV R8, RZ, RZ, -R8 ;  /* 0x000000ffff08b224 */ /* 0x000fe200078e0a08 */
[----:B------:R-:W-:Y:S01]  /*17c50*/  ISETP.GE.AND P3, PT, R5, RZ, PT ;  /* 0x000000ff0500720c */ /* 0x000fe20003f66270 */
[----:B------:R-:W-:Y:S01]  /*17c60*/  IMAD.HI.U32 R7, R2, R12, RZ ;  /* 0x0000000c02077227 */ /* 0x000fe200078e00ff */
[----:B------:R-:W-:-:S02]  /*17c70*/  ISETP.GT.U32.AND P1, PT, R24, R0, PT ;  /* 0x000000001800720c */ /* 0x000fc40003f24070 */
[----:B------:R-:W-:Y:S01]  /*17c80*/  IADD3 R5, R29, 0x3a, RZ ;  /* 0x0000003a1d057810 */ /* 0x000fe20007ffe0ff */
[----:B------:R0:W-:Y:S01]  /*17c90*/  STL [R1+0x90], R8 ;  /* 0x0000900801007387 */ /* 0x0001e20000100800 */
[--C-:B------:R-:W-:Y:S01]  /*17ca0*/  @!P5 IMAD.IADD R13, R13, 0x1, -R24.reuse ;  /* 0x000000010d0dd824 */ /* 0x100fe200078e0a18 */
[----:B------:R-:W-:Y:S01]  /*17cb0*/  IABS R14, R10 ;  /* 0x0000000a000e7213 */ /* 0x000fe20000000000 */
[--C-:B------:R-:W-:Y:S01]  /*17cc0*/  @!P0 IMAD.IADD R11, R11, 0x1, -R24.reuse ;  /* 0x000000010b0b8824 */ /* 0x100fe200078e0a18 */
[----:B------:R-:W-:Y:S01]  /*17cd0*/  ISETP.GE.AND P0, PT, R6, RZ, PT ;  /* 0x000000ff0600720c */ /* 0x000fe20003f06270 */
[----:B------:R1:W-:Y:S01]  /*17ce0*/  STL [R1+0x94], R3 ;  /* 0x0000940301007387 */ /* 0x0003e20000100800 */
[--C-:B------:R-:W-:Y:S01]  /*17cf0*/  @!P4 IMAD.IADD R9, R9, 0x1, -R24.reuse ;  /* 0x000000010909c824 */ /* 0x100fe200078e0a18 */
[C---:B------:R-:W-:Y:S01]  /*17d00*/  ISETP.GT.U32.AND P4, PT, R24.reuse, R13, PT ;  /* 0x0000000d1800720c */ /* 0x040fe20003f84070 */
[----:B------:R-:W-:Y:S01]  /*17d10*/  IMAD.MOV R7, RZ, RZ, -R7 ;  /* 0x000000ffff077224 */ /* 0x000fe200078e0a07 */
[----:B------:R-:W-:Y:S01]  /*17d20*/  ISETP.GT.U32.AND P5, PT, R24, R11, PT ;  /* 0x0000000b1800720c */ /* 0x000fe20003fa4070 */
[----:B------:R-:W-:Y:S01]  /*17d30*/  @!P1 IMAD.IADD R0, R0, 0x1, -R24 ;  /* 0x0000000100009824 */ /* 0x000fe200078e0a18 */
[----:B0-----:R-:W-:Y:S01]  /*17d40*/  IABS R8, R5 ;  /* 0x0000000500087213 */ /* 0x001fe20000000000 */
[----:B------:R-:W-:Y:S01]  /*17d50*/  IMAD R12, R24, R7, R12 ;  /* 0x00000007180c7224 */ /* 0x000fe200078e020c */
[----:B------:R-:W-:Y:S01]  /*17d60*/  ISETP.GE.AND P1, PT, R4, RZ, PT ;  /* 0x000000ff0400720c */ /* 0x000fe20003f26270 */
[----:B-1----:R-:W-:Y:S01]  /*17d70*/  IMAD.MOV.U32 R3, RZ, RZ, R0 ;  /* 0x000000ffff037224 */ /* 0x002fe200078e0000 */
[C---:B------:R-:W-:Y:S01]  /*17d80*/  IADD3 R0, R29.reuse, 0x38, RZ ;  /* 0x000000381d007810 */ /* 0x040fe20007ffe0ff */
[----:B------:R-:W-:Y:S01]  /*17d90*/  IMAD.HI.U32 R6, R2, R8, RZ ;  /* 0x0000000802067227 */ /* 0x000fe200078e00ff */
[----:B------:R-:W-:-:S03]  /*17da0*/  IADD3 R4, R29, 0x39, RZ ;  /* 0x000000391d047810 */ /* 0x000fc60007ffe0ff */
[----:B------:R-:W-:Y:S01]  /*17db0*/  IMAD.MOV R6, RZ, RZ, -R6 ;  /* 0x000000ffff067224 */ /* 0x000fe200078e0a06 */
[----:B------:R-:W-:Y:S01]  /*17dc0*/  IABS R7, R4 ;  /* 0x0000000400077213 */ /* 0x000fe20000000000 */
[----:B------:R-:W-:Y:S01]  /*17dd0*/  @!P2 IMAD.MOV R3, RZ, RZ, -R3 ;  /* 0x000000ffff03a224 */ /* 0x000fe200078e0a03 */
[C---:B------:R-:W-:Y:S01]  /*17de0*/  ISETP.GT.U32.AND P2, PT, R24.reuse, R9, PT ;  /* 0x000000091800720c */ /* 0x040fe20003f44070 */
[C---:B------:R-:W-:Y:S01]  /*17df0*/  IMAD R8, R24.reuse, R6, R8 ;  /* 0x0000000618087224 */ /* 0x040fe200078e0208 */
[----:B------:R-:W-:Y:S01]  /*17e00*/  IABS R6, R0 ;  /* 0x0000000000067213 */ /* 0x000fe20000000000 */
[--C-:B------:R-:W-:Y:S01]  /*17e10*/  @!P4 IMAD.IADD R13, R13, 0x1, -R24.reuse ;  /* 0x000000010d0dc824 */ /* 0x100fe200078e0a18 */
[----:B------:R0:W-:Y:S01]  /*17e20*/  STL [R1+0x9c], R3 ;  /* 0x00009c0301007387 */ /* 0x0001e20000100800 */
[----:B------:R-:W-:Y:S01]  /*17e30*/  @!P5 IMAD.IADD R11, R11, 0x1, -R24 ;  /* 0x000000010b0bd824 */ /* 0x000fe200078e0a18 */
[----:B------:R-:W-:Y:S01]  /*17e40*/  ISETP.GT.U32.AND P4, PT, R24, R8, PT ;  /* 0x000000081800720c */ /* 0x000fe20003f84070 */
[----:B------:R-:W-:Y:S01]  /*17e50*/  IMAD.HI.U32 R15, R2, R6, RZ ;  /* 0x00000006020f7227 */ /* 0x000fe200078e00ff */
[----:B------:R-:W-:-:S03]  /*17e60*/  ISETP.GT.U32.AND P5, PT, R24, R12, PT ;  /* 0x0000000c1800720c */ /* 0x000fc60003fa4070 */
[----:B------:R-:W-:Y:S02]  /*17e70*/  @!P3 IMAD.MOV R13, RZ, RZ, -R13 ;  /* 0x000000ffff0db224 */ /* 0x000fe400078e0a0d */
[----:B------:R-:W-:Y:S01]  /*17e80*/  @!P2 IMAD.IADD R9, R9, 0x1, -R24 ;  /* 0x000000010909a824 */ /* 0x000fe200078e0a18 */
[----:B------:R-:W-:Y:S01]  /*17e90*/  ISETP.GE.AND P2, PT, R5, RZ, PT ;  /* 0x000000ff0500720c */ /* 0x000fe20003f46270 */
[----:B0-----:R-:W-:Y:S02]  /*17ea0*/  IMAD.MOV.U32 R3, RZ, RZ, R11 ;  /* 0x000000ffff037224 */ /* 0x001fe400078e000b */
[----:B------:R-:W-:Y:S02]  /*17eb0*/  IMAD.MOV.U32 R5, RZ, RZ, R14 ;  /* 0x000000ffff057224 */ /* 0x000fe400078e000e */
[--C-:B------:R-:W-:Y:S02]  /*17ec0*/  @!P4 IMAD.IADD R8, R8, 0x1, -R24.reuse ;  /* 0x000000010808c824 */ /* 0x100fe400078e0a18 */
[----:B------:R-:W-:Y:S01]  /*17ed0*/  @!P5 IMAD.IADD R12, R12, 0x1, -R24 ;  /* 0x000000010c0cd824 */ /* 0x000fe200078e0a18 */
[----:B------:R-:W-:Y:S01]  /*17ee0*/  ISETP.GE.AND P5, PT, R4, RZ, PT ;  /* 0x000000ff0400720c */ /* 0x000fe20003fa6270 */
[----:B------:R-:W-:Y:S01]  /*17ef0*/  @!P6 IMAD.MOV R3, RZ, RZ, -R3 ;  /* 0x000000ffff03e224 */ /* 0x000fe200078e0a03 */
[----:B------:R-:W-:Y:S01]  /*17f00*/  ISETP.GT.U32.AND P6, PT, R24, R8, PT ;  /* 0x000000081800720c */ /* 0x000fe20003fc4070 */
[----:B------:R-:W-:Y:S01]  /*17f10*/  IMAD.HI.U32 R4, R2, R5, RZ ;  /* 0x0000000502047227 */ /* 0x000fe200078e00ff */
[----:B------:R-:W-:-:S02]  /*17f20*/  ISETP.GT.U32.AND P4, PT, R24, R12, PT ;  /* 0x0000000c1800720c */ /* 0x000fc40003f84070 */
[----:B------:R0:W-:Y:S01]  /*17f30*/  STL [R1+0x8c], R3 ;  /* 0x00008c0301007387 */ /* 0x0001e20000100800 */
[----:B------:R-:W-:Y:S01]  /*17f40*/  IMAD.MOV R11, RZ, RZ, -R15 ;  /* 0x000000ffff0b7224 */ /* 0x000fe200078e0a0f */
[----:B------:R-:W-:Y:S01]  /*17f50*/  IADD3 R15, R29, 0x36, RZ ;  /* 0x000000361d0f7810 */ /* 0x000fe20007ffe0ff */
[----:B------:R-:W-:Y:S01]  /*17f60*/  IMAD.MOV R4, RZ, RZ, -R4 ;  /* 0x000000ffff047224 */ /* 0x000fe200078e0a04 */
[----:B------:R1:W-:Y:S01]  /*17f70*/  STL [R1+0x7c], R13 ;  /* 0x00007c0d01007387 */ /* 0x0003e20000100800 */
[C---:B------:R-:W-:Y:S02]  /*17f80*/  IMAD R6, R24.reuse, R11, R6 ;  /* 0x0000000b18067224 */ /* 0x040fe400078e0206 */
[----:B------:R-:W-:Y:S01]  /*17f90*/  IMAD R5, R24, R4, R5 ;  /* 0x0000000418057224 */ /* 0x000fe200078e0205 */
[----:B------:R-:W-:Y:S01]  /*17fa0*/  IABS R4, R15 ;  /* 0x0000000f00047213 */ /* 0x000fe20000000000 */
[----:B------:R-:W-:-:S04]  /*17fb0*/  IMAD.HI.U32 R14, R2, R7, RZ ;  /* 0x00000007020e7227 */ /* 0x000fc800078e00ff */
[----:B0-----:R-:W-:Y:S01]  /*17fc0*/  IMAD.MOV.U32 R3, RZ, RZ, R9 ;  /* 0x000000ffff037224 */ /* 0x001fe200078e0009 */
[----:B------:R-:W-:Y:S01]  /*17fd0*/  IADD3 R9, R29, 0x35, RZ ;  /* 0x000000351d097810 */ /* 0x000fe20007ffe0ff */
[----:B------:R-:W-:Y:S01]  /*17fe0*/  @!P6 IMAD.IADD R8, R8, 0x1, -R24 ;  /* 0x000000010808e824 */ /* 0x000fe200078e0a18 */
[C---:B------:R-:W-:Y:S01]  /*17ff0*/  ISETP.GT.U32.AND P6, PT, R24.reuse, R5, PT ;  /* 0x000000051800720c */ /* 0x040fe20003fc4070 */
[----:B------:R-:W-:Y:S01]  /*18000*/  @!P1 IMAD.MOV R3, RZ, RZ, -R3 ;  /* 0x000000ffff039224 */ /* 0x000fe200078e0a03 */
[----:B------:R-:W-:Y:S01]  /*18010*/  ISETP.GT.U32.AND P1, PT, R24, R6, PT ;  /* 0x000000061800720c */ /* 0x000fe20003f24070 */
[----:B------:R-:W-:Y:S02]  /*18020*/  IMAD.MOV R14, RZ, RZ, -R14 ;  /* 0x000000ffff0e7224 */ /* 0x000fe400078e0a0e */
[----:B------:R-:W-:Y:S01]  /*18030*/  @!P4 IMAD.IADD R12, R12, 0x1, -R24 ;  /* 0x000000010c0cc824 */ /* 0x000fe200078e0a18 */
[----:B------:R-:W-:Y:S01]  /*18040*/  ISETP.GE.AND P4, PT, R0, RZ, PT ;  /* 0x000000ff0000720c */ /* 0x000fe20003f86270 */
[----:B------:R-:W-:Y:S01]  /*18050*/  IMAD R7, R24, R14, R7 ;  /* 0x0000000e18077224 */ /* 0x000fe200078e0207 */
[----:B------:R-:W-:Y:S01]  /*18060*/  IABS R0, R9 ;  /* 0x0000000900007213 */ /* 0x000fe20000000000 */
[----:B------:R0:W-:Y:S01]  /*18070*/  STL [R1+0x80], R3 ;  /* 0x0000800301007387 */ /* 0x0001e20000100800 */
[----:B------:R-:W-:-:S02]  /*18080*/  IMAD.HI.U32 R11, R2, R4, RZ ;  /* 0x00000004020b7227 */ /* 0x000fc400078e00ff */
[----:B------:R-:W-:Y:S02]  /*18090*/  ISETP.GT.U32.AND P3, PT, R24, R7, PT ;  /* 0x000000071800720c */ /* 0x000fe40003f64070 */
[--C-:B------:R-:W-:Y:S02]  /*180a0*/  @!P6 IMAD.IADD R5, R5, 0x1, -R24.reuse ;  /* 0x000000010505e824 */ /* 0x100fe400078e0a18 */
[----:B------:R-:W-:Y:S02]  /*180b0*/  @!P1 IMAD.IADD R6, R6, 0x1, -R24 ;  /* 0x0000000106069824 */ /* 0x000fe400078e0a18 */
[----:B-1----:R-:W-:-:S03]  /*180c0*/  IMAD.HI.U32 R13, R2, R0, RZ ;  /* 0x00000000020d7227 */ /* 0x002fc600078e00ff */
[C---:B------:R-:W-:Y:S01]  /*180d0*/  ISETP.GT.U32.AND P6, PT, R24.reuse, R6, PT ;  /* 0x000000061800720c */ /* 0x040fe20003fc4070 */
[----:B------:R-:W-:Y:S02]  /*180e0*/  IMAD.MOV R13, RZ, RZ, -R13 ;  /* 0x000000ffff0d7224 */ /* 0x000fe400078e0a0d */
[----:B0-----:R-:W-:Y:S02]  /*180f0*/  IMAD.MOV.U32 R3, RZ, RZ, R12 ;  /* 0x000000ffff037224 */ /* 0x001fe400078e000c */
[----:B------:R-:W-:Y:S01]  /*18100*/  IMAD R0, R24, R13, R0 ;  /* 0x0000000d18007224 */ /* 0x000fe200078e0200 */
[----:B------:R-:W-:Y:S01]  /*18110*/  IADD3 R13, R29, 0x32, RZ ;  /* 0x000000321d0d7810 */ /* 0x000fe20007ffe0ff */
[--C-:B------:R-:W-:Y:S01]  /*18120*/  @!P3 IMAD.IADD R7, R7, 0x1, -R24.reuse ;  /* 0x000000010707b824 */ /* 0x100fe200078e0a18 */
[----:B------:R-:W-:Y:S01]  /*18130*/  ISETP.GE.AND P3, PT, R10, RZ, PT ;  /* 0x000000ff0a00720c */ /* 0x000fe20003f66270 */
[----:B------:R-:W-:Y:S01]  /*18140*/  @!P0 IMAD.MOV R3, RZ, RZ, -R3 ;  /* 0x000000ffff038224 */ /* 0x000fe200078e0a03 */
[C---:B------:R-:W-:Y:S01]  /*18150*/  ISETP.GT.U32.AND P0, PT, R24.reuse, R5, PT ;  /* 0x000000051800720c */ /* 0x040fe20003f04070 */
[----:B------:R-:W-:Y:S01]  /*18160*/  IMAD.MOV R11, RZ, RZ, -R11 ;  /* 0x000000ffff0b7224 */ /* 0x000fe200078e0a0b */
[----:B------:R-:W-:Y:S01]  /*18170*/  ISETP.GT.U32.AND P1, PT, R24, R7, PT ;  /* 0x000000071800720c */ /* 0x000fe20003f24070 */
[----:B------:R-:W-:Y:S01]  /*18180*/  @!P6 IMAD.IADD R6, R6, 0x1, -R24 ;  /* 0x000000010606e824 */ /* 0x000fe200078e0a18 */
[C---:B------:R-:W-:Y:S01]  /*18190*/  ISETP.GT.U32.AND P6, PT, R24.reuse, R0, PT ;  /* 0x000000001800720c */ /* 0x040fe20003fc4070 */
[----:B------:R-:W-:Y:S01]  /*181a0*/  IMAD R4, R24, R11, R4 ;  /* 0x0000000b18047224 */ /* 0x000fe200078e0204 */
[C---:B------:R-:W-:Y:S01]  /*181b0*/  IADD3 R10, R29.reuse, 0x34, RZ ;  /* 0x000000341d0a7810 */ /* 0x040fe20007ffe0ff */
[----:B------:R0:W-:Y:S01]  /*181c0*/  STL [R1+0x84], R3 ;  /* 0x0000840301007387 */ /* 0x0001e20000100800 */
[----:B------:R-:W-:Y:S01]  /*181d0*/  IADD3 R11, R29, 0x33, RZ ;  /* 0x000000331d0b7810 */ /* 0x000fe20007ffe0ff */
[----:B------:R-:W-:Y:S01]  /*181e0*/  @!P4 IMAD.MOV R6, RZ, RZ, -R6 ;  /* 0x000000ffff06c224 */ /* 0x000fe200078e0a06 */
[----:B------:R-:W-:-:S02]  /*181f0*/  IABS R12, R10 ;  /* 0x0000000a000c7213 */ /* 0x000fc40000000000 */
[----:B------:R-:W-:Y:S01]  /*18200*/  IABS R14, R11 ;  /* 0x0000000b000e7213 */ /* 0x000fe20000000000 */
[----:B------:R-:W-:Y:S01]  /*18210*/  @!P0 IMAD.IADD R5, R5, 0x1, -R24 ;  /* 0x0000000105058824 */ /* 0x000fe200078e0a18 */
[----:B------:R-:W-:Y:S01]  /*18220*/  ISETP.GE.AND P0, PT, R15, RZ, PT ;  /* 0x000000ff0f00720c */ /* 0x000fe20003f06270 */
[----:B------:R-:W-:Y:S01]  /*18230*/  IMAD.HI.U32 R16, R2, R12, RZ ;  /* 0x0000000c02107227 */ /* 0x000fe200078e00ff */
[----:B------:R-:W-:-:S03]  /*18240*/  ISETP.GE.AND P4, PT, R10, RZ, PT ;  /* 0x000000ff0a00720c */ /* 0x000fc60003f86270 */
[--C-:B------:R-:W-:Y:S02]  /*18250*/  @!P6 IMAD.IADD R0, R0, 0x1, -R24.reuse ;  /* 0x000000010000e824 */ /* 0x100fe400078e0a18 */
[----:B------:R-:W-:Y:S01]  /*18260*/  @!P1 IMAD.IADD R7, R7, 0x1, -R24 ;  /* 0x0000000107079824 */ /* 0x000fe200078e0a18 */
[C---:B------:R-:W-:Y:S01]  /*18270*/  ISETP.GT.U32.AND P1, PT, R24.reuse, R4, PT ;  /* 0x000000041800720c */ /* 0x040fe20003f24070 */
[----:B------:R-:W-:Y:S01]  /*18280*/  IMAD.MOV R15, RZ, RZ, -R16 ;  /* 0x000000ffff0f7224 */ /* 0x000fe200078e0a10 */
[----:B------:R-:W-:Y:S01]  /*18290*/  ISETP.GT.U32.AND P6, PT, R24, R0, PT ;  /* 0x000000001800720c */ /* 0x000fe20003fc4070 */
[----:B------:R-:W-:Y:S01]  /*182a0*/  IMAD.HI.U32 R17, R2, R14, RZ ;  /* 0x0000000e02117227 */ /* 0x000fe200078e00ff */
[----:B------:R-:W-:-:S03]  /*182b0*/  IABS R16, R13 ;  /* 0x0000000d00107213 */ /* 0x000fc60000000000 */
[C---:B------:R-:W-:Y:S02]  /*182c0*/  IMAD R12, R24.reuse, R15, R12 ;  /* 0x0000000f180c7224 */ /* 0x040fe400078e020c */
[----:B0-----:R-:W-:Y:S02]  /*182d0*/  IMAD.MOV.U32 R3, RZ, RZ, R8 ;  /* 0x000000ffff037224 */ /* 0x001fe400078e0008 */
[----:B------:R-:W-:Y:S02]  /*182e0*/  IMAD.MOV R17, RZ, RZ, -R17 ;  /* 0x000000ffff117224 */ /* 0x000fe400078e0a11 */
[----:B------:R-:W-:Y:S02]  /*182f0*/  @!P2 IMAD.MOV R3, RZ, RZ, -R3 ;  /* 0x000000ffff03a224 */ /* 0x000fe400078e0a03 */
[----:B------:R-:W-:Y:S01]  /*18300*/  @!P5 IMAD.MOV R7, RZ, RZ, -R7 ;  /* 0x000000ffff07d224 */ /* 0x000fe200078e0a07 */
[C---:B------:R-:W-:Y:S01]  /*18310*/  ISETP.GT.U32.AND P5, PT, R24.reuse, R12, PT ;  /* 0x0000000c1800720c */ /* 0x040fe20003fa4070 */
[----:B------:R-:W-:Y:S01]  /*18320*/  IMAD R14, R24, R17, R14 ;  /* 0x00000011180e7224 */ /* 0x000fe200078e020e */
[----:B------:R0:W-:Y:S01]  /*18330*/  STL [R1+0x78], R3 ;  /* 0x0000780301007387 */ /* 0x0001e20000100800 */
[--C-:B------:R-:W-:Y:S01]  /*18340*/  @!P1 IMAD.IADD R4, R4, 0x1, -R24.reuse ;  /* 0x0000000104049824 */ /* 0x100fe200078e0a18 */
[----:B------:R-:W-:Y:S01]  /*18350*/  ISETP.GE.AND P1, PT, R9, RZ, PT ;  /* 0x000000ff0900720c */ /* 0x000fe20003f26270 */
[----:B------:R-:W-:Y:S01]  /*18360*/  @!P6 IMAD.IADD R0, R0, 0x1, -R24 ;  /* 0x000000010000e824 */ /* 0x000fe200078e0a18 */
[C---:B------:R-:W-:Y:S01]  /*18370*/  ISETP.GT.U32.AND P6, PT, R24.reuse, R14, PT ;  /* 0x0000000e1800720c */ /* 0x040fe20003fc4070 */
[----:B------:R-:W-:Y:S01]  /*18380*/  STL [R1+0x70], R7 ;  /* 0x0000700701007387 */ /* 0x000fe20000100800 */
[----:B------:R-:W-:-:S02]  /*18390*/  ISETP.GT.U32.AND P2, PT, R24, R4, PT ;  /* 0x000000041800720c */ /* 0x000fc40003f44070 */
[C---:B------:R-:W-:Y:S01]  /*183a0*/  IADD3 R9, R29.reuse, 0x2f, RZ ;  /* 0x0000002f1d097810 */ /* 0x040fe20007ffe0ff */
[----:B------:R1:W-:Y:S01]  /*183b0*/  STL [R1+0x6c], R6 ;  /* 0x00006c0601007387 */ /* 0x0003e20000100800 */
[----:B0-----:R-:W-:Y:S01]  /*183c0*/  IMAD.MOV.U32 R3, RZ, RZ, R5 ;  /* 0x000000ffff037224 */ /* 0x001fe200078e0005 */
[----:B------:R-:W-:Y:S01]  /*183d0*/  IADD3 R17, R29, 0x18, RZ ;  /* 0x000000181d117810 */ /* 0x000fe20007ffe0ff */
[----:B------:R-:W-:-:S04]  /*183e0*/  IMAD.HI.U32 R5, R2, R16, RZ ;  /* 0x0000001002057227 */ /* 0x000fc800078e00ff */
[----:B------:R-:W-:Y:S01]  /*183f0*/  @!P3 IMAD.MOV R3, RZ, RZ, -R3 ;  /* 0x000000ffff03b224 */ /* 0x000fe200078e0a03 */
[----:B------:R-:W-:Y:S01]  /*18400*/  ISETP.GE.AND P3, PT, R11, RZ, PT ;  /* 0x000000ff0b00720c */ /* 0x000fe20003f66270 */
[----:B------:R-:W-:Y:S01]  /*18410*/  IMAD.MOV R5, RZ, RZ, -R5 ;  /* 0x000000ffff057224 */ /* 0x000fe200078e0a05 */
[----:B-1----:R-:W-:Y:S01]  /*18420*/  IADD3 R6, R29, 0x31, RZ ;  /* 0x000000311d067810 */ /* 0x002fe20007ffe0ff */
[----:B------:R-:W-:Y:S01]  /*18430*/  @!P5 IMAD.IADD R12, R12, 0x1, -R24 ;  /* 0x000000010c0cd824 */ /* 0x000fe200078e0a18 */
[----:B------:R0:W-:Y:S01]  /*18440*/  STL [R1+0x68], R3 ;  /* 0x0000680301007387 */ /* 0x0001e20000100800 */
[----:B------:R-:W-:Y:S01]  /*18450*/  IMAD R5, R24, R5, R16 ;  /* 0x0000000518057224 */ /* 0x000fe200078e0210 */
[----:B------:R-:W-:Y:S01]  /*18460*/  IABS R11, R6 ;  /* 0x00000006000b7213 */ /* 0x000fe20000000000 */
[--C-:B------:R-:W-:Y:S01]  /*18470*/  @!P6 IMAD.IADD R14, R14, 0x1, -R24.reuse ;  /* 0x000000010e0ee824 */ /* 0x100fe200078e0a18 */
[----:B------:R-:W-:Y:S01]  /*18480*/  ISETP.GT.U32.AND P5, PT, R24, R12, PT ;  /* 0x0000000c1800720c */ /* 0x000fe20003fa4070 */
[----:B------:R-:W-:Y:S01]  /*18490*/  @!P2 IMAD.IADD R4, R4, 0x1, -R24 ;  /* 0x000000010404a824 */ /* 0x000fe200078e0a18 */
[----:B------:R-:W-:-:S02]  /*184a0*/  ISETP.GE.AND P2, PT, R13, RZ, PT ;  /* 0x000000ff0d00720c */ /* 0x000fc40003f46270 */
[----:B------:R-:W-:Y:S01]  /*184b0*/  ISETP.GT.U32.AND P6, PT, R24, R14, PT ;  /* 0x0000000e1800720c */ /* 0x000fe20003fc4070 */
[----:B------:R-:W-:Y:S01]  /*184c0*/  IMAD.MOV.U32 R7, RZ, RZ, R4 ;  /* 0x000000ffff077224 */ /* 0x000fe200078e0004 */
[C---:B------:R-:W-:Y:S01]  /*184d0*/  IADD3 R13, R29.reuse, 0x2d, RZ ;  /* 0x0000002d1d0d7810 */ /* 0x040fe20007ffe0ff */
[----:B0-----:R-:W-:Y:S01]  /*184e0*/  IMAD.MOV.U32 R3, RZ, RZ, R0 ;  /* 0x000000ffff037224 */ /* 0x001fe200078e0000 */
[----:B------:R-:W-:Y:S01]  /*184f0*/  IADD3 R0, R29, 0x30, RZ ;  /* 0x000000301d007810 */ /* 0x000fe20007ffe0ff */
[----:B------:R-:W-:-:S04]  /*18500*/  IMAD.HI.U32 R4, R2, R11, RZ ;  /* 0x0000000b02047227 */ /* 0x000fc800078e00ff */
[----:B------:R-:W-:Y:S01]  /*18510*/  @!P1 IMAD.MOV R3, RZ, RZ, -R3 ;  /* 0x000000ffff039224 */ /* 0x000fe200078e0a03 */
[----:B------:R-:W-:Y:S01]  /*18520*/  ISETP.GT.U32.AND P1, PT, R24, R5, PT ;  /* 0x000000051800720c */ /* 0x000fe20003f24070 */
[----:B------:R-:W-:Y:S01]  /*18530*/  @!P0 IMAD.MOV R7, RZ, RZ, -R7 ;  /* 0x000000ffff078224 */ /* 0x000fe200078e0a07 */
[----:B------:R-:W-:Y:S01]  /*18540*/  ISETP.GE.AND P0, PT, R6, RZ, PT ;  /* 0x000000ff0600720c */ /* 0x000fe20003f06270 */
[----:B------:R-:W-:Y:S01]  /*18550*/  IMAD.MOV R4, RZ, RZ, -R4 ;  /* 0x000000ffff047224 */ /* 0x000fe200078e0a04 */
[----:B------:R-:W-:Y:S01]  /*18560*/  IABS R6, R9 ;  /* 0x0000000900067213 */ /* 0x000fe20000000000 */
[--C-:B------:R-:W-:Y:S01]  /*18570*/  @!P5 IMAD.IADD R12, R12, 0x1, -R24.reuse ;  /* 0x000000010c0cd824 */ /* 0x100fe200078e0a18 */
[----:B------:R0:W-:Y:S01]  /*18580*/  STL [R1+0x5c], R7 ;  /* 0x00005c0701007387 */ /* 0x0001e20000100800 */
[----:B------:R-:W-:Y:S01]  /*18590*/  IMAD R11, R24, R4, R11 ;  /* 0x00000004180b7224 */ /* 0x000fe200078e020b */
[----:B------:R-:W-:Y:S01]  /*185a0*/  ISETP.GE.AND P5, PT, R0, RZ, PT ;  /* 0x000000ff0000720c */ /* 0x000fe20003fa6270 */
[----:B------:R-:W-:Y:S01]  /*185b0*/  @!P6 IMAD.IADD R14, R14, 0x1, -R24 ;  /* 0x000000010e0ee824 */ /* 0x000fe200078e0a18 */
[----:B------:R1:W-:Y:S01]  /*185c0*/  STL [R1+0x50], R3 ;  /* 0x0000500301007387 */ /* 0x0003e20000100800 */
[----:B------:R-:W-:Y:S01]  /*185d0*/  IMAD.HI.U32 R10, R2, R6, RZ ;  /* 0x00000006020a7227 */ /* 0x000fe200078e00ff */
[----:B------:R-:W-:-:S03]  /*185e0*/  ISETP.GT.U32.AND P6, PT, R24, R11, PT ;  /* 0x0000000b1800720c */ /* 0x000fc60003fc4070 */
[----:B------:R-:W-:Y:S01]  /*185f0*/  @!P1 IMAD.IADD R5, R5, 0x1, -R24 ;  /* 0x0000000105059824 */ /* 0x000fe200078e0a18 */
[----:B0-----:R-:W-:Y:S01]  /*18600*/  IABS R7, R0 ;  /* 0x0000000000077213 */ /* 0x001fe20000000000 */
[----:B------:R-:W-:Y:S01]  /*18610*/  IMAD.MOV R10, RZ, RZ, -R10 ;  /* 0x000000ffff0a7224 */ /* 0x000fe200078e0a0a */
[----:B------:R-:W-:Y:S01]  /*18620*/  IADD3 R0, R29, 0x2e, RZ ;  /* 0x0000002e1d007810 */ /* 0x000fe20007ffe0ff */
[----:B-1----:R-:W-:Y:S01]  /*18630*/  IMAD.MOV.U32 R3, RZ, RZ, R12 ;  /* 0x000000ffff037224 */ /* 0x002fe200078e000c */
[----:B------:R-:W-:Y:S01]  /*18640*/  ISETP.GT.U32.AND P1, PT, R24, R5, PT ;  /* 0x000000051800720c */ /* 0x000fe20003f24070 */
[----:B------:R-:W-:Y:S01]  /*18650*/  IMAD.HI.U32 R8, R2, R7, RZ ;  /* 0x0000000702087227 */ /* 0x000fe200078e00ff */
[----:B------:R-:W-:-:S03]  /*18660*/  IABS R4, R0 ;  /* 0x0000000000047213 */ /* 0x000fc60000000000 */
[----:B------:R-:W-:Y:S01]  /*18670*/  @!P4 IMAD.MOV R3, RZ, RZ, -R3 ;  /* 0x000000ffff03c224 */ /* 0x000fe200078e0a03 */
[----:B------:R-:W-:Y:S01]  /*18680*/  ISETP.GE.AND P4, PT, R9, RZ, PT ;  /* 0x000000ff0900720c */ /* 0x000fe20003f86270 */
[----:B------:R-:W-:Y:S02]  /*18690*/  IMAD.MOV R8, RZ, RZ, -R8 ;  /* 0x000000ffff087224 */ /* 0x000fe400078e0a08 */
[--C-:B------:R-:W-:Y:S01]  /*186a0*/  @!P6 IMAD.IADD R11, R11, 0x1, -R24.reuse ;  /* 0x000000010b0be824 */ /* 0x100fe200078e0a18 */
[----:B------:R0:W-:Y:S01]  /*186b0*/  STL [R1+0x54], R3 ;  /* 0x0000540301007387 */ /* 0x0001e20000100800 */
[C---:B------:R-:W-:Y:S01]  /*186c0*/  IMAD R7, R24.reuse, R8, R7 ;  /* 0x0000000818077224 */ /* 0x040fe200078e0207 */
[----:B------:R-:W-:Y:S01]  /*186d0*/  IADD3 R8, R29, 0x2c, RZ ;  /* 0x0000002c1d087810 */ /* 0x000fe20007ffe0ff */
[----:B------:R-:W-:Y:S01]  /*186e0*/  @!P1 IMAD.IADD R5, R5, 0x1, -R24 ;  /* 0x0000000105059824 */ /* 0x000fe200078e0a18 */
[C---:B------:R-:W-:Y:S01]  /*186f0*/  ISETP.GT.U32.AND P6, PT, R24.reuse, R11, PT ;  /* 0x0000000b1800720c */ /* 0x040fe20003fc4070 */
[C---:B------:R-:W-:Y:S01]  /*18700*/  IMAD R6, R24.reuse, R10, R6 ;  /* 0x0000000a18067224 */ /* 0x040fe200078e0206 */
[----:B------:R-:W-:-:S02]  /*18710*/  ISETP.GT.U32.AND P1, PT, R24, R7, PT ;  /* 0x000000071800720c */ /* 0x000fc40003f24070 */
[----:B------:R-:W-:Y:S01]  /*18720*/  IABS R10, R8 ;  /* 0x00000008000a7213 */ /* 0x000fe20000000000 */
[----:B0-----:R-:W-:-:S04]  /*18730*/  IMAD.MOV.U32 R3, RZ, RZ, R14 ;  /* 0x000000ffff037224 */ /* 0x001fc800078e000e */
[----:B------:R-:W-:Y:S01]  /*18740*/  @!P3 IMAD.MOV R3, RZ, RZ, -R3 ;  /* 0x000000ffff03b224 */ /* 0x000fe200078e0a03 */
[----:B------:R-:W-:Y:S01]  /*18750*/  ISETP.GE.AND P3, PT, R0, RZ, PT ;  /* 0x000000ff0000720c */ /* 0x000fe20003f66270 */
[----:B------:R-:W-:-:S03]  /*18760*/  IMAD.HI.U32 R0, R2, R4, RZ ;  /* 0x0000000402007227 */ /* 0x000fc600078e00ff */
[----:B------:R0:W-:Y:S01]  /*18770*/  STL [R1+0x60], R3 ;  /* 0x0000600301007387 */ /* 0x0001e20000100800 */
[----:B------:R-:W-:Y:S02]  /*18780*/  IMAD.MOV R0, RZ, RZ, -R0 ;  /* 0x000000ffff007224 */ /* 0x000fe400078e0a00 */
[----:B------:R-:W-:Y:S02]  /*18790*/  @!P1 IMAD.IADD R7, R7, 0x1, -R24 ;  /* 0x0000000107079824 */ /* 0x000fe400078e0a18 */
[C---:B------:R-:W-:Y:S01]  /*187a0*/  IMAD R4, R24.reuse, R0, R4 ;  /* 0x0000000018047224 */ /* 0x040fe200078e0204 */
[----:B------:R-:W-:Y:S01]  /*187b0*/  IADD3 R0, R29, 0x2b, RZ ;  /* 0x0000002b1d007810 */ /* 0x000fe20007ffe0ff */
[----:B------:R-:W-:Y:S01]  /*187c0*/  @!P6 IMAD.IADD R11, R11, 0x1, -R24 ;  /* 0x000000010b0be824 */ /* 0x000fe200078e0a18 */
[C---:B------:R-:W-:Y:S01]  /*187d0*/  ISETP.GT.U32.AND P1, PT, R24.reuse, R7, PT ;  /* 0x000000071800720c */ /* 0x040fe20003f24070 */
[----:B0-----:R-:W-:Y:S01]  /*187e0*/  IMAD.MOV.U32 R3, RZ, RZ, R5 ;  /* 0x000000ffff037224 */ /* 0x001fe200078e0005 */
[----:B------:R-:W-:-:S02]  /*187f0*/  ISETP.GT.U32.AND P6, PT, R24, R4, PT ;  /* 0x000000041800720c */ /* 0x000fc40003fc4070 */
[----:B------:R-:W-:Y:S01]  /*18800*/  IABS R5, R13 ;  /* 0x0000000d00057213 */ /* 0x000fe20000000000 */
[----:B------:R-:W-:Y:S01]  /*18810*/  @!P2 IMAD.MOV R3, RZ, RZ, -R3 ;  /* 0x000000ffff03a224 */ /* 0x000fe200078e0a03 */
[----:B------:R-:W-:Y:S02]  /*18820*/  ISETP.GT.U32.AND P2, PT, R24, R6, PT ;  /* 0x000000061800720c */ /* 0x000fe40003f44070 */
[----:B------:R-:W-:Y:S01]  /*18830*/  IABS R9, R0 ;  /* 0x0000000000097213 */ /* 0x000fe20000000000 */
[----:B------:R-:W-:Y:S01]  /*18840*/  IMAD.HI.U32 R12, R2, R5, RZ ;  /* 0x00000005020c7227 */ /* 0x000fe200078e00ff */
[----:B------:R0:W-:Y:S03]  /*18850*/  STL [R1+0x64], R3 ;  /* 0x0000640301007387 */ /* 0x0001e60000100800 */
[----:B------:R-:W-:Y:S02]  /*18860*/  IMAD.MOV R12, RZ, RZ, -R12 ;  /* 0x000000ffff0c7224 */ /* 0x000fe400078e0a0c */
[----:B------:R-:W-:-:S02]  /*18870*/  @!P6 IMAD.IADD R4, R4, 0x1, -R24 ;  /* 0x000000010404e824 */ /* 0x000fc400078e0a18 */
[--C-:B------:R-:W-:Y:S01]  /*18880*/  @!P1 IMAD.IADD R7, R7, 0x1, -R24.reuse ;  /* 0x0000000107079824 */ /* 0x100fe200078e0a18 */
[----:B------:R-:W-:Y:S01]  /*18890*/  ISETP.GE.AND P1, PT, R8, RZ, PT ;  /* 0x000000ff0800720c */ /* 0x000fe20003f26270 */
[----:B------:R-:W-:Y:S01]  /*188a0*/  @!P2 IMAD.IADD R6, R6, 0x1, -R24 ;  /* 0x000000010606a824 */ /* 0x000fe200078e0a18 */
[----:B------:R-:W-:Y:S01]  /*188b0*/  ISETP.GT.U32.AND P6, PT, R24, R4, PT ;  /* 0x000000041800720c */ /* 0x000fe20003fc4070 */
[----:B0-----:R-:W-:Y:S02]  /*188c0*/  IMAD.MOV.U32 R3, RZ, RZ, R11 ;  /* 0x000000ffff037224 */ /* 0x001fe400078e000b */
[----:B------:R-:W-:Y:S01]  /*188d0*/  IMAD.HI.U32 R11, R2, R10, RZ ;  /* 0x0000000a020b7227 */ /* 0x000fe200078e00ff */
[----:B------:R-:W-:-:S03]  /*188e0*/  ISETP.GT.U32.AND P2, PT, R24, R6, PT ;  /* 0x000000061800720c */ /* 0x000fc60003f44070 */
[----:B------:R-:W-:Y:S01]  /*188f0*/  @!P0 IMAD.MOV R3, RZ, RZ, -R3 ;  /* 0x000000ffff038224 */ /* 0x000fe200078e0a03 */
[----:B------:R-:W-:Y:S01]  /*18900*/  ISETP.GE.AND P0, PT, R13, RZ, PT ;  /* 0x000000ff0d00720c */ /* 0x000fe20003f06270 */
[----:B------:R-:W-:Y:S02]  /*18910*/  IMAD.MOV R11, RZ, RZ, -R11 ;  /* 0x000000ffff0b7224 */ /* 0x000fe400078e0a0b */
[----:B------:R-:W-:Y:S01]  /*18920*/  IMAD R5, R24, R12, R5 ;  /* 0x0000000c18057224 */ /* 0x000fe200078e0205 */
[----:B------:R0:W-:Y:S01]  /*18930*/  STL [R1+0x29c], R3 ;  /* 0x00029c0301007387 */ /* 0x0001e20000100800 */
[----:B------:R-:W-:-:S04]  /*18940*/  IMAD.HI.U32 R13, R2, R9, RZ ;  /* 0x00000009020d7227 */ /* 0x000fc800078e00ff */
[----:B------:R-:W-:Y:S02]  /*18950*/  IMAD R10, R24, R11, R10 ;  /* 0x0000000b180a7224 */ /* 0x000fe400078e020a */
[----:B------:R-:W-:Y:S01]  /*18960*/  @!P2 IMAD.IADD R6, R6, 0x1, -R24 ;  /* 0x000000010606a824 */ /* 0x000fe200078e0a18 */
[C---:B------:R-:W-:Y:S01]  /*18970*/  ISETP.GT.U32.AND P2, PT, R24.reuse, R5, PT ;  /* 0x000000051800720c */ /* 0x040fe20003f44070 */
[----:B------:R-:W-:Y:S01]  /*18980*/  IMAD.MOV.U32 R14, RZ, RZ, R7 ;  /* 0x000000ffff0e7224 */ /* 0x000fe200078e0007 */
[C---:B------:R-:W-:Y:S01]  /*18990*/  IADD3 R7, R29.reuse, 0x28, RZ ;  /* 0x000000281d077810 */ /* 0x040fe20007ffe0ff */
[----:B------:R-:W-:Y:S02]  /*189a0*/  IMAD.MOV R8, RZ, RZ, -R13 ;  /* 0x000000ffff087224 */ /* 0x000fe400078e0a0d */
[----:B------:R-:W-:Y:S01]  /*189b0*/  @!P5 IMAD.MOV R14, RZ, RZ, -R14 ;  /* 0x000000ffff0ed224 */ /* 0x000fe200078e0a0e */
[C---:B------:R-:W-:Y:S01]  /*189c0*/  ISETP.GT.U32.AND P5, PT, R24.reuse, R10, PT ;  /* 0x0000000a1800720c */ /* 0x040fe20003fa4070 */
[----:B------:R-:W-:Y:S01]  /*189d0*/  IMAD R9, R24, R8, R9 ;  /* 0x0000000818097224 */ /* 0x000fe200078e0209 */
[C---:B------:R-:W-:Y:S01]  /*189e0*/  IADD3 R8, R29.reuse, 0x29, RZ ;  /* 0x000000291d087810 */ /* 0x040fe20007ffe0ff */
[----:B0-----:R-:W-:Y:S01]  /*189f0*/  IMAD.MOV.U32 R3, RZ, RZ, R6 ;  /* 0x000000ffff037224 */ /* 0x001fe200078e0006 */
[----:B------:R-:W-:Y:S01]  /*18a00*/  IADD3 R6, R29, 0x2a, RZ ;  /* 0x0000002a1d067810 */ /* 0x000fe20007ffe0ff */
[--C-:B------:R-:W-:Y:S01]  /*18a10*/  @!P6 IMAD.IADD R4, R4, 0x1, -R24.reuse ;  /* 0x000000010404e824 */ /* 0x100fe200078e0a18 */
[----:B------:R-:W-:Y:S01]  /*18a20*/  ISETP.GT.U32.AND P6, PT, R24, R9, PT ;  /* 0x000000091800720c */ /* 0x000fe20003fc4070 */
[--C-:B------:R-:W-:Y:S01]  /*18a30*/  @!P2 IMAD.IADD R5, R5, 0x1, -R24.reuse ;  /* 0x000000010505a824 */ /* 0x100fe200078e0a18 */
[----:B------:R-:W-:Y:S01]  /*18a40*/  IABS R13, R6 ;  /* 0x00000006000d7213 */ /* 0x000fe20000000000 */
[----:B------:R-:W-:Y:S01]  /*18a50*/  @!P4 IMAD.MOV R3, RZ, RZ, -R3 ;  /* 0x000000ffff03c224 */ /* 0x000fe200078e0a03 */
[----:B------:R-:W-:Y:S01]  /*18a60*/  ISETP.GE.AND P4, PT, R0, RZ, PT ;  /* 0x000000ff0000720c */ /* 0x000fe20003f86270 */
[----:B------:R0:W-:Y:S01]  /*18a70*/  STL [R1+0x240], R14 ;  /* 0x0002400e01007387 */ /* 0x0001e20000100800 */
[----:B------:R-:W-:Y:S01]  /*18a80*/  IABS R12, R8 ;  /* 0x00000008000c7213 */ /* 0x000fe20000000000 */
[----:B------:R-:W-:Y:S01]  /*18a90*/  @!P5 IMAD.IADD R10, R10, 0x1, -R24 ;  /* 0x000000010a0ad824 */ /* 0x000fe200078e0a18 */
[----:B------:R-:W-:Y:S01]  /*18aa0*/  ISETP.GT.U32.AND P5, PT, R24, R5, PT ;  /* 0x000000051800720c */ /* 0x000fe20003fa4070 */
[----:B------:R-:W-:Y:S01]  /*18ab0*/  IMAD.HI.U32 R0, R2, R13, RZ ;  /* 0x0000000d02007227 */ /* 0x000fe200078e00ff */
[----:B------:R1:W-:Y:S01]  /*18ac0*/  STL [R1+0x260], R3 ;  /* 0x0002600301007387 */ /* 0x0003e20000100800 */
[----:B------:R-:W-:-:S02]  /*18ad0*/  IABS R11, R7 ;  /* 0x00000007000b7213 */ /* 0x000fc40000000000 */
[----:B------:R-:W-:Y:S01]  /*18ae0*/  IMAD.MOV R0, RZ, RZ, -R0 ;  /* 0x000000ffff007224 */ /* 0x000fe200078e0a00 */
[----:B------:R-:W-:Y:S01]  /*18af0*/  ISETP.GE.AND P2, PT, R6, RZ, PT ;  /* 0x000000ff0600720c */ /* 0x000fe20003f46270 */
[----:B------:R-:W-:Y:S01]  /*18b00*/  @!P6 IMAD.IADD R9, R9, 0x1, -R24 ;  /* 0x000000010909e824 */ /* 0x000fe200078e0a18 */
[C---:B------:R-:W-:Y:S01]  /*18b10*/  ISETP.GT.U32.AND P6, PT, R24.reuse, R10, PT ;  /* 0x0000000a1800720c */ /* 0x040fe20003fc4070 */
[----:B------:R-:W-:Y:S01]  /*18b20*/  IMAD R13, R24, R0, R13 ;  /* 0x00000000180d7224 */ /* 0x000fe200078e020d */
[----:B------:R-:W-:Y:S01]  /*18b30*/  IADD3 R0, R29, 0x27, RZ ;  /* 0x000000271d007810 */ /* 0x000fe20007ffe0ff */
[----:B------:R-:W-:-:S03]  /*18b40*/  IMAD.HI.U32 R6, R2, R11, RZ ;  /* 0x0000000b02067227 */ /* 0x000fc600078e00ff */
[----:B0-----:R-:W-:Y:S01]  /*18b50*/  IABS R14, R0 ;  /* 0x00000000000e7213 */ /* 0x001fe20000000000 */
[----:B-1----:R-:W-:Y:S02]  /*18b60*/  IMAD.MOV.U32 R3, RZ, RZ, R4 ;  /* 0x000000ffff037224 */ /* 0x002fe400078e0004 */
[----:B------:R-:W-:-:S04]  /*18b70*/  IMAD.HI.U32 R4, R2, R12, RZ ;  /* 0x0000000c02047227 */ /* 0x000fc800078e00ff */
[----:B------:R-:W-:Y:S02]  /*18b80*/  IMAD.MOV R4, RZ, RZ, -R4 ;  /* 0x000000ffff047224 */ /* 0x000fe400078e0a04 */
[----:B------:R-:W-:Y:S01]  /*18b90*/  @!P5 IMAD.IADD R5, R5, 0x1, -R24 ;  /* 0x000000010505d824 */ /* 0x000fe200078e0a18 */
[C---:B------:R-:W-:Y:S01]  /*18ba0*/  ISETP.GT.U32.AND P5, PT, R24.reuse, R13, PT ;  /* 0x0000000d1800720c */ /* 0x040fe20003fa4070 */
[C---:B------:R-:W-:Y:S01]  /*18bb0*/  IMAD R12, R24.reuse, R4, R12 ;  /* 0x00000004180c7224 */ /* 0x040fe200078e020c */
[----:B------:R-:W-:Y:S01]  /*18bc0*/  IADD3 R4, R29, 0x26, RZ ;  /* 0x000000261d047810 */ /* 0x000fe20007ffe0ff */
[----:B------:R-:W-:Y:S01]  /*18bd0*/  @!P3 IMAD.MOV R3, RZ, RZ, -R3 ;  /* 0x000000ffff03b224 */ /* 0x000fe200078e0a03 */
[----:B------:R-:W-:Y:S01]  /*18be0*/  ISETP.GT.U32.AND P3, PT, R24, R9, PT ;  /* 0x000000091800720c */ /* 0x000fe20003f64070 */
[----:B------:R-:W-:Y:S01]  /*18bf0*/  @!P6 IMAD.IADD R10, R10, 0x1, -R24 ;  /* 0x000000010a0ae824 */ /* 0x000fe200078e0a18 */
[----:B------:R-:W-:Y:S01]  /*18c00*/  ISETP.GT.U32.AND P6, PT, R24, R12, PT ;  /* 0x0000000c1800720c */ /* 0x000fe20003fc4070 */
[----:B------:R-:W-:Y:S01]  /*18c10*/  IMAD.MOV R6, RZ, RZ, -R6 ;  /* 0x000000ffff067224 */ /* 0x000fe200078e0a06 */
[----:B------:R0:W-:Y:S01]  /*18c20*/  STL [R1+0x268], R3 ;  /* 0x0002680301007387 */ /* 0x0001e20000100800 */
[----:B------:R-:W-:-:S02]  /*18c30*/  @!P1 IMAD.MOV R10, RZ, RZ, -R10 ;  /* 0x000000ffff0a9224 */ /* 0x000fc400078e0a0a */
[----:B------:R-:W-:Y:S02]  /*18c40*/  IMAD R11, R24, R6, R11 ;  /* 0x00000006180b7224 */ /* 0x000fe400078e020b */
[----:B------:R-:W-:-:S03]  /*18c50*/  @!P5 IMAD.IADD R13, R13, 0x1, -R24 ;  /* 0x000000010d0dd824 */ /* 0x000fc600078e0a18 */
[----:B------:R-:W-:Y:S01]  /*18c60*/  ISETP.GT.U32.AND P1, PT, R24, R11, PT ;  /* 0x0000000b1800720c */ /* 0x000fe20003f24070 */
[--C-:B------:R-:W-:Y:S01]  /*18c70*/  @!P3 IMAD.IADD R9, R9, 0x1, -R24.reuse ;  /* 0x000000010909b824 */ /* 0x100fe200078e0a18 */
[----:B------:R-:W-:Y:S01]  /*18c80*/  ISETP.GE.AND P3, PT, R8, RZ, PT ;  /* 0x000000ff0800720c */ /* 0x000fe20003f66270 */
[----:B0-----:R-:W-:Y:S01]  /*18c90*/  IMAD.MOV.U32 R3, RZ, RZ, R5 ;  /* 0x000000ffff037224 */ /* 0x001fe200078e0005 */
[----:B------:R-:W-:Y:S01]  /*18ca0*/  ISETP.GT.U32.AND P5, PT, R24, R13, PT ;  /* 0x0000000d1800720c */ /* 0x000fe20003fa4070 */
[----:B------:R-:W-:Y:S01]  /*18cb0*/  @!P6 IMAD.IADD R12, R12, 0x1, -R24 ;  /* 0x000000010c0ce824 */ /* 0x000fe200078e0a18 */
[----:B------:R-:W-:Y:S01]  /*18cc0*/  IABS R8, R4 ;  /* 0x0000000400087213 */ /* 0x000fe20000000000 */
[----:B------:R-:W-:Y:S02]  /*18cd0*/  IMAD.MOV.U32 R5, RZ, RZ, R14 ;  /* 0x000000ffff057224 */ /* 0x000fe400078e000e */
[----:B------:R-:W-:Y:S01]  /*18ce0*/  @!P0 IMAD.MOV R3, RZ, RZ, -R3 ;  /* 0x000000ffff038224 */ /* 0x000fe200078e0a03 */
[----:B------:R-:W-:Y:S01]  /*18cf0*/  ISETP.GE.AND P0, PT, R7, RZ, PT ;  /* 0x000000ff0700720c */ /* 0x000fe20003f06270 */
[----:B------:R-:W-:Y:S01]  /*18d00*/  IMAD.MOV.U32 R7, RZ, RZ, R8 ;  /* 0x000000ffff077224 */ /* 0x000fe200078e0008 */
[----:B------:R-:W-:Y:S01]  /*18d10*/  ISETP.GT.U32.AND P6, PT, R24, R12, PT ;  /* 0x0000000c1800720c */ /* 0x000fe20003fc4070 */
[----:B------:R-:W-:Y:S01]  /*18d20*/  IMAD.HI.U32 R8, R2, R5, RZ ;  /* 0x0000000502087227 */ /* 0x000fe200078e00ff */
[----:B------:R-:W-:Y:S03]  /*18d30*/  STL [R1+0x248], R3 ;  /* 0x0002480301007387 */ /* 0x000fe60000100800 */
[----:B------:R-:W-:Y:S01]  /*18d40*/  IMAD.MOV R8, RZ, RZ, -R8 ;  /* 0x000000ffff087224 */ /* 0x000fe200078e0a08 */
[----:B------:R0:W-:Y:S01]  /*18d50*/  STL [R1+0xd0], R10 ;  /* 0x0000d00a01007387 */ /* 0x0001e20000100800 */
[----:B------:R-:W-:Y:S01]  /*18d60*/  @!P5 IMAD.IADD R13, R13, 0x1, -R24 ;  /* 0x000000010d0dd824 */ /* 0x000fe200078e0a18 */
[----:B------:R-:W-:Y:S01]  /*18d70*/  ISETP.GE.AND P5, PT, R4, RZ, PT ;  /* 0x000000ff0400720c */ /* 0x000fe20003fa6270 */
[----:B------:R-:W-:-:S02]  /*18d80*/  IMAD R4, R24, R8, R5 ;  /* 0x0000000818047224 */ /* 0x000fc400078e0205 */
[----:B------:R-:W-:-:S04]  /*18d90*/  IMAD.HI.U32 R6, R2, R7, RZ ;  /* 0x0000000702067227 */ /* 0x000fc800078e00ff */
[----:B------:R-:W-:Y:S01]  /*18da0*/  @!P6 IMAD.IADD R12, R12, 0x1, -R24 ;  /* 0x000000010c0ce824 */ /* 0x000fe200078e0a18 */
[C---:B------:R-:W-:Y:S01]  /*18db0*/  ISETP.GT.U32.AND P6, PT, R24.reuse, R4, PT ;  /* 0x000000041800720c */ /* 0x040fe20003fc4070 */
[----:B------:R-:W-:Y:S01]  /*18dc0*/  IMAD.MOV R6, RZ, RZ, -R6 ;  /* 0x000000ffff067224 */ /* 0x000fe200078e0a06 */
[----:B0-----:R-:W-:Y:S01]  /*18dd0*/  IADD3 R10, R29, 0x25, RZ ;  /* 0x000000251d0a7810 */ /* 0x001fe20007ffe0ff */
[----:B------:R-:W-:Y:S02]  /*18de0*/  IMAD.MOV.U32 R3, RZ, RZ, R9 ;  /* 0x000000ffff037224 */ /* 0x000fe400078e0009 */
[----:B------:R-:W-:Y:S01]  /*18df0*/  @!P1 IMAD.IADD R11, R11, 0x1, -R24 ;  /* 0x000000010b0b9824 */ /* 0x000fe200078e0a18 */
[----:B------:R-:W-:Y:S01]  /*18e00*/  IABS R5, R10 ;  /* 0x0000000a00057213 */ /* 0x000fe20000000000 */
[C---:B------:R-:W-:Y:S01]  /*18e10*/  IMAD R7, R24.reuse, R6, R7 ;  /* 0x0000000618077224 */ /* 0x040fe200078e0207 */
[C---:B------:R-:W-:Y:S01]  /*18e20*/  IADD3 R6, R29.reuse, 0x23, RZ ;  /* 0x000000231d067810 */ /* 0x040fe20007ffe0ff */
[----:B------:R-:W-:Y:S01]  /*18e30*/  IMAD.MOV.U32 R14, RZ, RZ, R13 ;  /* 0x000000ffff0e7224 */ /* 0x000fe200078e000d */
[----:B------:R-:W-:Y:S01]  /*18e40*/  ISETP.GT.U32.AND P1, PT, R24, R11, PT ;  /* 0x0000000b1800720c */ /* 0x000fe20003f24070 */
[----:B------:R-:W-:Y:S01]  /*18e50*/  @!P4 IMAD.MOV R3, RZ, RZ, -R3 ;  /* 0x000000ffff03c224 */ /* 0x000fe200078e0a03 */
[----:B------:R-:W-:Y:S01]  /*18e60*/  ISETP.GE.AND P4, PT, R0, RZ, PT ;  /* 0x000000ff0000720c */ /* 0x000fe20003f86270 */
[----:B------:R-:W-:Y:S01]  /*18e70*/  @!P2 IMAD.MOV R14, RZ, RZ, -R14 ;  /* 0x000000ffff0ea224 */ /* 0x000fe200078e0a0e */
[----:B------:R-:W-:Y:S01]  /*18e80*/  ISETP.GT.U32.AND P2, PT, R24, R7, PT ;  /* 0x000000071800720c */ /* 0x000fe20003f44070 */
[----:B------:R-:W-:Y:S01]  /*18e90*/  @!P6 IMAD.IADD R4, R4, 0x1, -R24 ;  /* 0x000000010404e824 */ /* 0x000fe200078e0a18 */
[----:B------:R0:W-:Y:S01]  /*18ea0*/  STL [R1+0x214], R3 ;  /* 0x0002140301007387 */ /* 0x0001e20000100800 */
[----:B------:R-:W-:-:S02]  /*18eb0*/  IADD3 R0, R29, 0x24, RZ ;  /* 0x000000241d007810 */ /* 0x000fc40007ffe0ff */
[----:B------:R-:W-:Y:S01]  /*18ec0*/  ISETP.GE.AND P6, PT, R10, RZ, PT ;  /* 0x000000ff0a00720c */ /* 0x000fe20003fc6270 */
[----:B------:R-:W-:Y:S01]  /*18ed0*/  STL [R1+0x1b4], R14 ;  /* 0x0001b40e01007387 */ /* 0x000fe20000100800 */
[----:B------:R-:W-:Y:S02]  /*18ee0*/  IABS R9, R0 ;  /* 0x0000000000097213 */ /* 0x000fe40000000000 */
[----:B------:R-:W-:Y:S01]  /*18ef0*/  @!P1 IMAD.IADD R11, R11, 0x1, -R24 ;  /* 0x000000010b0b9824 */ /* 0x000fe200078e0a18 */
[----:B------:R-:W-:Y:S01]  /*18f00*/  IABS R8, R6 ;  /* 0x0000000600087213 */ /* 0x000fe20000000000 */
[----:B0-----:R-:W-:Y:S01]  /*18f10*/  IMAD.MOV.U32 R3, RZ, RZ, R12 ;  /* 0x000000ffff037224 */ /* 0x001fe200078e000c */
[----:B------:R-:W-:Y:S01]  /*18f20*/  ISETP.GE.AND P1, PT, R0, RZ, PT ;  /* 0x000000ff0000720c */ /* 0x000fe20003f26270 */
[----:B------:R-:W-:Y:S01]  /*18f30*/  @!P2 IMAD.IADD R7, R7, 0x1, -R24 ;  /* 0x000000010707a824 */ /* 0x000fe200078e0a18 */
[----:B------:R-:W-:Y:S01]  /*18f40*/  IADD3 R13, R29, 0x22, RZ ;  /* 0x000000221d0d7810 */ /* 0x000fe20007ffe0ff */
[----:B------:R-:W-:Y:S01]  /*18f50*/  @!P3 IMAD.MOV R3, RZ, RZ, -R3 ;  /* 0x000000ffff03b224 */ /* 0x000fe200078e0a03 */
[----:B------:R-:W-:Y:S01]  /*18f60*/  ISETP.GT.U32.AND P3, PT, R24, R4, PT ;  /* 0x000000041800720c */ /* 0x000fe20003f64070 */
[----:B------:R-:W-:Y:S01]  /*18f70*/  IMAD.HI.U32 R12, R2, R5, RZ ;  /* 0x00000005020c7227 */ /* 0x000fe200078e00ff */
[----:B------:R-:W-:-:S02]  /*18f80*/  ISETP.GT.U32.AND P2, PT, R24, R7, PT ;  /* 0x000000071800720c */ /* 0x000fc40003f44070 */
[----:B------:R0:W-:Y:S01]  /*18f90*/  STL [R1+0x20c], R3 ;  /* 0x00020c0301007387 */ /* 0x0001e20000100800 */
[----:B------:R-:W-:-:S04]  /*18fa0*/  IMAD.HI.U32 R10, R2, R9, RZ ;  /* 0x00000009020a7227 */ /* 0x000fc800078e00ff */
[----:B------:R-:W-:Y:S02]  /*18fb0*/  IMAD.MOV R12, RZ, RZ, -R12 ;  /* 0x000000ffff0c7224 */ /* 0x000fe400078e0a0c */
[----:B------:R-:W-:Y:S02]  /*18fc0*/  IMAD.MOV R10, RZ, RZ, -R10 ;  /* 0x000000ffff0a7224 */ /* 0x000fe400078e0a0a */
[----:B------:R-:W-:Y:S02]  /*18fd0*/  @!P3 IMAD.IADD R4, R4, 0x1, -R24 ;  /* 0x000000010404b824 */ /* 0x000fe400078e0a18 */
[----:B0-----:R-:W-:Y:S02]  /*18fe0*/  IMAD.MOV.U32 R3, RZ, RZ, R11 ;  /* 0x000000ffff037224 */ /* 0x001fe400078e000b */
[----:B------:R-:W-:Y:S02]  /*18ff0*/  IMAD R5, R24, R12, R5 ;  /* 0x0000000c18057224 */ /* 0x000fe400078e0205 */
[----:B------:R-:W-:Y:S01]  /*19000*/  @!P0 IMAD.MOV R3, RZ, RZ, -R3 ;  /* 0x000000ffff038224 */ /* 0x000fe200078e0a03 */
[----:B------:R-:W-:Y:S01]  /*19010*/  ISETP.GE.AND P0, PT, R6, RZ, PT ;  /* 0x000000ff0600720c */ /* 0x000fe20003f06270 */
[C---:B------:R-:W-:Y:S01]  /*19020*/  IMAD R9, R24.reuse, R10, R9 ;  /* 0x0000000a18097224 */ /* 0x040fe200078e0209 */
[----:B------:R-:W-:Y:S01]  /*19030*/  ISETP.GT.U32.AND P3, PT, R24, R5, PT ;  /* 0x000000051800720c */ /* 0x000fe20003f64070 */
[----:B------:R-:W-:Y:S01]  /*19040*/  IMAD.HI.U32 R0, R2, R8, RZ ;  /* 0x0000000802007227 */ /* 0x000fe200078e00ff */
[----:B------:R0:W-:Y:S01]  /*19050*/  STL [R1+0x1c0], R3 ;  /* 0x0001c00301007387 */ /* 0x0001e20000100800 */
[----:B------:R-:W-:-:S02]  /*19060*/  IADD3 R10, R29, 0x21, RZ ;  /* 0x000000211d0a7810 */ /* 0x000fc40007ffe0ff */
[----:B------:R-:W-:Y:S01]  /*19070*/  IMAD.MOV R0, RZ, RZ, -R0 ;  /* 0x000000ffff007224 */ /* 0x000fe200078e0a00 */
[----:B------:R-:W-:Y:S01]  /*19080*/  IABS R6, R29 ;  /* 0x0000001d00067213 */ /* 0x000fe20000000000 */
[----:B------:R-:W-:Y:S01]  /*19090*/  @!P2 IMAD.IADD R7, R7, 0x1, -R24 ;  /* 0x000000010707a824 */ /* 0x000fe200078e0a18 */
[----:B------:R-:W-:Y:S01]  /*190a0*/  ISETP.GE.AND P2, PT, R13, RZ, PT ;  /* 0x000000ff0d00720c */ /* 0x000fe20003f46270 */
[C---:B------:R-:W-:Y:S01]  /*190b0*/  IMAD R8, R24.reuse, R0, R8 ;  /* 0x0000000018087224 */ /* 0x040fe200078e0208 */
[----:B------:R-:W-:Y:S01]  /*190c0*/  IABS R13, R13 ;  /* 0x0000000d000d7213 */ /* 0x000fe20000000000 */
[----:B0-----:R-:W-:Y:S01]  /*190d0*/  IMAD.MOV.U32 R3, RZ, RZ, R4 ;  /* 0x000000ffff037224 */ /* 0x001fe200078e0004 */
[----:B------:R-:W-:Y:S01]  /*190e0*/  IABS R11, R10 ;  /* 0x0000000a000b7213 */ /* 0x000fe20000000000 */
[----:B------:R-:W-:Y:S01]  /*190f0*/  @!P3 IMAD.IADD R5, R5, 0x1, -R24 ;  /* 0x000000010505b824 */ /* 0x000fe200078e0a18 */
[----:B------:R-:W-:Y:S01]  /*19100*/  IADD3 R4, R29, 0x20, RZ ;  /* 0x000000201d047810 */ /* 0x000fe20007ffe0ff */
[----:B------:R-:W-:Y:S01]  /*19110*/  @!P4 IMAD.MOV R3, RZ, RZ, -R3 ;  /* 0x000000ffff03c224 */ /* 0x000fe200078e0a03 */
[----:B------:R-:W-:Y:S01]  /*19120*/  ISETP.GT.U32.AND P4, PT, R24, R9, PT ;  /* 0x000000091800720c */ /* 0x000fe20003f84070 */
[----:B------:R-:W-:Y:S01]  /*19130*/  IMAD.HI.U32 R14, R2, R13, RZ ;  /* 0x0000000d020e7227 */ /* 0x000fe200078e00ff */
[----:B------:R-:W-:-:S02]  /*19140*/  ISETP.GT.U32.AND P3, PT, R24, R5, PT ;  /* 0x000000051800720c */ /* 0x000fc40003f64070 */
[----:B------:R0:W-:Y:S01]  /*19150*/  STL [R1+0x1d4], R3 ;  /* 0x0001d40301007387 */ /* 0x0001e20000100800 */
[----:B------:R-:W-:Y:S01]  /*19160*/  IMAD.MOV R14, RZ, RZ, -R14 ;  /* 0x000000ffff0e7224 */ /* 0x000fe200078e0a0e */
[----:B------:R-:W-:Y:S01]  /*19170*/  IABS R0, R4 ;  /* 0x0000000400007213 */ /* 0x000fe20000000000 */
[----:B------:R-:W-:-:S04]  /*19180*/  IMAD.HI.U32 R12, R2, R11, RZ ;  /* 0x0000000b020c7227 */ /* 0x000fc800078e00ff */
[----:B------:R-:W-:Y:S02]  /*19190*/  IMAD.MOV R12, RZ, RZ, -R12 ;  /* 0x000000ffff0c7224 */ /* 0x000fe400078e0a0c */
[--C-:B------:R-:W-:Y:S02]  /*191a0*/  @!P4 IMAD.IADD R9, R9, 0x1, -R24.reuse ;  /* 0x000000010909c824 */ /* 0x100fe400078e0a18 */
[----:B0-----:R-:W-:Y:S02]  /*191b0*/  IMAD.MOV.U32 R3, RZ, RZ, R7 ;  /* 0x000000ffff037224 */ /* 0x001fe400078e0007 */
[----:B------:R-:W-:Y:S01]  /*191c0*/  @!P3 IMAD.IADD R5, R5, 0x1, -R24 ;  /* 0x000000010505b824 */ /* 0x000fe200078e0a18 */
[C---:B------:R-:W-:Y:S01]  /*191d0*/  ISETP.GT.U32.AND P4, PT, R24.reuse, R9, PT ;  /* 0x000000091800720c */ /* 0x040fe20003f84070 */
[----:B------:R-:W-:Y:S01]  /*191e0*/  @!P5 IMAD.MOV R3, RZ, RZ, -R3 ;  /* 0x000000ffff03d224 */ /* 0x000fe200078e0a03 */
[----:B------:R-:W-:Y:S01]  /*191f0*/  ISETP.GT.U32.AND P5, PT, R24, R8, PT ;  /* 0x000000081800720c */ /* 0x000fe20003fa4070 */
[----:B------:R-:W-:Y:S01]  /*19200*/  IMAD.MOV.U32 R15, RZ, RZ, R5 ;  /* 0x000000ffff0f7224 */ /* 0x000fe200078e0005 */
[----:B------:R-:W-:Y:S01]  /*19210*/  ISETP.GE.AND P3, PT, R10, RZ, PT ;  /* 0x000000ff0a00720c */ /* 0x000fe20003f66270 */
[C---:B------:R-:W-:Y:S01]  /*19220*/  IMAD R10, R24.reuse, R14, R13 ;  /* 0x0000000e180a7224 */ /* 0x040fe200078e020d */
[----:B------:R0:W-:Y:S01]  /*19230*/  STL [R1+0x1c4], R3 ;  /* 0x0001c40301007387 */ /* 0x0001e20000100800 */
[----:B------:R-:W-:-:S02]  /*19240*/  IMAD R11, R24, R12, R11 ;  /* 0x0000000c180b7224 */ /* 0x000fc400078e020b */
[----:B------:R-:W-:-:S04]  /*19250*/  IMAD.HI.U32 R12, R2, R0, RZ ;  /* 0x00000000020c7227 */ /* 0x000fc800078e00ff */
[--C-:B------:R-:W-:Y:S01]  /*19260*/  @!P4 IMAD.IADD R9, R9, 0x1, -R24.reuse ;  /* 0x000000010909c824 */ /* 0x100fe200078e0a18 */
[----:B------:R-:W-:Y:S01]  /*19270*/  ISETP.GT.U32.AND P4, PT, R24, R10, PT ;  /* 0x0000000a1800720c */ /* 0x000fe20003f84070 */
[----:B------:R-:W-:Y:S02]  /*19280*/  @!P5 IMAD.IADD R8, R8, 0x1, -R24 ;  /* 0x000000010808d824 */ /* 0x000fe400078e0a18 */
[----:B0-----:R-:W-:Y:S02]  /*19290*/  IMAD.MOV.U32 R3, RZ, RZ, R9 ;  /* 0x000000ffff037224 */ /* 0x001fe400078e0009 */
[----:B------:R-:W-:Y:S01]  /*192a0*/  @!P6 IMAD.MOV R15, RZ, RZ, -R15 ;  /* 0x000000ffff0fe224 */ /* 0x000fe200078e0a0f */
[C---:B------:R-:W-:Y:S01]  /*192b0*/  ISETP.GT.U32.AND P5, PT, R24.reuse, R8, PT ;  /* 0x000000081800720c */ /* 0x040fe20003fa4070 */
[----:B------:R-:W-:Y:S01]  /*192c0*/  @!P1 IMAD.MOV R3, RZ, RZ, -R3 ;  /* 0x000000ffff039224 */ /* 0x000fe200078e0a03 */
[----:B------:R-:W-:Y:S01]  /*192d0*/  ISETP.GT.U32.AND P6, PT, R24, R11, PT ;  /* 0x0000000b1800720c */ /* 0x000fe20003fc4070 */
[----:B------:R-:W-:Y:S01]  /*192e0*/  IMAD.MOV R5, RZ, RZ, -R12 ;  /* 0x000000ffff057224 */ /* 0x000fe200078e0a0c */
[----:B------:R-:W-:Y:S01]  /*192f0*/  STL [R1+0xe0], R15 ;  /* 0x0000e00f01007387 */ /* 0x000fe20000100800 */
[----:B------:R-:W-:Y:S01]  /*19300*/  IMAD.HI.U32 R7, R2, R6, RZ ;  /* 0x0000000602077227 */ /* 0x000fe200078e00ff */
[----:B------:R-:W-:-:S02]  /*19310*/  ISETP.GE.AND P1, PT, R4, RZ, PT ;  /* 0x000000ff0400720c */ /* 0x000fc40003f26270 */
[----:B------:R0:W-:Y:S01]  /*19320*/  STL [R1+0x178], R3 ;  /* 0x0001780301007387 */ /* 0x0001e20000100800 */
[----:B------:R-:W-:Y:S01]  /*19330*/  IMAD R0, R24, R5, R0 ;  /* 0x0000000518007224 */ /* 0x000fe200078e0200 */
[----:B------:R-:W-:Y:S01]  /*19340*/  IADD3 R5, R29, 0x1e, RZ ;  /* 0x0000001e1d057810 */ /* 0x000fe20007ffe0ff */
[--C-:B------:R-:W-:Y:S02]  /*19350*/  @!P4 IMAD.IADD R10, R10, 0x1, -R24.reuse ;  /* 0x000000010a0ac824 */ /* 0x100fe400078e0a18 */
[--C-:B------:R-:W-:Y:S02]  /*19360*/  @!P5 IMAD.IADD R8, R8, 0x1, -R24.reuse ;  /* 0x000000010808d824 */ /* 0x100fe400078e0a18 */
[----:B------:R-:W-:Y:S01]  /*19370*/  IMAD.MOV R7, RZ, RZ, -R7 ;  /* 0x000000ffff077224 */ /* 0x000fe200078e0a07 */
[C---:B------:R-:W-:Y:S01]  /*19380*/  ISETP.GT.U32.AND P4, PT, R24.reuse, R10, PT ;  /* 0x0000000a1800720c */ /* 0x040fe20003f84070 */
[----:B------:R-:W-:Y:S02]  /*19390*/  @!P6 IMAD.IADD R11, R11, 0x1, -R24 ;  /* 0x000000010b0be824 */ /* 0x000fe400078e0a18 */
[----:B0-----:R-:W-:Y:S01]  /*193a0*/  IMAD.MOV.U32 R3, RZ, RZ, R8 ;  /* 0x000000ffff037224 */ /* 0x001fe200078e0008 */
[----:B------:R-:W-:Y:S01]  /*193b0*/  IABS R8, R5 ;  /* 0x0000000500087213 */ /* 0x000fe20000000000 */
[C---:B------:R-:W-:Y:S01]  /*193c0*/  IMAD R4, R24.reuse, R7, R6 ;  /* 0x0000000718047224 */ /* 0x040fe200078e0206 */
[----:B------:R-:W-:Y:S01]  /*193d0*/  IADD3 R7, R29, 0x1f, RZ ;  /* 0x0000001f1d077810 */ /* 0x000fe20007ffe0ff */
[----:B------:R-:W-:Y:S01]  /*193e0*/  @!P0 IMAD.MOV R3, RZ, RZ, -R3 ;  /* 0x000000ffff038224 */ /* 0x000fe200078e0a03 */
[----:B------:R-:W-:-:S02]  /*193f0*/  ISETP.GT.U32.AND P0, PT, R24, R0, PT ;  /* 0x000000001800720c */ /* 0x000fc40003f04070 */
[----:B------:R-:W-:Y:S02]  /*19400*/  IABS R9, R7 ;  /* 0x0000000700097213 */ /* 0x000fe40000000000 */
[----:B------:R-:W-:Y:S01]  /*19410*/  ISETP.GT.U32.AND P5, PT, R24, R4, PT ;  /* 0x000000041800720c */ /* 0x000fe20003fa4070 */
[----:B------:R-:W-:Y:S01]  /*19420*/  @!P4 IMAD.IADD R10, R10, 0x1, -R24 ;  /* 0x000000010a0ac824 */ /* 0x000fe200078e0a18 */
[----:B------:R-:W-:Y:S01]  /*19430*/  ISETP.GE.AND P4, PT, R7, RZ, PT ;  /* 0x000000ff0700720c */ /* 0x000fe20003f86270 */
[----:B------:R-:W-:Y:S01]  /*19440*/  IMAD.HI.U32 R7, R2, R8, RZ ;  /* 0x0000000802077227 */ /* 0x000fe200078e00ff */
[----:B------:R-:W-:Y:S01]  /*19450*/  ISETP.GT.U32.AND P6, PT, R24, R11, PT ;  /* 0x0000000b1800720c */ /* 0x000fe20003fc4070 */
[----:B------:R0:W-:Y:S01]  /*19460*/  STL [R1+0x188], R3 ;  /* 0x0001880301007387 */ /* 0x0001e20000100800 */
[----:B------:R-:W-:Y:S01]  /*19470*/  IADD3 R6, R29, 0x1d, RZ ;  /* 0x0000001d1d067810 */ /* 0x000fe20007ffe0ff */
[----:B------:R-:W-:-:S03]  /*19480*/  IMAD.HI.U32 R12, R2, R9, RZ ;  /* 0x00000009020c7227 */ /* 0x000fc600078e00ff */
[----:B------:R-:W-:Y:S01]  /*19490*/  IABS R16, R6 ;  /* 0x0000000600107213 */ /* 0x000fe20000000000 */
[----:B------:R-:W-:Y:S02]  /*194a0*/  @!P0 IMAD.IADD R0, R0, 0x1, -R24 ;  /* 0x0000000100008824 */ /* 0x000fe400078e0a18 */
[----:B------:R-:W-:Y:S02]  /*194b0*/  IMAD.MOV R7, RZ, RZ, -R7 ;  /* 0x000000ffff077224 */ /* 0x000fe400078e0a07 */
[----:B------:R-:W-:Y:S01]  /*194c0*/  IMAD.MOV R12, RZ, RZ, -R12 ;  /* 0x000000ffff0c7224 */ /* 0x000fe200078e0a0c */
[C---:B------:R-:W-:Y:S01]  /*194d0*/  ISETP.GT.U32.AND P0, PT, R24.reuse, R0, PT ;  /* 0x000000001800720c */ /* 0x040fe20003f04070 */
[----:B------:R-:W-:Y:S02]  /*194e0*/  IMAD R8, R24, R7, R8 ;  /* 0x0000000718087224 */ /* 0x000fe400078e0208 */
[--C-:B------:R-:W-:Y:S02]  /*194f0*/  @!P5 IMAD.IADD R4, R4, 0x1, -R24.reuse ;  /* 0x000000010404d824 */ /* 0x100fe400078e0a18 */
[C---:B------:R-:W-:Y:S01]  /*19500*/  IMAD R9, R24.reuse, R12, R9 ;  /* 0x0000000c18097224 */ /* 0x040fe200078e0209 */
[----:B------:R-:W-:Y:S01]  /*19510*/  IADD3 R12, R29, 0x15, RZ ;  /* 0x000000151d0c7810 */ /* 0x000fe20007ffe0ff */
[----:B------:R-:W-:Y:S01]  /*19520*/  @!P6 IMAD.IADD R11, R11, 0x1, -R24 ;  /* 0x000000010b0be824 */ /* 0x000fe200078e0a18 */
[C---:B------:R-:W-:Y:S01]  /*19530*/  ISETP.GT.U32.AND P5, PT, R24.reuse, R4, PT ;  /* 0x000000041800720c */ /* 0x040fe20003fa4070 */
[----:B------:R-:W-:Y:S01]  /*19540*/  IMAD.MOV.U32 R13, RZ, RZ, R10 ;  /* 0x000000ffff0d7224 */ /* 0x000fe200078e000a */
[----:B------:R-:W-:Y:S01]  /*19550*/  ISETP.GT.U32.AND P6, PT, R24, R9, PT ;  /* 0x000000091800720c */ /* 0x000fe20003fc4070 */
[----:B0-----:R-:W-:-:S02]  /*19560*/  IMAD.MOV.U32 R3, RZ, RZ, R11 ;  /* 0x000000ffff037224 */ /* 0x001fc400078e000b */
[--C-:B------:R-:W-:Y:S01]  /*19570*/  @!P0 IMAD.IADD R0, R0, 0x1, -R24.reuse ;  /* 0x0000000100008824 */ /* 0x100fe200078e0a18 */
[----:B------:R-:W-:Y:S01]  /*19580*/  ISETP.GT.U32.AND P0, PT, R24, R8, PT ;  /* 0x000000081800720c */ /* 0x000fe20003f04070 */
[----:B------:R-:W-:Y:S01]  /*19590*/  @!P2 IMAD.MOV R13, RZ, RZ, -R13 ;  /* 0x000000ffff0da224 */ /* 0x000fe200078e0a0d */
[----:B------:R-:W-:Y:S01]  /*195a0*/  ISETP.GE.AND P2, PT, R5, RZ, PT ;  /* 0x000000ff0500720c */ /* 0x000fe20003f46270 */
[----:B------:R-:W-:Y:S01]  /*195b0*/  @!P3 IMAD.MOV R3, RZ, RZ, -R3 ;  /* 0x000000ffff03b224 */ /* 0x000fe200078e0a03 */
[C---:B------:R-:W-:Y:S01]  /*195c0*/  IADD3 R5, R29.reuse, 0x1c, RZ ;  /* 0x0000001c1d057810 */ /* 0x040fe20007ffe0ff */
[----:B------:R-:W-:Y:S01]  /*195d0*/  IMAD.HI.U32 R10, R2, R16, RZ ;  /* 0x00000010020a7227 */ /* 0x000fe200078e00ff */
[----:B------:R0:W-:Y:S01]  /*195e0*/  STL [R1+0x134], R13 ;  /* 0x0001340d01007387 */ /* 0x0001e20000100800 */
[----:B------:R-:W-:Y:S02]  /*195f0*/  ISETP.GE.AND P3, PT, R29, RZ, PT ;  /* 0x000000ff1d00720c */ /* 0x000fe40003f66270 */
[--C-:B------:R-:W-:Y:S01]  /*19600*/  @!P5 IMAD.IADD R4, R4, 0x1, -R24.reuse ;  /* 0x000000010404d824 */ /* 0x100fe200078e0a18 */
[----:B------:R1:W-:Y:S01]  /*19610*/  STL [R1+0x138], R3 ;  /* 0x0001380301007387 */ /* 0x0003e20000100800 */
[--C-:B------:R-:W-:Y:S01]  /*19620*/  @!P6 IMAD.IADD R9, R9, 0x1, -R24.reuse ;  /* 0x000000010909e824 */ /* 0x100fe200078e0a18 */
[----:B------:R-:W-:Y:S01]  /*19630*/  ISETP.GE.AND P5, PT, R6, RZ, PT ;  /* 0x000000ff0600720c */ /* 0x000fe20003fa6270 */
[----:B------:R-:W-:Y:S01]  /*19640*/  @!P0 IMAD.IADD R8, R8, 0x1, -R24 ;  /* 0x0000000108088824 */ /* 0x000fe200078e0a18 */
[----:B------:R-:W-:Y:S01]  /*19650*/  IADD3 R6, R29, 0x19, RZ ;  /* 0x000000191d067810 */ /* 0x000fe20007ffe0ff */
[----:B------:R-:W-:Y:S01]  /*19660*/  IMAD.MOV.U32 R11, RZ, RZ, R4 ;  /* 0x000000ffff0b7224 */ /* 0x000fe200078e0004 */
[----:B0-----:R-:W-:Y:S01]  /*19670*/  IABS R13, R5 ;  /* 0x00000005000d7213 */ /* 0x001fe20000000000 */
[----:B------:R-:W-:Y:S01]  /*19680*/  IMAD.MOV R10, RZ, RZ, -R10 ;  /* 0x000000ffff0a7224 */ /* 0x000fe200078e0a0a */
[----:B------:R-:W-:-:S02]  /*19690*/  ISETP.GT.U32.AND P0, PT, R24, R8, PT ;  /* 0x000000081800720c */ /* 0x000fc40003f04070 */
[----:B------:R-:W-:Y:S01]  /*196a0*/  ISETP.GT.U32.AND P6, PT, R24, R9, PT ;  /* 0x000000091800720c */ /* 0x000fe20003fc4070 */
[----:B------:R-:W-:Y:S01]  /*196b0*/  IMAD.HI.U32 R7, R2, R13, RZ ;  /* 0x0000000d02077227 */ /* 0x000fe200078e00ff */
[----:B------:R-:W-:Y:S02]  /*196c0*/  IADD3 R4, R29, 0x1b, RZ ;  /* 0x0000001b1d047810 */ /* 0x000fe40007ffe0ff */
[----:B------:R-:W-:Y:S01]  /*196d0*/  IABS R15, R6 ;  /* 0x00000006000f7213 */ /* 0x000fe20000000000 */
[----:B------:R-:W-:Y:S01]  /*196e0*/  IMAD.MOV R7, RZ, RZ, -R7 ;  /* 0x000000ffff077224 */ /* 0x000fe200078e0a07 */
[----:B------:R-:W-:Y:S01]  /*196f0*/  IABS R14, R4 ;  /* 0x00000004000e7213 */ /* 0x000fe20000000000 */
[----:B-1----:R-:W-:Y:S02]  /*19700*/  IMAD.MOV.U32 R3, RZ, RZ, R0 ;  /* 0x000000ffff037224 */ /* 0x002fe400078e0000 */
[----:B------:R-:W-:Y:S02]  /*19710*/  IMAD R13, R24, R7, R13 ;  /* 0x00000007180d7224 */ /* 0x000fe400078e020d */
[----:B------:R-:W-:-:S04]  /*19720*/  IMAD.HI.U32 R0, R2, R14, RZ ;  /* 0x0000000e02007227 */ /* 0x000fc800078e00ff */
[--C-:B------:R-:W-:Y:S01]  /*19730*/  @!P0 IMAD.IADD R8, R8, 0x1, -R24.reuse ;  /* 0x0000000108088824 */ /* 0x100fe200078e0a18 */
[C---:B------:R-:W-:Y:S01]  /*19740*/  ISETP.GT.U32.AND P0, PT, R24.reuse, R13, PT ;  /* 0x0000000d1800720c */ /* 0x040fe20003f04070 */
[----:B------:R-:W-:Y:S02]  /*19750*/  @!P6 IMAD.IADD R9, R9, 0x1, -R24 ;  /* 0x000000010909e824 */ /* 0x000fe400078e0a18 */
[----:B------:R-:W-:Y:S02]  /*19760*/  IMAD.MOV R0, RZ, RZ, -R0 ;  /* 0x000000ffff007224 */ /* 0x000fe400078e0a00 */
[C---:B------:R-:W-:Y:S02]  /*19770*/  IMAD R16, R24.reuse, R10, R16 ;  /* 0x0000000a18107224 */ /* 0x040fe400078e0210 */
[C---:B------:R-:W-:Y:S02]  /*19780*/  IMAD R14, R24.reuse, R0, R14 ;  /* 0x00000000180e7224 */ /* 0x040fe400078e020e */
[----:B------:R-:W-:Y:S01]  /*19790*/  IMAD.MOV.U32 R10, RZ, RZ, R9 ;  /* 0x000000ffff0a7224 */ /* 0x000fe200078e0009 */
[----:B------:R-:W-:Y:S01]  /*197a0*/  ISETP.GT.U32.AND P6, PT, R24, R16, PT ;  /* 0x000000101800720c */ /* 0x000fe20003fc4070 */
[----:B------:R-:W-:Y:S01]  /*197b0*/  @!P1 IMAD.MOV R3, RZ, RZ, -R3 ;  /* 0x000000ffff039224 */ /* 0x000fe200078e0a03 */
[----:B------:R-:W-:Y:S01]  /*197c0*/  ISETP.GE.AND P1, PT, R4, RZ, PT ;  /* 0x000000ff0400720c */ /* 0x000fe20003f26270 */
[----:B------:R-:W-:Y:S01]  /*197d0*/  @!P4 IMAD.MOV R10, RZ, RZ, -R10 ;  /* 0x000000ffff0ac224 */ /* 0x000fe200078e0a0a */
[----:B------:R-:W-:Y:S01]  /*197e0*/  IADD3 R4, R29, 0x1a, RZ ;  /* 0x0000001a1d047810 */ /* 0x000fe20007ffe0ff */
[----:B------:R-:W-:Y:S01]  /*197f0*/  @!P3 IMAD.MOV R11, RZ, RZ, -R11 ;  /* 0x000000ffff0bb224 */ /* 0x000fe200078e0a0b */
[----:B------:R-:W-:Y:S01]  /*19800*/  ISETP.GT.U32.AND P4, PT, R24, R14, PT ;  /* 0x0000000e1800720c */ /* 0x000fe20003f84070 */
[--C-:B------:R-:W-:Y:S01]  /*19810*/  @!P0 IMAD.IADD R13, R13, 0x1, -R24.reuse ;  /* 0x000000010d0d8824 */ /* 0x100fe200078e0a18 */
[----:B------:R-:W-:Y:S01]  /*19820*/  ISETP.GE.AND P3, PT, R5, RZ, PT ;  /* 0x000000ff0500720c */ /* 0x000fe20003f66270 */
[----:B------:R-:W-:Y:S01]  /*19830*/  IMAD.HI.U32 R0, R2, R15, RZ ;  /* 0x0000000f02007227 */ /* 0x000fe200078e00ff */
[----:B------:R-:W-:Y:S01]  /*19840*/  IABS R5, R4 ;  /* 0x0000000400057213 */ /* 0x000fe20000000000 */
[----:B------:R0:W-:Y:S01]  /*19850*/  STL [R1+0x13c], R11 ;  /* 0x00013c0b01007387 */ /* 0x0001e20000100800 */
[----:B------:R-:W-:Y:S01]  /*19860*/  ISETP.GT.U32.AND P0, PT, R24, R13, PT ;  /* 0x0000000d1800720c */ /* 0x000fe20003f04070 */
[----:B------:R-:W-:-:S02]  /*19870*/  @!P6 IMAD.IADD R16, R16, 0x1, -R24 ;  /* 0x000000011010e824 */ /* 0x000fc400078e0a18 */
[----:B------:R-:W-:Y:S01]  /*19880*/  IMAD.HI.U32 R7, R2, R5, RZ ;  /* 0x0000000502077227 */ /* 0x000fe200078e00ff */
[----:B------:R1:W-:Y:S02]  /*19890*/  STL [R1+0x140], R3 ;  /* 0x0001400301007387 */ /* 0x0003e40000100800 */
[----:B------:R-:W-:Y:S01]  /*198a0*/  ISETP.GT.U32.AND P6, PT, R24, R16, PT ;  /* 0x000000101800720c */ /* 0x000fe20003fc4070 */
[----:B------:R-:W-:Y:S01]  /*198b0*/  IMAD.MOV R7, RZ, RZ, -R7 ;  /* 0x000000ffff077224 */ /* 0x000fe200078e0a07 */
[----:B------:R-:W-:Y:S01]  /*198c0*/  STL [R1+0xfc], R10 ;  /* 0x0000fc0a01007387 */ /* 0x000fe20000100800 */
[----:B------:R-:W-:Y:S01]  /*198d0*/  @!P4 IMAD.IADD R14, R14, 0x1, -R24 ;  /* 0x000000010e0ec824 */ /* 0x000fe200078e0a18 */
[----:B0-----:R-:W-:Y:S01]  /*198e0*/  IADD3 R11, R29, 0x17, RZ ;  /* 0x000000171d0b7810 */ /* 0x001fe20007ffe0ff */
[----:B------:R-:W-:Y:S02]  /*198f0*/  IMAD.MOV R0, RZ, RZ, -R0 ;  /* 0x000000ffff007224 */ /* 0x000fe400078e0a00 */
[----:B------:R-:W-:Y:S01]  /*19900*/  @!P0 IMAD.IADD R13, R13, 0x1, -R24 ;  /* 0x000000010d0d8824 */ /* 0x000fe200078e0a18 */
[C---:B------:R-:W-:Y:S01]  /*19910*/  ISETP.GT.U32.AND P4, PT, R24.reuse, R14, PT ;  /* 0x0000000e1800720c */ /* 0x040fe20003f84070 */
[----:B-1----:R-:W-:Y:S01]  /*19920*/  IMAD.MOV.U32 R3, RZ, RZ, R8 ;  /* 0x000000ffff037224 */ /* 0x002fe200078e0008 */
[----:B------:R-:W-:Y:S01]  /*19930*/  IABS R8, R12 ;  /* 0x0000000c00087213 */ /* 0x000fe20000000000 */
[----:B------:R-:W-:Y:S01]  /*19940*/  IMAD R15, R24, R0, R15 ;  /* 0x00000000180f7224 */ /* 0x000fe200078e020f */
[----:B------:R-:W-:Y:S01]  /*19950*/  IADD3 R0, R29, 0x14, RZ ;  /* 0x000000141d007810 */ /* 0x000fe20007ffe0ff */
[----:B------:R-:W-:Y:S01]  /*19960*/  @!P2 IMAD.MOV R3, RZ, RZ, -R3 ;  /* 0x000000ffff03a224 */ /* 0x000fe200078e0a03 */
[----:B------:R-:W-:Y:S01]  /*19970*/  ISETP.GE.AND P2, PT, R4, RZ, PT ;  /* 0x000000ff0400720c */ /* 0x000fe20003f46270 */
[----:B------:R-:W-:Y:S01]  /*19980*/  IMAD R4, R24, R7, R5 ;  /* 0x0000000718047224 */ /* 0x000fe200078e0205 */
[----:B------:R-:W-:Y:S01]  /*19990*/  IABS R5, R17 ;  /* 0x0000001100057213 */ /* 0x000fe20000000000 */
[----:B------:R-:W-:Y:S01]  /*199a0*/  @!P6 IMAD.IADD R16, R16, 0x1, -R24 ;  /* 0x000000011010e824 */ /* 0x000fe200078e0a18 */
[----:B------:R0:W-:Y:S01]  /*199b0*/  STL [R1+0x100], R3 ;  /* 0x0001000301007387 */ /* 0x0001e20000100800 */
[----:B------:R-:W-:-:S02]  /*199c0*/  ISETP.GE.AND P6, PT, R6, RZ, PT ;  /* 0x000000ff0600720c */ /* 0x000fc40003fc6270 */
[----:B------:R-:W-:Y:S01]  /*199d0*/  ISETP.GT.U32.AND P0, PT, R24, R4, PT ;  /* 0x000000041800720c */ /* 0x000fe20003f04070 */
[----:B------:R-:W-:Y:S01]  /*199e0*/  IMAD.HI.U32 R7, R2, R5, RZ ;  /* 0x0000000502077227 */ /* 0x000fe200078e00ff */
[----:B------:R-:W-:Y:S02]  /*199f0*/  IABS R6, R11 ;  /* 0x0000000b00067213 */ /* 0x000fe40000000000 */
[----:B------:R-:W-:Y:S01]  /*19a00*/  IABS R9, R0 ;  /* 0x0000000000097213 */ /* 0x000fe20000000000 */
[----:B------:R-:W-:Y:S02]  /*19a10*/  IMAD.MOV R7, RZ, RZ, -R7 ;  /* 0x000000ffff077224 */ /* 0x000fe400078e0a07 */
[----:B------:R-:W-:Y:S01]  /*19a20*/  @!P4 IMAD.IADD R14, R14, 0x1, -R24 ;  /* 0x000000010e0ec824 */ /* 0x000fe200078e0a18 */
[C---:B------:R-:W-:Y:S01]  /*19a30*/  ISETP.GT.U32.AND P4, PT, R24.reuse, R15, PT ;  /* 0x0000000f1800720c */ /* 0x040fe20003f84070 */
[----:B------:R-:W-:Y:S02]  /*19a40*/  IMAD R5, R24, R7, R5 ;  /* 0x0000000718057224 */ /* 0x000fe400078e0205 */
[----:B0-----:R-:W-:Y:S01]  /*19a50*/  IMAD.MOV.U32 R3, RZ, RZ, R16 ;  /* 0x000000ffff037224 */ /* 0x001fe200078e0010 */
[----:B------:R-:W-:Y:S01]  /*19a60*/  IADD3 R16, R29, 0x12, RZ ;  /* 0x000000121d107810 */ /* 0x000fe20007ffe0ff */
[----:B------:R-:W-:Y:S01]  /*19a70*/  @!P0 IMAD.IADD R4, R4, 0x1, -R24 ;  /* 0x0000000104048824 */ /* 0x000fe200078e0a18 */
[----:B------:R-:W-:Y:S01]  /*19a80*/  ISETP.GT.U32.AND P0, PT, R24, R5, PT ;  /* 0x000000051800720c */ /* 0x000fe20003f04070 */
[----:B------:R-:W-:-:S02]  /*19a90*/  @!P5 IMAD.MOV R3, RZ, RZ, -R3 ;  /* 0x000000ffff03d224 */ /* 0x000fc400078e0a03 */
[----:B------:R-:W-:-:S03]  /*19aa0*/  IMAD.HI.U32 R21, R2, R6, RZ ;  /* 0x0000000602157227 */ /* 0x000fc600078e00ff */
[----:B------:R0:W-:Y:S01]  /*19ab0*/  STL [R1+0xc8], R3 ;  /* 0x0000c80301007387 */ /* 0x0001e20000100800 */
[----:B------:R-:W-:Y:S02]  /*19ac0*/  @!P4 IMAD.IADD R15, R15, 0x1, -R24 ;  /* 0x000000010f0fc824 */ /* 0x000fe400078e0a18 */
[----:B------:R-:W-:Y:S02]  /*19ad0*/  IMAD.MOV R21, RZ, RZ, -R21 ;  /* 0x000000ffff157224 */ /* 0x000fe400078e0a15 */
[----:B------:R-:W-:Y:S01]  /*19ae0*/  IMAD.HI.U32 R7, R2, R8, RZ ;  /* 0x0000000802077227 */ /* 0x000fe200078e00ff */
[----:B------:R-:W-:-:S03]  /*19af0*/  ISETP.GT.U32.AND P5, PT, R24, R15, PT ;  /* 0x0000000f1800720c */ /* 0x000fc60003fa4070 */
[----:B------:R-:W-:Y:S01]  /*19b00*/  @!P0 IMAD.IADD R5, R5, 0x1, -R24 ;  /* 0x0000000105058824 */ /* 0x000fe200078e0a18 */
[C---:B------:R-:W-:Y:S01]  /*19b10*/  ISETP.GT.U32.AND P0, PT, R24.reuse, R4, PT ;  /* 0x000000041800720c */ /* 0x040fe20003f04070 */
[----:B0-----:R-:W-:Y:S01]  /*19b20*/  IMAD.MOV.U32 R3, RZ, RZ, R13 ;  /* 0x000000ffff037224 */ /* 0x001fe200078e000d */
[----:B------:R-:W-:Y:S01]  /*19b30*/  IABS R13, R16 ;  /* 0x00000010000d7213 */ /* 0x000fe20000000000 */
[C---:B------:R-:W-:Y:S02]  /*19b40*/  IMAD R6, R24.reuse, R21, R6 ;  /* 0x0000001518067224 */ /* 0x040fe400078e0206 */
[----:B------:R-:W-:Y:S01]  /*19b50*/  @!P3 IMAD.MOV R3, RZ, RZ, -R3 ;  /* 0x000000ffff03b224 */ /* 0x000fe200078e0a03 */
[----:B------:R-:W-:Y:S01]  /*19b60*/  ISETP.GT.U32.AND P3, PT, R24, R5, PT ;  /* 0x000000051800720c */ /* 0x000fe20003f64070 */
[----:B------:R-:W-:Y:S01]  /*19b70*/  IMAD.HI.U32 R10, R2, R9, RZ ;  /* 0x00000009020a7227 */ /* 0x000fe200078e00ff */
[----:B------:R-:W-:Y:S02]  /*19b80*/  ISETP.GT.U32.AND P4, PT, R24, R6, PT ;  /* 0x000000061800720c */ /* 0x000fe40003f84070 */
[----:B------:R0:W-:Y:S01]  /*19b90*/  STL [R1+0xc4], R3 ;  /* 0x0000c40301007387 */ /* 0x0001e20000100800 */
[--C-:B------:R-:W-:Y:S01]  /*19ba0*/  @!P5 IMAD.IADD R15, R15, 0x1, -R24.reuse ;  /* 0x000000010f0fd824 */ /* 0x100fe200078e0a18 */
[----:B------:R-:W-:Y:S01]  /*19bb0*/  ISETP.GE.AND P5, PT, R17, RZ, PT ;  /* 0x000000ff1100720c */ /* 0x000fe20003fa6270 */
[----:B------:R-:W-:-:S02]  /*19bc0*/  @!P0 IMAD.IADD R4, R4, 0x1, -R24 ;  /* 0x0000000104048824 */ /* 0x000fc400078e0a18 */
[----:B------:R-:W-:Y:S02]  /*19bd0*/  IMAD.MOV R21, RZ, RZ, -R7 ;  /* 0x000000ffff157224 */ /* 0x000fe400078e0a07 */
[----:B------:R-:W-:Y:S02]  /*19be0*/  IMAD R7, R24, R20, R19 ;  /* 0x0000001418077224 */ /* 0x000fe400078e0213 */
[----:B------:R-:W-:Y:S01]  /*19bf0*/  IMAD.MOV R19, RZ, RZ, -R10 ;  /* 0x000000ffff137224 */ /* 0x000fe200078e0a0a */
[----:B------:R-:W-:Y:S01]  /*19c00*/  IADD3 R10, R29, 0x13, RZ ;  /* 0x000000131d0a7810 */ /* 0x000fe20007ffe0ff */
[----:B0-----:R-:W-:Y:S02]  /*19c10*/  IMAD.MOV.U32 R3, RZ, RZ, R14 ;  /* 0x000000ffff037224 */ /* 0x001fe400078e000e */
[----:B------:R-:W-:Y:S02]  /*19c20*/  @!P4 IMAD.IADD R6, R6, 0x1, -R24 ;  /* 0x000000010606c824 */ /* 0x000fe400078e0a18 */
[----:B------:R-:W-:Y:S01]  /*19c30*/  @!P1 IMAD.MOV R3, RZ, RZ, -R3 ;  /* 0x000000ffff039224 */ /* 0x000fe200078e0a03 */
[C---:B------:R-:W-:Y:S01]  /*19c40*/  ISETP.GT.U32.AND P1, PT, R24.reuse, R7, PT ;  /* 0x000000071800720c */ /* 0x040fe20003f24070 */
[C---:B------:R-:W-:Y:S01]  /*19c50*/  IMAD R8, R24.reuse, R21, R8 ;  /* 0x0000001518087224 */ /* 0x040fe200078e0208 */
[C---:B------:R-:W-:Y:S01]  /*19c60*/  ISETP.GT.U32.AND P4, PT, R24.reuse, R6, PT ;  /* 0x000000061800720c */ /* 0x040fe20003f84070 */
[C---:B------:R-:W-:Y:S01]  /*19c70*/  IMAD R9, R24.reuse, R19, R9 ;  /* 0x0000001318097224 */ /* 0x040fe200078e0209 */
[----:B------:R0:W-:Y:S01]  /*19c80*/  STL [R1+0xc0], R3 ;  /* 0x0000c00301007387 */ /* 0x0001e20000100800 */
[----:B------:R-:W-:Y:S01]  /*19c90*/  IABS R19, R10 ;  /* 0x0000000a00137213 */ /* 0x000fe20000000000 */
[----:B------:R-:W-:Y:S01]  /*19ca0*/  @!P3 IMAD.IADD R5, R5, 0x1, -R24 ;  /* 0x000000010505b824 */ /* 0x000fe200078e0a18 */
[----:B------:R-:W-:Y:S01]  /*19cb0*/  ISETP.GT.U32.AND P0, PT, R24, R8, PT ;  /* 0x000000081800720c */ /* 0x000fe20003f04070 */
[----:B------:R-:W-:Y:S01]  /*19cc0*/  IMAD.HI.U32 R14, R2, R13, RZ ;  /* 0x0000000d020e7227 */ /* 0x000fe200078e00ff */
[----:B------:R-:W-:-:S03]  /*19cd0*/  ISETP.GT.U32.AND P3, PT, R24, R9, PT ;  /* 0x000000091800720c */ /* 0x000fc60003f64070 */
[----:B------:R-:W-:-:S04]  /*19ce0*/  IMAD.HI.U32 R17, R2, R19, RZ ;  /* 0x0000001302117227 */ /* 0x000fc800078e00ff */
[----:B0-----:R-:W-:Y:S02]  /*19cf0*/  IMAD.MOV.U32 R3, RZ, RZ, R4 ;  /* 0x000000ffff037224 */ /* 0x001fe400078e0004 */
[----:B------:R-:W-:Y:S02]  /*19d00*/  IMAD.MOV.U32 R4, RZ, RZ, R15 ;  /* 0x000000ffff047224 */ /* 0x000fe400078e000f */
[----:B------:R-:W-:Y:S02]  /*19d10*/  @!P2 IMAD.MOV R3, RZ, RZ, -R3 ;  /* 0x000000ffff03a224 */ /* 0x000fe400078e0a03 */
[----:B------:R-:W-:Y:S02]  /*19d20*/  @!P6 IMAD.MOV R4, RZ, RZ, -R4 ;  /* 0x000000ffff04e224 */ /* 0x000fe400078e0a04 */
[----:B------:R-:W-:Y:S02]  /*19d30*/  IMAD.MOV R17, RZ, RZ, -R17 ;  /* 0x000000ffff117224 */ /* 0x000fe400078e0a11 */
[--C-:B------:R-:W-:Y:S01]  /*19d40*/  @!P4 IMAD.IADD R6, R6, 0x1, -R24.reuse ;  /* 0x000000010606c824 */ /* 0x100fe200078e0a18 */
[----:B------:R0:W-:Y:S01]  /*19d50*/  STL [R1+0x1d94], R4 ;  /* 0x001d940401007387 */ /* 0x0001e20000100800 */
[----:B------:R-:W-:Y:S01]  /*19d60*/  ISETP.GE.AND P4, PT, R11, RZ, PT ;  /* 0x000000ff0b00720c */ /* 0x000fe20003f86270 */
[--C-:B------:R-:W-:Y:S01]  /*19d70*/  @!P0 IMAD.IADD R8, R8, 0x1, -R24.reuse ;  /* 0x0000000108088824 */ /* 0x100fe200078e0a18 */
[----:B------:R-:W-:Y:S01]  /*19d80*/  ISETP.GE.AND P0, PT, R12, RZ, PT ;  /* 0x000000ff0c00720c */ /* 0x000fe20003f06270 */
[----:B------:R1:W-:Y:S01]  /*19d90*/  STL [R1+0x98], R3 ;  /* 0x0000980301007387 */ /* 0x0003e20000100800 */
[----:B------:R-:W-:Y:S01]  /*19da0*/  @!P1 IMAD.IADD R7, R7, 0x1, -R24 ;  /* 0x0000000107079824 */ /* 0x000fe200078e0a18 */
[----:B------:R-:W-:Y:S01]  /*19db0*/  ISETP.GE.AND P1, PT, R18, RZ, PT ;  /* 0x000000ff1200720c */ /* 0x000fe20003f26270 */
[----:B------:R-:W-:-:S02]  /*19dc0*/  IMAD R12, R24, R17, R19 ;  /* 0x00000011180c7224 */ /* 0x000fc400078e0213 */
[----:B------:R-:W-:Y:S01]  /*19dd0*/  @!P3 IMAD.IADD R9, R9, 0x1, -R24 ;  /* 0x000000010909b824 */ /* 0x000fe200078e0a18 */
[----:B0-----:R-:W2:Y:S01]  /*19de0*/  LDL R4, [R1+0x4b4] ;  /* 0x0004b40001047983 */ /* 0x001ea20000100800 */
[C---:B------:R-:W-:Y:S01]  /*19df0*/  ISETP.GT.U32.AND P6, PT, R24.reuse, R8, PT ;  /* 0x000000081800720c */ /* 0x040fe20003fc4070 */
[----:B------:R-:W-:Y:S01]  /*19e00*/  IMAD.MOV R14, RZ, RZ, -R14 ;  /* 0x000000ffff0e7224 */ /* 0x000fe200078e0a0e */
[C---:B------:R-:W-:Y:S01]  /*19e10*/  ISETP.GT.U32.AND P2, PT, R24.reuse, R7, PT ;  /* 0x000000071800720c */ /* 0x040fe20003f44070 */
[----:B------:R-:W-:Y:S01]  /*19e20*/  @!P5 IMAD.MOV R5, RZ, RZ, -R5 ;  /* 0x000000ffff05d224 */ /* 0x000fe200078e0a05 */
[C---:B------:R-:W-:Y:S01]  /*19e30*/  ISETP.GT.U32.AND P5, PT, R24.reuse, R12, PT ;  /* 0x0000000c1800720c */ /* 0x040fe20003fa4070 */
[C---:B------:R-:W-:Y:S01]  /*19e40*/  IMAD R11, R24.reuse, R14, R13 ;  /* 0x0000000e180b7224 */ /* 0x040fe200078e020d */
[----:B------:R-:W-:Y:S02]  /*19e50*/  ISETP.GT.U32.AND P3, PT, R24, R9, PT ;  /* 0x000000091800720c */ /* 0x000fe40003f64070 */
[----:B------:R-:W-:Y:S01]  /*19e60*/  IADD3 R14, R29, 0x11, RZ ;  /* 0x000000111d0e7810 */ /* 0x000fe20007ffe0ff */
[----:B------:R-:W-:Y:S01]  /*19e70*/  @!P4 IMAD.MOV R6, RZ, RZ, -R6 ;  /* 0x000000ffff06c224 */ /* 0x000fe200078e0a06 */
[----:B------:R-:W-:-:S02]  /*19e80*/  ISETP.GE.AND P4, PT, R0, RZ, PT ;  /* 0x000000ff0000720c */ /* 0x000fc40003f86270 */
[----:B------:R-:W-:Y:S01]  /*19e90*/  IABS R0, R14 ;  /* 0x0000000e00007213 */ /* 0x000fe20000000000 */
[--C-:B------:R-:W-:Y:S01]  /*19ea0*/  @!P6 IMAD.IADD R8, R8, 0x1, -R24.reuse ;  /* 0x000000010808e824 */ /* 0x100fe200078e0a18 */
[----:B------:R-:W-:Y:S01]  /*19eb0*/  ISETP.GE.AND P6, PT, R10, RZ, PT ;  /* 0x000000ff0a00720c */ /* 0x000fe20003fc6270 */
[----:B------:R-:W-:Y:S02]  /*19ec0*/  @!P2 IMAD.IADD R7, R7, 0x1, -R24 ;  /* 0x000000010707a824 */ /* 0x000fe400078e0a18 */
[----:B------:R-:W-:-:S04]  /*19ed0*/  IMAD.HI.U32 R10, R2, R0, RZ ;  /* 0x00000000020a7227 */ /* 0x000fc800078e00ff */
[--C-:B------:R-:W-:Y:S02]  /*19ee0*/  @!P5 IMAD.IADD R12, R12, 0x1, -R24.reuse ;  /* 0x000000010c0cd824 */ /* 0x100fe400078e0a18 */
[----:B------:R-:W-:Y:S01]  /*19ef0*/  @!P3 IMAD.IADD R9, R9, 0x1, -R24 ;  /* 0x000000010909b824 */ /* 0x000fe200078e0a18 */
[----:B------:R-:W-:Y:S01]  /*19f00*/  ISETP.GE.AND P3, PT, R16, RZ, PT ;  /* 0x000000ff1000720c */ /* 0x000fe20003f66270 */
[----:B------:R-:W-:Y:S01]  /*19f10*/  IMAD.MOV R16, RZ, RZ, -R10 ;  /* 0x000000ffff107224 */ /* 0x000fe200078e0a0a */
[----:B------:R-:W-:Y:S01]  /*19f20*/  ISETP.GE.AND P5, PT, R14, RZ, PT ;  /* 0x000000ff0e00720c */ /* 0x000fe20003fa6270 */
[----:B------:R-:W-:Y:S01]  /*19f30*/  @!P1 IMAD.MOV R7, RZ, RZ, -R7 ;  /* 0x000000ffff079224 */ /* 0x000fe200078e0a07 */
[C---:B------:R-:W-:Y:S01]  /*19f40*/  ISETP.GT.U32.AND P1, PT, R24.reuse, R12, PT ;  /* 0x0000000c1800720c */ /* 0x040fe20003f24070 */
[C---:B------:R-:W-:Y:S01]  /*19f50*/  IMAD R0, R24.reuse, R16, R0 ;  /* 0x0000001018007224 */ /* 0x040fe200078e0200 */
[----:B------:R-:W-:Y:S01]  /*19f60*/  ISETP.GT.U32.AND P2, PT, R24, R11, PT ;  /* 0x0000000b1800720c */ /* 0x000fe20003f44070 */
[----:B------:R-:W-:-:S03]  /*19f70*/  @!P0 IMAD.MOV R8, RZ, RZ, -R8 ;  /* 0x000000ffff088224 */ /* 0x000fc600078e0a08 */
[----:B------:R-:W-:-:S07]  /*19f80*/  ISETP.GT.U32.AND P0, PT, R24, R0, PT ;  /* 0x000000001800720c */ /* 0x000fce0003f04070 */
[--C-:B------:R-:W-:Y:S02]  /*19f90*/  @!P1 IMAD.IADD R12, R12, 0x1, -R24.reuse ;  /* 0x000000010c0c9824 */ /* 0x100fe400078e0a18 */
[----:B------:R-:W-:-:S04]  /*19fa0*/  @!P2 IMAD.IADD R11, R11, 0x1, -R24 ;  /* 0x000000010b0ba824 */ /* 0x000fc800078e0a18 */
[----:B------:R-:W-:Y:S01]  /*19fb0*/  @!P0 IMAD.IADD R0, R0, 0x1, -R24 ;  /* 0x0000000100008824 */ /* 0x000fe200078e0a18 */
[----:B------:R-:W-:Y:S01]  /*19fc0*/  ISETP.GT.U32.AND P2, PT, R24, R11, PT ;  /* 0x0000000b1800720c */ /* 0x000fe20003f44070 */
[----:B------:R-:W-:-:S12]  /*19fd0*/  @!P4 IMAD.MOV R9, RZ, RZ, -R9 ;  /* 0x000000ffff09c224 */ /* 0x000fd800078e0a09 */
[----:B------:R-:W-:-:S04]  /*19fe0*/  @!P2 IMAD.IADD R11, R11, 0x1, -R24 ;  /* 0x000000010b0ba824 */ /* 0x000fc800078e0a18 */
[----:B------:R-:W-:Y:S01]  /*19ff0*/  @!P3 IMAD.MOV R11, RZ, RZ, -R11 ;  /* 0x000000ffff0bb224 */ /* 0x000fe200078e0a0b */
[----:B------:R-:W-:Y:S04]  /*1a000*/  STL [R1+0x1d98], R5 ;  /* 0x001d980501007387 */ /* 0x000fe80000100800 */
[----:B------:R-:W-:Y:S04]  /*1a010*/  STL [R1+0x1d9c], R6 ;  /* 0x001d9c0601007387 */ /* 0x000fe80000100800 */
[----:B------:R-:W-:Y:S04]  /*1a020*/  STL [R1+0x1da0], R7 ;  /* 0x001da00701007387 */ /* 0x000fe80000100800 */
[----:B------:R-:W-:Y:S04]  /*1a030*/  STL [R1+0x1da4], R8 ;  /* 0x001da40801007387 */ /* 0x000fe80000100800 */
[----:B------:R-:W-:Y:S01]  /*1a040*/  STL [R1+0x1da8], R9 ;  /* 0x001da80901007387 */ /* 0x000fe20000100800 */
[----:B--2---:R-:W-:-:S04]  /*1a050*/  IADD3 R13, R4, 0x10, RZ ;  /* 0x00000010040d7810 */ /* 0x004fc80007ffe0ff */
[----:B------:R-:W-:-:S05]  /*1a060*/  IABS R15, R13 ;  /* 0x0000000d000f7213 */ /* 0x000fca0000000000 */
[----:B------:R-:W-:-:S04]  /*1a070*/  IMAD.HI.U32 R14, R2, R15, RZ ;  /* 0x0000000f020e7227 */ /* 0x000fc800078e00ff */
[----:B------:R-:W-:-:S04]  /*1a080*/  IMAD.MOV R10, RZ, RZ, -R14 ;  /* 0x000000ffff0a7224 */ /* 0x000fc800078e0a0e */
[----:B------:R-:W-:-:S05]  /*1a090*/  IMAD R15, R24, R10, R15 ;  /* 0x0000000a180f7224 */ /* 0x000fca00078e020f */
[----:B------:R-:W-:Y:S01]  /*1a0a0*/  ISETP.GT.U32.AND P1, PT, R24, R15, PT ;  /* 0x0000000f1800720c */ /* 0x000fe20003f24070 */
[----:B------:R-:W-:Y:S01]  /*1a0b0*/  IMAD.MOV.U32 R10, RZ, RZ, R12 ;  /* 0x000000ffff0a7224 */ /* 0x000fe200078e000c */
[----:B------:R-:W-:-:S03]  /*1a0c0*/  IADD3 R16, R4, 0xf, RZ ;  /* 0x0000000f04107810 */ /* 0x000fc60007ffe0ff */
[----:B------:R-:W-:Y:S01]  /*1a0d0*/  @!P6 IMAD.MOV R10, RZ, RZ, -R10 ;  /* 0x000000ffff0ae224 */ /* 0x000fe200078e0a0a */
[----:B------:R-:W-:Y:S02]  /*1a0e0*/  ISETP.GT.U32.AND P6, PT, R24, R0, PT ;  /* 0x000000001800720c */ /* 0x000fe40003fc4070 */
[----:B------:R-:W-:-:S05]  /*1a0f0*/  IABS R12, R16 ;  /* 0x00000010000c7213 */ /* 0x000fca0000000000 */
[----:B------:R-:W-:Y:S01]  /*1a100*/  @!P1 IMAD.IADD R15, R15, 0x1, -R24 ;  /* 0x000000010f0f9824 */ /* 0x000fe200078e0a18 */
[----:B------:R-:W-:Y:S01]  /*1a110*/  IADD3 R14, R4, 0xe, RZ ;  /* 0x0000000e040e7810 */ /* 0x000fe20007ffe0ff */
[----:B------:R-:W-:-:S03]  /*1a120*/  IMAD.HI.U32 R19, R2, R12, RZ ;  /* 0x0000000c02137227 */ /* 0x000fc600078e00ff */
[----:B------:R-:W-:Y:S02]  /*1a130*/  ISETP.GT.U32.AND P1, PT, R24, R15, PT ;  /* 0x0000000f1800720c */ /* 0x000fe40003f24070 */
[----:B------:R-:W-:Y:S01]  /*1a140*/  ISETP.GE.AND P4, PT, R13, RZ, PT ;  /* 0x000000ff0d00720c */ /* 0x000fe20003f86270 */
[----:B------:R-:W-:Y:S01]  /*1a150*/  IMAD.MOV R19, RZ, RZ, -R19 ;  /* 0x000000ffff137224 */ /* 0x000fe200078e0a13 */
[----:B------:R-:W-:Y:S02]  /*1a160*/  IADD3 R13, R4, 0xc, RZ ;  /* 0x0000000c040d7810 */ /* 0x000fe40007ffe0ff */
[----:B------:R-:W-:Y:S01]  /*1a170*/  ISETP.GE.AND P0, PT, R14, RZ, PT ;  /* 0x000000ff0e00720c */ /* 0x000fe20003f06270 */
[----:B------:R-:W-:Y:S01]  /*1a180*/  @!P6 IMAD.IADD R0, R0, 0x1, -R24 ;  /* 0x000000010000e824 */ /* 0x000fe200078e0a18 */
[----:B------:R-:W-:Y:S02]  /*1a190*/  IABS R14, R14 ;  /* 0x0000000e000e7213 */ /* 0x000fe40000000000 */
[----:B------:R-:W-:-:S02]  /*1a1a0*/  ISETP.GE.AND P2, PT, R16, RZ, PT ;  /* 0x000000ff1000720c */ /* 0x000fc40003f46270 */
[----:B------:R-:W-:Y:S02]  /*1a1b0*/  IABS R16, R13 ;  /* 0x0000000d00107213 */ /* 0x000fe40000000000 */
[----:B------:R-:W-:Y:S01]  /*1a1c0*/  ISETP.GE.AND P6, PT, R13, RZ, PT ;  /* 0x000000ff0d00720c */ /* 0x000fe20003fc6270 */
[----:B------:R-:W-:Y:S02]  /*1a1d0*/  IMAD R13, R24, R19, R12 ;  /* 0x00000013180d7224 */ /* 0x000fe400078e020c */
[----:B------:R-:W-:-:S04]  /*1a1e0*/  IMAD.HI.U32 R17, R2, R14, RZ ;  /* 0x0000000e02117227 */ /* 0x000fc800078e00ff */
[----:B------:R-:W-:Y:S01]  /*1a1f0*/  @!P1 IMAD.IADD R15, R15, 0x1, -R24 ;  /* 0x000000010f0f9824 */ /* 0x000fe200078e0a18 */
[C---:B------:R-:W-:Y:S01]  /*1a200*/  ISETP.GT.U32.AND P1, PT, R24.reuse, R13, PT ;  /* 0x0000000d1800720c */ /* 0x040fe20003f24070 */
[----:B------:R-:W-:Y:S02]  /*1a210*/  IMAD.MOV R17, RZ, RZ, -R17 ;  /* 0x000000ffff117224 */ /* 0x000fe400078e0a11 */
[----:B------:R-:W-:Y:S02]  /*1a220*/  IMAD.MOV.U32 R12, RZ, RZ, R0 ;  /* 0x000000ffff0c7224 */ /* 0x000fe400078e0000 */
[----:B------:R-:W-:Y:S01]  /*1a230*/  IMAD R14, R24, R17, R14 ;  /* 0x00000011180e7224 */ /* 0x000fe200078e020e */
[----:B------:R-:W-:Y:S01]  /*1a240*/  IADD3 R18, R4, 0xd, RZ ;  /* 0x0000000d04127810 */ /* 0x000fe20007ffe0ff */
[----:B------:R-:W-:-:S03]  /*1a250*/  @!P5 IMAD.MOV R12, RZ, RZ, -R12 ;  /* 0x000000ffff0cd224 */ /* 0x000fc600078e0a0c */
[----:B------:R-:W-:Y:S02]  /*1a260*/  ISETP.GT.U32.AND P5, PT, R24, R14, PT ;  /* 0x0000000e1800720c */ /* 0x000fe40003fa4070 */
[----:B------:R-:W-:Y:S01]  /*1a270*/  ISETP.GE.AND P3, PT, R18, RZ, PT ;  /* 0x000000ff1200720c */ /* 0x000fe20003f66270 */
[----:B------:R-:W-:Y:S01]  /*1a280*/  @!P1 IMAD.IADD R13, R13, 0x1, -R24 ;  /* 0x000000010d0d9824 */ /* 0x000fe200078e0a18 */
[----:B------:R-:W-:-:S04]  /*1a290*/  IABS R18, R18 ;  /* 0x0000001200127213 */ /* 0x000fc80000000000 */
[----:B------:R-:W-:Y:S01]  /*1a2a0*/  ISETP.GT.U32.AND P1, PT, R24, R13, PT ;  /* 0x0000000d1800720c */ /* 0x000fe20003f24070 */
[----:B------:R-:W-:-:S04]  /*1a2b0*/  IMAD.HI.U32 R19, R2, R18, RZ ;  /* 0x0000001202137227 */ /* 0x000fc800078e00ff */
[----:B------:R-:W-:Y:S02]  /*1a2c0*/  IMAD.MOV R19, RZ, RZ, -R19 ;  /* 0x000000ffff137224 */ /* 0x000fe400078e0a13 */
[----:B------:R-:W-:Y:S02]  /*1a2d0*/  @!P5 IMAD.IADD R14, R14, 0x1, -R24 ;  /* 0x000000010e0ed824 */ /* 0x000fe400078e0a18 */
[----:B-1----:R-:W-:Y:S02]  /*1a2e0*/  IMAD.MOV.U32 R3, RZ, RZ, R15 ;  /* 0x000000ffff037224 */ /* 0x002fe400078e000f */
[C---:B------:R-:W-:Y:S01]  /*1a2f0*/  IMAD R15, R24.reuse, R19, R18 ;  /* 0x00000013180f7224 */ /* 0x040fe200078e0212 */
[----:B------:R-:W-:Y:S01]  /*1a300*/  ISETP.GT.U32.AND P5, PT, R24, R14, PT ;  /* 0x0000000e1800720c */ /* 0x000fe20003fa4070 */
[----:B------:R-:W-:-:S04]  /*1a310*/  IMAD.HI.U32 R0, R2, R16, RZ ;  /* 0x0000001002007227 */ /* 0x000fc800078e00ff */
[----:B------:R-:W-:Y:S01]  /*1a320*/  @!P1 IMAD.IADD R13, R13, 0x1, -R24 ;  /* 0x000000010d0d9824 */ /* 0x000fe200078e0a18 */
[----:B------:R-:W-:Y:S01]  /*1a330*/  ISETP.GT.U32.AND P1, PT, R24, R15, PT ;  /* 0x0000000f1800720c */ /* 0x000fe20003f24070 */
[----:B------:R-:W-:-:S04]  /*1a340*/  IMAD.MOV R0, RZ, RZ, -R0 ;  /* 0x000000ffff007224 */ /* 0x000fc800078e0a00 */
[----:B------:R-:W-:Y:S01]  /*1a350*/  IMAD R16, R24, R0, R16 ;  /* 0x0000000018107224 */ /* 0x000fe200078e0210 */
[----:B------:R-:W-:Y:S01]  /*1a360*/  IADD3 R17, R4, 0xb, RZ ;  /* 0x0000000b04117810 */ /* 0x000fe20007ffe0ff */
[----:B------:R-:W-:-:S03]  /*1a370*/  @!P5 IMAD.IADD R14, R14, 0x1, -R24 ;  /* 0x000000010e0ed824 */ /* 0x000fc600078e0a18 */
[C---:B------:R-:W-:Y:S01]  /*1a380*/  ISETP.GT.U32.AND P5, PT, R24.reuse, R16, PT ;  /* 0x000000101800720c */ /* 0x040fe20003fa4070 */
[----:B------:R-:W-:Y:S01]  /*1a390*/  @!P4 IMAD.MOV R3, RZ, RZ, -R3 ;  /* 0x000000ffff03c224 */ /* 0x000fe200078e0a03 */
[----:B------:R-:W-:Y:S01]  /*1a3a0*/  ISETP.GE.AND P4, PT, R17, RZ, PT ;  /* 0x000000ff1100720c */ /* 0x000fe20003f86270 */
[----:B------:R-:W-:Y:S01]  /*1a3b0*/  @!P1 IMAD.IADD R15, R15, 0x1, -R24 ;  /* 0x000000010f0f9824 */ /* 0x000fe200078e0a18 */
[----:B------:R-:W-:Y:S01]  /*1a3c0*/  IABS R17, R17 ;  /* 0x0000001100117213 */ /* 0x000fe20000000000 */
[----:B------:R-:W-:Y:S03]  /*1a3d0*/  STL [R1+0x1dac], R10 ;  /* 0x001dac0a01007387 */ /* 0x000fe60000100800 */
[----:B------:R-:W-:Y:S01]  /*1a3e0*/  ISETP.GT.U32.AND P1, PT, R24, R15, PT ;  /* 0x0000000f1800720c */ /* 0x000fe20003f24070 */
[----:B------:R-:W-:Y:S01]  /*1a3f0*/  STL [R1+0x1db0], R11 ;  /* 0x001db00b01007387 */ /* 0x000fe20000100800 */
[----:B------:R-:W-:-:S03]  /*1a400*/  IMAD.HI.U32 R0, R2, R17, RZ ;  /* 0x0000001102007227 */ /* 0x000fc600078e00ff */
[----:B------:R-:W-:Y:S04]  /*1a410*/  STL [R1+0x1db4], R12 ;  /* 0x001db40c01007387 */ /* 0x000fe80000100800 */
[----:B------:R0:W-:Y:S01]  /*1a420*/  STL [R1+0x30], R3 ;  /* 0x0000300301007387 */ /* 0x0001e20000100800 */
[----:B------:R-:W-:Y:S01]  /*1a430*/  IMAD.MOV R0, RZ, RZ, -R0 ;  /* 0x000000ffff007224 */ /* 0x000fe200078e0a00 */
[----:B------:R-:W-:Y:S01]  /*1a440*/  IADD3 R28, R4, 0x9, RZ ;  /* 0x00000009041c7810 */ /* 0x000fe20007ffe0ff */
[----:B------:R-:W-:Y:S01]  /*1a450*/  @!P5 IMAD.IADD R16, R16, 0x1, -R24 ;  /* 0x000000011010d824 */ /* 0x000fe200078e0a18 */
[----:B0-----:R-:W-:Y:S01]  /*1a460*/  IADD3 R3, R4, 0xa, RZ ;  /* 0x0000000a04037810 */ /* 0x001fe20007ffe0ff */
[----:B------:R-:W-:-:S03]  /*1a470*/  IMAD R17, R24, R0, R17 ;  /* 0x0000000018117224 */ /* 0x000fc600078e0211 */
[----:B------:R-:W-:Y:S02]  /*1a480*/  IABS R18, R3 ;  /* 0x0000000300127213 */ /* 0x000fe40000000000 */
[----:B------:R-:W-:Y:S02]  /*1a490*/  IABS R19, R28 ;  /* 0x0000001c00137213 */ /* 0x000fe40000000000 */
[----:B------:R-:W-:Y:S01]  /*1a4a0*/  ISETP.GT.U32.AND P5, PT, R24, R16, PT ;  /* 0x000000101800720c */ /* 0x000fe20003fa4070 */
[----:B------:R-:W-:Y:S01]  /*1a4b0*/  IMAD.HI.U32 R25, R2, R18, RZ ;  /* 0x0000001202197227 */ /* 0x000fe200078e00ff */
[----:B------:R-:W-:-:S03]  /*1a4c0*/  IADD3 R8, R4, 0x4, RZ ;  /* 0x0000000404087810 */ /* 0x000fc60007ffe0ff */
[----:B------:R-:W-:Y:S01]  /*1a4d0*/  @!P1 IMAD.IADD R15, R15, 0x1, -R24 ;  /* 0x000000010f0f9824 */ /* 0x000fe200078e0a18 */
[----:B------:R-:W-:Y:S01]  /*1a4e0*/  ISETP.GT.U32.AND P1, PT, R24, R17, PT ;  /* 0x000000111800720c */ /* 0x000fe20003f24070 */
[----:B------:R-:W-:Y:S01]  /*1a4f0*/  IMAD.HI.U32 R23, R2, R19, RZ ;  /* 0x0000001302177227 */ /* 0x000fe200078e00ff */
[----:B------:R-:W-:Y:S02]  /*1a500*/  IABS R26, R8 ;  /* 0x00000008001a7213 */ /* 0x000fe40000000000 */
[C---:B------:R-:W-:Y:S01]  /*1a510*/  IADD3 R12, R4.reuse, 0x8, RZ ;  /* 0x00000008040c7810 */ /* 0x040fe20007ffe0ff */
[----:B------:R-:W-:Y:S01]  /*1a520*/  IMAD.MOV R25, RZ, RZ, -R25 ;  /* 0x000000ffff197224 */ /* 0x000fe200078e0a19 */
[----:B------:R-:W-:Y:S01]  /*1a530*/  IADD3 R11, R4, 0x7, RZ ;  /* 0x00000007040b7810 */ /* 0x000fe20007ffe0ff */
[----:B------:R-:W-:Y:S01]  /*1a540*/  IMAD.MOV R23, RZ, RZ, -R23 ;  /* 0x000000ffff177224 */ /* 0x000fe200078e0a17 */
[----:B------:R-:W-:Y:S01]  /*1a550*/  IABS R20, R12 ;  /* 0x0000000c00147213 */ /* 0x000fe20000000000 */
[----:B------:R-:W-:-:S02]  /*1a560*/  IMAD R18, R24, R25, R18 ;  /* 0x0000001918127224 */ /* 0x000fc400078e0212 */
[----:B------:R-:W-:Y:S01]  /*1a570*/  IMAD.HI.U32 R29, R2, R26, RZ ;  /* 0x0000001a021d7227 */ /* 0x000fe200078e00ff */
[----:B------:R-:W-:-:S03]  /*1a580*/  IABS R21, R11 ;  /* 0x0000000b00157213 */ /* 0x000fc60000000000 */
[----:B------:R-:W-:Y:S02]  /*1a590*/  IMAD R19, R24, R23, R19 ;  /* 0x0000001718137224 */ /* 0x000fe400078e0213 */
[--C-:B------:R-:W-:Y:S01]  /*1a5a0*/  @!P5 IMAD.IADD R16, R16, 0x1, -R24.reuse ;  /* 0x000000011010d824 */ /* 0x100fe200078e0a18 */
[----:B------:R-:W-:Y:S01]  /*1a5b0*/  ISETP.GT.U32.AND P5, PT, R24, R18, PT ;  /* 0x000000121800720c */ /* 0x000fe20003fa4070 */
[----:B------:R-:W-:Y:S02]  /*1a5c0*/  IMAD.MOV R29, RZ, RZ, -R29 ;  /* 0x000000ffff1d7224 */ /* 0x000fe400078e0a1d */
[----:B------:R-:W-:Y:S01]  /*1a5d0*/  IMAD.HI.U32 R22, R2, R20, RZ ;  /* 0x0000001402167227 */ /* 0x000fe200078e00ff */
[C---:B------:R-:W-:Y:S02]  /*1a5e0*/  IADD3 R10, R4.reuse, 0x6, RZ ;  /* 0x00000006040a7810 */ /* 0x040fe40007ffe0ff */
[C---:B------:R-:W-:Y:S01]  /*1a5f0*/  IADD3 R9, R4.reuse, 0x5, RZ ;  /* 0x0000000504097810 */ /* 0x040fe20007ffe0ff */
[----:B------:R-:W-:Y:S01]  /*1a600*/  @!P1 IMAD.IADD R17, R17, 0x1, -R24 ;  /* 0x0000000111119824 */ /* 0x000fe200078e0a18 */
[----:B------:R-:W-:Y:S01]  /*1a610*/  IADD3 R7, R4, 0x3, RZ ;  /* 0x0000000304077810 */ /* 0x000fe20007ffe0ff */
[----:B------:R-:W-:Y:S01]  /*1a620*/  IMAD R26, R24, R29, R26 ;  /* 0x0000001d181a7224 */ /* 0x000fe200078e021a */
[----:B------:R-:W-:Y:S01]  /*1a630*/  IADD3 R6, R4, 0x2, RZ ;  /* 0x0000000204067810 */ /* 0x000fe20007ffe0ff */
[----:B------:R-:W-:Y:S01]  /*1a640*/  IMAD.HI.U32 R0, R2, R21, RZ ;  /* 0x0000001502007227 */ /* 0x000fe200078e00ff */
[----:B------:R-:W-:-:S02]  /*1a650*/  ISETP.GT.U32.AND P1, PT, R24, R19, PT ;  /* 0x000000131800720c */ /* 0x000fc40003f24070 */
[----:B------:R-:W-:Y:S01]  /*1a660*/  IADD3 R29, R4, 0x1, RZ ;  /* 0x00000001041d7810 */ /* 0x000fe20007ffe0ff */
[----:B------:R-:W-:Y:S01]  /*1a670*/  IMAD.MOV R22, RZ, RZ, -R22 ;  /* 0x000000ffff167224 */ /* 0x000fe200078e0a16 */
[----:B------:R-:W0:Y:S01]  /*1a680*/  S2R R4, SR_TID.X ;  /* 0x0000000000047919 */ /* 0x000e220000002100 */
[----:B------:R-:W-:Y:S02]  /*1a690*/  IMAD.MOV R0, RZ, RZ, -R0 ;  /* 0x000000ffff007224 */ /* 0x000fe400078e0a00 */
[C---:B------:R-:W-:Y:S01]  /*1a6a0*/  IMAD R20, R24.reuse, R22, R20 ;  /* 0x0000001618147224 */ /* 0x040fe200078e0214 */
[----:B------:R-:W-:Y:S01]  /*1a6b0*/  IABS R22, R10 ;  /* 0x0000000a00167213 */ /* 0x000fe20000000000 */
[----:B------:R-:W-:Y:S02]  /*1a6c0*/  IMAD R21, R24, R0, R21 ;  /* 0x0000000018157224 */ /* 0x000fe400078e0215 */
[----:B------:R-:W-:Y:S01]  /*1a6d0*/  @!P5 IMAD.IADD R18, R18, 0x1, -R24 ;  /* 0x000000011212d824 */ /* 0x000fe200078e0a18 */
[----:B------:R-:W-:Y:S01]  /*1a6e0*/  ISETP.GT.U32.AND P5, PT, R24, R20, PT ;  /* 0x000000141800720c */ /* 0x000fe20003fa4070 */
[----:B------:R-:W-:Y:S01]  /*1a6f0*/  IMAD.HI.U32 R25, R2, R22, RZ ;  /* 0x0000001602197227 */ /* 0x000fe200078e00ff */
[----:B------:R-:W-:-:S03]  /*1a700*/  IABS R23, R9 ;  /* 0x0000000900177213 */ /* 0x000fc60000000000 */
[----:B------:R-:W-:Y:S01]  /*1a710*/  @!P1 IMAD.IADD R19, R19, 0x1, -R24 ;  /* 0x0000000113139824 */ /* 0x000fe200078e0a18 */
[----:B------:R-:W-:Y:S01]  /*1a720*/  ISETP.GT.U32.AND P1, PT, R24, R21, PT ;  /* 0x000000151800720c */ /* 0x000fe20003f24070 */
[----:B------:R-:W-:-:S04]  /*1a730*/  IMAD.MOV R25, RZ, RZ, -R25 ;  /* 0x000000ffff197224 */ /* 0x000fc800078e0a19 */
[----:B------:R-:W-:Y:S02]  /*1a740*/  IMAD R22, R24, R25, R22 ;  /* 0x0000001918167224 */ /* 0x000fe400078e0216 */
[----:B------:R-:W-:Y:S01]  /*1a750*/  IMAD.HI.U32 R25, R2, R23, RZ ;  /* 0x0000001702197227 */ /* 0x000fe200078e00ff */
[----:B------:R-:W-:Y:S02]  /*1a760*/  IABS R27, R7 ;  /* 0x00000007001b7213 */ /* 0x000fe40000000000 */
[----:B------:R-:W-:Y:S01]  /*1a770*/  IABS R0, R6 ;  /* 0x0000000600007213 */ /* 0x000fe20000000000 */
[----:B------:R-:W-:Y:S01]  /*1a780*/  @!P5 IMAD.IADD R20, R20, 0x1, -R24 ;  /* 0x000000011414d824 */ /* 0x000fe200078e0a18 */
[C---:B------:R-:W-:Y:S01]  /*1a790*/  ISETP.GT.U32.AND P5, PT, R24.reuse, R18, PT ;  /* 0x000000121800720c */ /* 0x040fe20003fa4070 */
[----:B------:R-:W-:Y:S01]  /*1a7a0*/  IMAD.MOV R25, RZ, RZ, -R25 ;  /* 0x000000ffff197224 */ /* 0x000fe200078e0a19 */
[----:B0-----:R-:W-:Y:S01]  /*1a7b0*/  SHF.R.U32.HI R4, RZ, 0x6, R4 ;  /* 0x00000006ff047819 */ /* 0x001fe20000011604 */
[----:B------:R-:W-:Y:S01]  /*1a7c0*/  @!P0 IMAD.MOV R14, RZ, RZ, -R14 ;  /* 0x000000ffff0e8224 */ /* 0x000fe200078e0a0e */
[C---:B------:R-:W-:Y:S01]  /*1a7d0*/  ISETP.GT.U32.AND P0, PT, R24.reuse, R19, PT ;  /* 0x000000131800720c */ /* 0x040fe20003f04070 */
[----:B------:R-:W-:Y:S01]  /*1a7e0*/  @!P1 IMAD.IADD R21, R21, 0x1, -R24 ;  /* 0x0000000115159824 */ /* 0x000fe200078e0a18 */
[C---:B------:R-:W-:Y:S01]  /*1a7f0*/  ISETP.GT.U32.AND P1, PT, R24.reuse, R20, PT ;  /* 0x000000141800720c */ /* 0x040fe20003f24070 */
[----:B------:R-:W-:Y:S01]  /*1a800*/  IMAD R23, R24, R25, R23 ;  /* 0x0000001918177224 */ /* 0x000fe200078e0217 */
[----:B------:R-:W-:Y:S01]  /*1a810*/  SGXT.U32 R4, R4, 0x1 ;  /* 0x000000010404781a */ /* 0x000fe20000000000 */
[----:B------:R-:W-:-:S04]  /*1a820*/  IMAD.HI.U32 R5, R2, R0, RZ ;  /* 0x0000000002057227 */ /* 0x000fc800078e00ff */
[----:B------:R-:W-:Y:S01]  /*1a830*/  IMAD.HI.U32 R25, R2, R27, RZ ;  /* 0x0000001b02197227 */ /* 0x000fe200078e00ff */
[----:B------:R-:W-:-:S03]  /*1a840*/  LOP3.LUT R4, R4, 0x7e, RZ, 0xfc, !PT ;  /* 0x0000007e04047812 */ /* 0x000fc600078efcff */
[----:B------:R-:W-:Y:S02]  /*1a850*/  IMAD.MOV R5, RZ, RZ, -R5 ;  /* 0x000000ffff057224 */ /* 0x000fe400078e0a05 */
[----:B------:R-:W-:Y:S02]  /*1a860*/  IMAD.MOV R25, RZ, RZ, -R25 ;  /* 0x000000ffff197224 */ /* 0x000fe400078e0a19 */
[C---:B------:R-:W-:Y:S02]  /*1a870*/  IMAD R0, R24.reuse, R5, R0 ;  /* 0x0000000518007224 */ /* 0x040fe400078e0200 */
[----:B------:R-:W-:Y:S02]  /*1a880*/  IMAD R27, R24, R25, R27 ;  /* 0x00000019181b7224 */ /* 0x000fe400078e021b */
[----:B------:R-:W-:Y:S01]  /*1a890*/  @!P5 IMAD.IADD R18, R18, 0x1, -R24 ;  /* 0x000000011212d824 */ /* 0x000fe200078e0a18 */
[C---:B------:R-:W-:Y:S01]  /*1a8a0*/  ISETP.GT.U32.AND P5, PT, R24.reuse, R23, PT ;  /* 0x000000171800720c */ /* 0x040fe20003fa4070 */
[----:B------:R-:W-:Y:S01]  /*1a8b0*/  @!P3 IMAD.MOV R15, RZ, RZ, -R15 ;  /* 0x000000ffff0fb224 */ /* 0x000fe200078e0a0f */
[----:B------:R-:W-:Y:S01]  /*1a8c0*/  ISETP.GT.U32.AND P3, PT, R24, R21, PT ;  /* 0x000000151800720c */ /* 0x000fe20003f64070 */
[----:B------:R-:W-:-:S02]  /*1a8d0*/  IMAD R5, R4, c[0x0][0x188], RZ ;  /* 0x0000620004057a24 */ /* 0x000fc400078e02ff */
[----:B------:R-:W-:Y:S02]  /*1a8e0*/  IMAD.MOV R4, RZ, RZ, -c[0x0][0x188] ;  /* 0x80006200ff047624 */ /* 0x000fe400078e02ff */
[--C-:B------:R-:W-:Y:S01]  /*1a8f0*/  @!P0 IMAD.IADD R19, R19, 0x1, -R24.reuse ;  /* 0x0000000113138824 */ /* 0x100fe200078e0a18 */
[----:B------:R-:W-:Y:S01]  /*1a900*/  ISETP.GT.U32.AND P0, PT, R24, R26, PT ;  /* 0x0000001a1800720c */ /* 0x000fe20003f04070 */
[----:B------:R-:W-:Y:S01]  /*1a910*/  @!P1 IMAD.IADD R20, R20, 0x1, -R24 ;  /* 0x0000000114149824 */ /* 0x000fe200078e0a18 */
[----:B------:R-:W-:Y:S01]  /*1a920*/  ISETP.GT.U32.AND P1, PT, R24, R27, PT ;  /* 0x0000001b1800720c */ /* 0x000fe20003f24070 */
[----:B------:R-:W-:Y:S02]  /*1a930*/  IMAD R5, R4, 0x2, R5 ;  /* 0x0000000204057824 */ /* 0x000fe400078e0205 */
[----:B------:R-:W-:Y:S01]  /*1a940*/  @!P2 IMAD.MOV R13, RZ, RZ, -R13 ;  /* 0x000000ffff0da224 */ /* 0x000fe200078e0a0d */
[----:B------:R-:W-:Y:S01]  /*1a950*/  ISETP.GT.U32.AND P2, PT, R24, R17, PT ;  /* 0x000000111800720c */ /* 0x000fe20003f44070 */
[----:B------:R-:W-:-:S02]  /*1a960*/  IMAD R5, R4, 0x2, R5 ;  /* 0x0000000204057824 */ /* 0x000fc400078e0205 */
[--C-:B------:R-:W-:Y:S01]  /*1a970*/  @!P5 IMAD.IADD R23, R23, 0x1, -R24.reuse ;  /* 0x000000011717d824 */ /* 0x100fe200078e0a18 */
[----:B------:R-:W-:Y:S01]  /*1a980*/  STL [R1+0x1db8], R13 ;  /* 0x001db80d01007387 */ /* 0x000fe20000100800 */
[----:B------:R-:W-:Y:S01]  /*1a990*/  IMAD R5, R4, 0x2, R5 ;  /* 0x0000000204057824 */ /* 0x000fe200078e0205 */
[----:B------:R-:W-:Y:S01]  /*1a9a0*/  ISETP.GE.AND P5, PT, R28, RZ, PT ;  /* 0x000000ff1c00720c */ /* 0x000fe20003fa6270 */
[--C-:B------:R-:W-:Y:S01]  /*1a9b0*/  @!P3 IMAD.IADD R21, R21, 0x1, -R24.reuse ;  /* 0x000000011515b824 */ /* 0x100fe200078e0a18 */
[----:B------:R-:W-:Y:S01]  /*1a9c0*/  STL [R1+0x1dbc], R14 ;  /* 0x001dbc0e01007387 */ /* 0x000fe20000100800 */
[----:B------:R-:W-:Y:S01]  /*1a9d0*/  ISETP.GE.AND P3, PT, R3, RZ, PT ;  /* 0x000000ff0300720c */ /* 0x000fe20003f66270 */
[--C-:B------:R-:W-:Y:S02]  /*1a9e0*/  @!P0 IMAD.IADD R26, R26, 0x1, -R24.reuse ;  /* 0x000000011a1a8824 */ /* 0x100fe400078e0a18 */
[----:B------:R-:W-:Y:S01]  /*1a9f0*/  STL [R1+0x1dc0], R15 ;  /* 0x001dc00f01007387 */ /* 0x000fe20000100800 */
[----:B------:R-:W-:Y:S01]  /*1aa00*/  ISETP.GE.AND P0, PT, R12, RZ, PT ;  /* 0x000000ff0c00720c */ /* 0x000fe20003f06270 */
[----:B------:R-:W-:-:S02]  /*1aa10*/  @!P1 IMAD.IADD R27, R27, 0x1, -R24 ;  /* 0x000000011b1b9824 */ /* 0x000fc400078e0a18 */
[----:B------:R-:W2:Y:S01]  /*1aa20*/  LDL.LU R3, [R1+0x1df8] ;  /* 0x001df80001037983 */ /* 0x000ea20000300800 */
[----:B------:R-:W-:-:S03]  /*1aa30*/  ISETP.GE.AND P1, PT, R11, RZ, PT ;  /* 0x000000ff0b00720c */ /* 0x000fc60003f26270 */
[----:B------:R-:W3:Y:S04]  /*1aa40*/  LDL.LU R28, [R1+0x1df4] ;  /* 0x001df400011c7983 */ /* 0x000ee80000300800 */
[----:B------:R0:W-:Y:S01]  /*1aa50*/  STL [R1+0x850], R5 ;  /* 0x0008500501007387 */ /* 0x0001e20000100800 */
[----:B------:R-:W-:Y:S01]  /*1aa60*/  @!P2 IMAD.IADD R17, R17, 0x1, -R24 ;  /* 0x000000011111a824 */ /* 0x000fe200078e0a18 */
[----:B------:R-:W-:Y:S01]  /*1aa70*/  ISETP.GT.U32.AND P2, PT, R24, R22, PT ;  /* 0x000000161800720c */ /* 0x000fe20003f44070 */
[----:B------:R-:W-:Y:S02]  /*1aa80*/  @!P6 IMAD.MOV R16, RZ, RZ, -R16 ;  /* 0x000000ffff10e224 */ /* 0x000fe400078e0a10 */
[----:B0-----:R-:W-:Y:S02]  /*1aa90*/  IMAD R5, R4, 0x2, R5 ;  /* 0x0000000204057824 */ /* 0x001fe400078e0205 */
[----:B------:R-:W-:-:S03]  /*1aaa0*/  @!P4 IMAD.MOV R17, RZ, RZ, -R17 ;  /* 0x000000ffff11c224 */ /* 0x000fc600078e0a11 */
[----:B------:R0:W-:Y:S01]  /*1aab0*/  STL [R1+0x85c], R5 ;  /* 0x00085c0501007387 */ /* 0x0001e20000100800 */
[C---:B------:R-:W-:Y:S01]  /*1aac0*/  ISETP.GT.U32.AND P4, PT, R24.reuse, R23, PT ;  /* 0x000000171800720c */ /* 0x040fe20003f84070 */
[----:B------:R-:W-:Y:S01]  /*1aad0*/  @!P5 IMAD.MOV R19, RZ, RZ, -R19 ;  /* 0x000000ffff13d224 */ /* 0x000fe200078e0a13 */
[----:B------:R-:W-:Y:S01]  /*1aae0*/  ISETP.GT.U32.AND P5, PT, R24, R27, PT ;  /* 0x0000001b1800720c */ /* 0x000fe20003fa4070 */
[----:B------:R-:W-:Y:S02]  /*1aaf0*/  @!P3 IMAD.MOV R18, RZ, RZ, -R18 ;  /* 0x000000ffff12b224 */ /* 0x000fe400078e0a12 */
[C---:B0-----:R-:W-:Y:S02]  /*1ab00*/  IMAD R5, R4.reuse, 0x2, R5 ;  /* 0x0000000204057824 */ /* 0x041fe400078e0205 */
[----:B------:R-:W-:Y:S02]  /*1ab10*/  @!P0 IMAD.MOV R20, RZ, RZ, -R20 ;  /* 0x000000ffff148224 */ /* 0x000fe400078e0a14 */
[----:B------:R-:W-:Y:S01]  /*1ab20*/  @!P1 IMAD.MOV R21, RZ, RZ, -R21 ;  /* 0x000000ffff159224 */ /* 0x000fe200078e0a15 */
[----:B------:R0:W-:Y:S04]  /*1ab30*/  STL [R1+0x824], R5 ;  /* 0x0008240501007387 */ /* 0x0001e80000100800 */
[----:B------:R-:W-:Y:S04]  /*1ab40*/  STL [R1+0x1dc4], R16 ;  /* 0x001dc41001007387 */ /* 0x000fe80000100800 */
[----:B------:R-:W-:Y:S01]  /*1ab50*/  STL [R1+0x1dc8], R17 ;  /* 0x001dc81101007387 */ /* 0x000fe20000100800 */
[----:B0-----:R-:W-:-:S03]  /*1ab60*/  IMAD R5, R4, 0x2, R5 ;  /* 0x0000000204057824 */ /* 0x001fc600078e0205 */
[----:B------:R-:W-:Y:S01]  /*1ab70*/  STL [R1+0x1dcc], R18 ;  /* 0x001dcc1201007387 */ /* 0x000fe20000100800 */
[----:B------:R-:W-:-:S03]  /*1ab80*/  IABS R25, R29 ;  /* 0x0000001d00197213 */ /* 0x000fc60000000000 */
[----:B------:R-:W-:Y:S01]  /*1ab90*/  STL [R1+0x1dd0], R19 ;  /* 0x001dd01301007387 */ /* 0x000fe20000100800 */
[----:B------:R-:W-:-:S03]  /*1aba0*/  @!P2 IMAD.IADD R22, R22, 0x1, -R24 ;  /* 0x000000011616a824 */ /* 0x000fc600078e0a18 */
[----:B------:R-:W-:Y:S01]  /*1abb0*/  STL [R1+0x1dd4], R20 ;  /* 0x001dd41401007387 */ /* 0x000fe20000100800 */
[----:B------:R-:W-:-:S03]  /*1abc0*/  ISETP.GT.U32.AND P2, PT, R24, R0, PT ;  /* 0x000000001800720c */ /* 0x000fc60003f44070 */
[----:B------:R-:W-:Y:S01]  /*1abd0*/  STL [R1+0x1dd8], R21 ;  /* 0x001dd81501007387 */ /* 0x000fe20000100800 */
[----:B------:R-:W-:-:S03]  /*1abe0*/  @!P4 IMAD.IADD R23, R23, 0x1, -R24 ;  /* 0x000000011717c824 */ /* 0x000fc600078e0a18 */
[----:B------:R0:W-:Y:S01]  /*1abf0*/  STL [R1+0x818], R5 ;  /* 0x0008180501007387 */ /* 0x0001e20000100800 */
[----:B------:R-:W-:Y:S01]  /*1ac00*/  IMAD.HI.U32 R2, R2, R25, RZ ;  /* 0x0000001902027227 */ /* 0x000fe200078e00ff */
[----:B------:R-:W-:Y:S02]  /*1ac10*/  ISETP.GE.AND P4, PT, R8, RZ, PT ;  /* 0x000000ff0800720c */ /* 0x000fe40003f86270 */
[----:B------:R-:W1:Y:S01]  /*1ac20*/  S2R R8, SR_TID.X ;  /* 0x0000000000087919 */ /* 0x000e620000002100 */
[----:B------:R-:W-:Y:S01]  /*1ac30*/  @!P5 IMAD.IADD R27, R27, 0x1, -R24 ;  /* 0x000000011b1bd824 */ /* 0x000fe200078e0a18 */
[----:B------:R-:W-:Y:S01]  /*1ac40*/  ISETP.GE.AND P5, PT, R6, RZ, PT ;  /* 0x000000ff0600720c */ /* 0x000fe20003fa6270 */
[C---:B0-----:R-:W-:Y:S02]  /*1ac50*/  IMAD R5, R4.reuse, 0x2, R5 ;  /* 0x0000000204057824 */ /* 0x041fe400078e0205 */
[----:B------:R-:W-:Y:S02]  /*1ac60*/  IMAD.MOV R2, RZ, RZ, -R2 ;  /* 0x000000ffff027224 */ /* 0x000fe400078e0a02 */
[----:B------:R-:W-:Y:S01]  /*1ac70*/  IMAD R6, R4, 0x2, R5 ;  /* 0x0000000204067824 */ /* 0x000fe200078e0205 */
[----:B------:R0:W-:Y:S01]  /*1ac80*/  STL [R1+0x814], R5 ;  /* 0x0008140501007387 */ /* 0x0001e20000100800 */
[----:B------:R-:W-:-:S03]  /*1ac90*/  IMAD R2, R24, R2, R25 ;  /* 0x0000000218027224 */ /* 0x000fc600078e0219 */
[----:B0-----:R-:W0:Y:S01]  /*1aca0*/  S2R R5, SR_TID.X ;  /* 0x0000000000057919 */ /* 0x001e220000002100 */
[----:B------:R-:W-:Y:S01]  /*1acb0*/  @!P2 IMAD.IADD R0, R0, 0x1, -R24 ;  /* 0x000000010000a824 */ /* 0x000fe200078e0a18 */
[C---:B------:R-:W-:Y:S02]  /*1acc0*/  ISETP.GT.U32.AND P1, PT, R24.reuse, R2, PT ;  /* 0x000000021800720c */ /* 0x040fe40003f24070 */
[----:B------:R4:W-:Y:S01]  /*1acd0*/  STL [R1+0x81c], R6 ;  /* 0x00081c0601007387 */ /* 0x0009e20000100800 */
[C---:B------:R-:W-:Y:S02]  /*1ace0*/  ISETP.GT.U32.AND P3, PT, R24.reuse, R26, PT ;  /* 0x0000001a1800720c */ /* 0x040fe40003f64070 */
[----:B------:R-:W-:Y:S01]  /*1acf0*/  ISETP.GT.U32.AND P0, PT, R24, R0, PT ;  /* 0x000000001800720c */ /* 0x000fe20003f04070 */
[----:B----4-:R-:W-:Y:S01]  /*1ad00*/  IMAD R6, R4, 0x2, R6 ;  /* 0x0000000204067824 */ /* 0x010fe200078e0206 */
[----:B------:R-:W-:-:S04]  /*1ad10*/  ISETP.GT.U32.AND P2, PT, R24, R22, PT ;  /* 0x000000161800720c */ /* 0x000fc80003f44070 */
[----:B------:R4:W-:Y:S01]  /*1ad20*/  STL [R1+0x820], R6 ;  /* 0x0008200601007387 */ /* 0x0009e20000100800 */
[----:B-1----:R-:W-:Y:S01]  /*1ad30*/  LOP3.LUT R8, R8, 0x3f, RZ, 0xc0, !PT ;  /* 0x0000003f08087812 */ /* 0x002fe200078ec0ff */
[----:B------:R-:W-:Y:S02]  /*1ad40*/  @!P1 IMAD.IADD R2, R2, 0x1, -R24 ;  /* 0x0000000102029824 */ /* 0x000fe400078e0a18 */
[----:B----4-:R-:W-:Y:S01]  /*1ad50*/  IMAD R6, R4, 0x2, R6 ;  /* 0x0000000204067824 */ /* 0x010fe200078e0206 */
[----:B0-----:R-:W-:-:S04]  /*1ad60*/  LOP3.LUT P1, RZ, R5, 0x40, RZ, 0xc0, !PT ;  /* 0x0000004005ff7812 */ /* 0x001fc8000782c0ff */
[----:B------:R0:W-:Y:S01]  /*1ad70*/  STL [R1+0x828], R6 ;  /* 0x0008280601007387 */ /* 0x0001e20000100800 */
[----:B------:R-:W-:Y:S01]  /*1ad80*/  IMAD.MOV.U32 R12, RZ, RZ, 0x7f ;  /* 0x0000007fff0c7424 */ /* 0x000fe200078e00ff */
[----:B------:R-:W-:Y:S01]  /*1ad90*/  ISETP.GE.AND P6, PT, R10, RZ, PT ;  /* 0x000000ff0a00720c */ /* 0x000fe20003fc6270 */
[--C-:B------:R-:W-:Y:S01]  /*1ada0*/  @!P3 IMAD.IADD R26, R26, 0x1, -R24.reuse ;  /* 0x000000011a1ab824 */ /* 0x100fe200078e0a18 */
[----:B------:R-:W-:Y:S01]  /*1adb0*/  ISETP.GE.AND P3, PT, R7, RZ, PT ;  /* 0x000000ff0700720c */ /* 0x000fe20003f66270 */
[----:B------:R-:W-:Y:S02]  /*1adc0*/  @!P0 IMAD.IADD R0, R0, 0x1, -R24 ;  /* 0x0000000100008824 */ /* 0x000fe400078e0a18 */
[----:B0-----:R-:W-:Y:S01]  /*1add0*/  IMAD R6, R4, 0x2, R6 ;  /* 0x0000000204067824 */ /* 0x001fe200078e0206 */
[----:B------:R-:W-:Y:S01]  /*1ade0*/  ISETP.GE.AND P0, PT, R29, RZ, PT ;  /* 0x000000ff1d00720c */ /* 0x000fe20003f06270 */
[----:B------:R-:W-:Y:S01]  /*1adf0*/  IMAD.SHL.U32 R8, R8, 0x2, RZ ;  /* 0x0000000208087824 */ /* 0x000fe200078e00ff */
[----:B------:R-:W-:-:S02]  /*1ae00*/  LOP3.LUT R7, R5, 0x7, RZ, 0xc0, !PT ;  /* 0x0000000705077812 */ /* 0x000fc400078ec0ff */
[----:B------:R0:W-:Y:S01]  /*1ae10*/  STL [R1+0x82c], R6 ;  /* 0x00082c0601007387 */ /* 0x0001e20000100800 */
[----:B------:R-:W-:Y:S01]  /*1ae20*/  @!P2 IMAD.IADD R22, R22, 0x1, -R24 ;  /* 0x000000011616a824 */ /* 0x000fe200078e0a18 */
[----:B------:R-:W-:Y:S02]  /*1ae30*/  SEL R29, RZ, 0x90, !P1 ;  /* 0x00000090ff1d7807 */ /* 0x000fe40004800000 */
[----:B------:R-:W-:Y:S02]  /*1ae40*/  ISETP.GE.AND P2, PT, R9, RZ, PT ;  /* 0x000000ff0900720c */ /* 0x000fe40003f46270 */
[----:B------:R-:W-:Y:S01]  /*1ae50*/  IADD3 R12, R12, c[0x0][0x180], RZ ;  /* 0x000060000c0c7a10 */ /* 0x000fe20007ffe0ff */
[----:B0-----:R-:W-:Y:S01]  /*1ae60*/  IMAD R6, R4, 0x2, R6 ;  /* 0x0000000204067824 */ /* 0x001fe200078e0206 */
[----:B------:R-:W-:Y:S01]  /*1ae70*/  LOP3.LUT R8, R29, R8, RZ, 0x3c, !PT ;  /* 0x000000081d087212 */ /* 0x000fe200078e3cff */
[----:B------:R-:W-:Y:S01]  /*1ae80*/  IMAD.SHL.U32 R10, R5, 0x2, RZ ;  /* 0x00000002050a7824 */ /* 0x000fe200078e00ff */
[----:B------:R-:W-:Y:S01]  /*1ae90*/  SHF.R.S32.HI R25, RZ, 0x1f, R12 ;  /* 0x0000001fff197819 */ /* 0x000fe2000001140c */
[----:B------:R-:W-:Y:S01]  /*1aea0*/  IMAD.SHL.U32 R11, R7, 0x10, RZ ;  /* 0x00000010070b7824 */ /* 0x000fe200078e00ff */
[----:B------:R0:W-:Y:S01]  /*1aeb0*/  STL [R1+0x830], R6 ;  /* 0x0008300601007387 */ /* 0x0001e20000100800 */
[----:B------:R-:W-:-:S02]  /*1aec0*/  LOP3.LUT R5, R5, 0x7f, RZ, 0xc0, !PT ;  /* 0x0000007f05057812 */ /* 0x000fc400078ec0ff */
[----:B------:R-:W-:Y:S01]  /*1aed0*/  LEA.HI R12, R25, R12, RZ, 0x7 ;  /* 0x0000000c190c7211 */ /* 0x000fe200078f38ff */
[----:B------:R-:W-:Y:S01]  /*1aee0*/  STL [R1+0x690], R8 ;  /* 0x0006900801007387 */ /* 0x000fe20000100800 */
[----:B------:R-:W-:Y:S01]  /*1aef0*/  LOP3.LUT R25, R11, 0x30, R10, 0x78, !PT ;  /* 0x000000300b197812 */ /* 0x000fe200078e780a */
[----:B0-----:R-:W-:Y:S02]  /*1af00*/  IMAD R6, R4, 0x2, R6 ;  /* 0x0000000204067824 */ /* 0x001fe400078e0206 */
[----:B------:R-:W-:-:S03]  /*1af10*/  IMAD R5, R5, c[0x0][0x18c], RZ ;  /* 0x0000630005057a24 */ /* 0x000fc600078e02ff */
[----:B------:R0:W-:Y:S01]  /*1af20*/  STL [R1+0x838], R6 ;  /* 0x0008380601007387 */ /* 0x0001e20000100800 */
[----:B------:R-:W-:Y:S02]  /*1af30*/  @!P6 IMAD.MOV R22, RZ, RZ, -R22 ;  /* 0x000000ffff16e224 */ /* 0x000fe400078e0a16 */
[C---:B------:R-:W-:Y:S02]  /*1af40*/  IMAD R9, R7.reuse, 0x90, RZ ;  /* 0x0000009007097824 */ /* 0x040fe400078e02ff */
[----:B------:R-:W-:Y:S02]  /*1af50*/  @!P2 IMAD.MOV R23, RZ, RZ, -R23 ;  /* 0x000000ffff17a224 */ /* 0x000fe400078e0a17 */
[C---:B0-----:R-:W-:Y:S02]  /*1af60*/  IMAD R6, R4.reuse, 0x2, R6 ;  /* 0x0000000204067824 */ /* 0x041fe400078e0206 */
[----:B------:R-:W-:Y:S01]  /*1af70*/  IMAD R7, R7, 0x100, R25 ;  /* 0x0000010007077824 */ /* 0x000fe200078e0219 */
[----:B------:R-:W-:Y:S01]  /*1af80*/  LEA R25, P6, R5, c[0x0][0x168], 0x1 ;  /* 0x00005a0005197a11 */ /* 0x000fe200078c08ff */
[----:B------:R-:W-:Y:S01]  /*1af90*/  IMAD R4, R4, 0x2, R6 ;  /* 0x0000000204047824 */ /* 0x000fe200078e0206 */
[----:B------:R-:W-:Y:S04]  /*1afa0*/  STL [R1+0x1ddc], R22 ;  /* 0x001ddc1601007387 */ /* 0x000fe80000100800 */
[----:B------:R-:W-:Y:S04]  /*1afb0*/  STL [R1+0x834], R6 ;  /* 0x0008340601007387 */ /* 0x000fe80000100800 */
[----:B------:R0:W-:Y:S04]  /*1afc0*/  STL [R1+0x1de0], R23 ;  /* 0x001de01701007387 */ /* 0x0001e80000100800 */
[----:B------:R1:W-:Y:S04]  /*1afd0*/  STL [R1+0x83c], R4 ;  /* 0x00083c0401007387 */ /* 0x0003e80000100800 */
[----:B------:R4:W-:Y:S01]  /*1afe0*/  STL [R1+0x1d20], R25 ;  /* 0x001d201901007387 */ /* 0x0009e20000100800 */
[----:B0-----:R-:W-:-:S03]  /*1aff0*/  IMAD.MOV R23, RZ, RZ, -c[0x0][0x188] ;  /* 0x80006200ff177624 */ /* 0x001fc600078e02ff */
[----:B------:R0:W5:Y:S01]  /*1b000*/  LDL R22, [R1+0x428] ;  /* 0x0004280001167983 */ /* 0x0001620000100800 */
[----:B------:R-:W-:-:S03]  /*1b010*/  IMAD R5, R23, 0x2, R4 ;  /* 0x0000000217057824 */ /* 0x000fc600078e0204 */
[----:B------:R-:W2:Y:S04]  /*1b020*/  LDL.LU R29, [R1+0x1a0] ;  /* 0x0001a000011d7983 */ /* 0x000ea80000300800 */
[----:B------:R-:W2:Y:S04]  /*1b030*/  LDL.LU R21, [R1+0x110] ;  /* 0x0001100001157983 */ /* 0x000ea80000300800 */
[----:B------:R0:W-:Y:S04]  /*1b040*/  STL [R1+0x848], R5 ;  /* 0x0008480501007387 */ /* 0x0001e80000100800 */
[----:B------:R-:W3:Y:S04]  /*1b050*/  LDL.LU R20, [R1+0x74] ;  /* 0x0000740001147983 */ /* 0x000ee80000300800 */
[----:B------:R-:W3:Y:S04]  /*1b060*/  LDL.LU R19, [R1+0x58] ;  /* 0x0000580001137983 */ /* 0x000ee80000300800 */
[----:B------:R-:W3:Y:S04]  /*1b070*/  LDL.LU R8, [R1+0x4c] ;  /* 0x00004c0001087983 */ /* 0x000ee80000300800 */
[----:B-1----:R-:W3:Y:S01]  /*1b080*/  LDL.LU R4, [R1+0x48] ;  /* 0x0000480001047983 */ /* 0x002ee20000300800 */
[----:B----4-:R-:W-:-:S03]  /*1b090*/  IMAD R25, R23, 0x2, R5 ;  /* 0x0000000217197824 */ /* 0x010fc600078e0205 */
[----:B------:R-:W4:Y:S04]  /*1b0a0*/  LDL.LU R18, [R1+0x44] ;  /* 0x0000440001127983 */ /* 0x000f280000300800 */
[----:B------:R-:W4:Y:S04]  /*1b0b0*/  LDL.LU R17, [R1+0x40] ;  /* 0x0000400001117983 */ /* 0x000f280000300800 */
[----:B------:R-:W4:Y:S04]  /*1b0c0*/  LDL.LU R16, [R1+0x770] ;  /* 0x0007700001107983 */ /* 0x000f280000300800 */
[----:B------:R-:W-:Y:S01]  /*1b0d0*/  STL [R1+0x840], R25 ;  /* 0x0008401901007387 */ /* 0x000fe20000100800 */
[----:B------:R-:W-:-:S03]  /*1b0e0*/  LOP3.LUT R9, R9, 0x10, R10, 0x78, !PT ;  /* 0x0000001009097812 */ /* 0x000fc600078e780a */
[----:B------:R-:W4:Y:S04]  /*1b0f0*/  LDL.LU R7, [R1+0x7b4] ;  /* 0x0007b40001077983 */ /* 0x000f280000300800 */
[----:B------:R-:W4:Y:S04]  /*1b100*/  LDL.LU R15, [R1+0x7bc] ;  /* 0x0007bc00010f7983 */ /* 0x000f280000300800 */
[----:B------:R-:W4:Y:S01]  /*1b110*/  LDL.LU R10, [R1+0x7c0] ;  /* 0x0007c000010a7983 */ /* 0x000f220000300800 */
[----:B------:R-:W-:-:S03]  /*1b120*/  ISETP.GT.U32.AND P1, PT, R24, R2, PT ;  /* 0x000000021800720c */ /* 0x000fc60003f24070 */
[----:B------:R-:W4:Y:S04]  /*1b130*/  LDL.LU R6, [R1+0x7c4] ;  /* 0x0007c40001067983 */ /* 0x000f280000300800 */
[----:B------:R-:W4:Y:S04]  /*1b140*/  LDL.LU R14, [R1+0x7c8] ;  /* 0x0007c800010e7983 */ /* 0x000f280000300800 */
[----:B------:R-:W4:Y:S04]  /*1b150*/  LDL.LU R13, [R1+0x7b8] ;  /* 0x0007b800010d7983 */ /* 0x000f280000300800 */
[----:B------:R-:W4:Y:S04]  /*1b160*/  LDL.LU R12, [R1+0x778] ;  /* 0x00077800010c7983 */ /* 0x000f280000300800 */
[----:B------:R-:W4:Y:S04]  /*1b170*/  LDL.LU R11, [R1+0x7a8] ;  /* 0x0007a800010b7983 */ /* 0x000f280000300800 */
[----:B------:R-:W4:Y:S01]  /*1b180*/  LDL.LU R9, [R1+0x7ac] ;  /* 0x0007ac0001097983 */ /* 0x000f220000300800 */
[----:B------:R-:W-:Y:S01]  /*1b190*/  @!P1 IMAD.IADD R2, R2, 0x1, -R24 ;  /* 0x0000000102029824 */ /* 0x000fe200078e0a18 */
[----:B------:R-:W-:-:S02]  /*1b1a0*/  ISETP.NE.AND P1, PT, RZ, c[0x0][0x178], PT ;  /* 0x00005e00ff007a0c */ /* 0x000fc40003f25270 */
[----:B0-----:R-:W4:Y:S01]  /*1b1b0*/  LDL.LU R5, [R1+0x7b0] ;  /* 0x0007b00001057983 */ /* 0x001f220000300800 */
[----:B------:R-:W-:Y:S02]  /*1b1c0*/  @!P4 IMAD.MOV R26, RZ, RZ, -R26 ;  /* 0x000000ffff1ac224 */ /* 0x000fe400078e0a1a */
[----:B------:R-:W-:Y:S02]  /*1b1d0*/  @!P3 IMAD.MOV R27, RZ, RZ, -R27 ;  /* 0x000000ffff1bb224 */ /* 0x000fe400078e0a1b */
[----:B------:R-:W-:Y:S01]  /*1b1e0*/  @!P5 IMAD.MOV R0, RZ, RZ, -R0 ;  /* 0x000000ffff00d224 */ /* 0x000fe200078e0a00 */
[----:B------:R-:W-:Y:S01]  /*1b1f0*/  STL [R1+0x1de4], R26 ;  /* 0x001de41a01007387 */ /* 0x000fe20000100800 */
[----:B------:R-:W-:Y:S01]  /*1b200*/  @!P0 IMAD.MOV R2, RZ, RZ, -R2 ;  /* 0x000000ffff028224 */ /* 0x000fe200078e0a02 */
[----:B------:R-:W-:Y:S02]  /*1b210*/  ISETP.NE.AND P2, PT, RZ, c[0x0][0x17c], PT ;  /* 0x00005f00ff007a0c */ /* 0x000fe40003f45270 */
[----:B------:R-:W-:Y:S01]  /*1b220*/  STL [R1+0x1de8], R27 ;  /* 0x001de81b01007387 */ /* 0x000fe20000100800 */
[----:B------:R-:W-:-:S03]  /*1b230*/  LOP3.LUT R24, RZ, c[0x0][0x17c], RZ, 0x33, !PT ;  /* 0x00005f00ff187a12 */ /* 0x000fc600078e33ff */
[----:B------:R0:W-:Y:S04]  /*1b240*/  STL [R1+0x1dec], R0 ;  /* 0x001dec0001007387 */ /* 0x0001e80000100800 */
[----:B------:R2:W-:Y:S01]  /*1b250*/  STL [R1+0x1df0], R2 ;  /* 0x001df00201007387 */ /* 0x0005e20000100800 */
[----:B0-----:R-:W-:Y:S01]  /*1b260*/  IMAD R0, R23, 0x2, R25 ;  /* 0x0000000217007824 */ /* 0x001fe200078e0219 */
[----:B-----5:R-:W-:-:S05]  /*1b270*/  @!P1 LOP3.LUT R22, RZ, c[0x0][0x178], RZ, 0x33, !PT ;  /* 0x00005e00ff169a12 */ /* 0x020fca00078e33ff */
[----:B------:R0:W-:Y:S01]  /*1b280*/  @!P1 STL [R1+0x428], R22 ;  /* 0x0004281601009387 */ /* 0x0001e20000100800 */
[----:B--2---:R-:W-:-:S03]  /*1b290*/  SEL R2, R24, R21, !P2 ;  /* 0x0000001518027207 */ /* 0x004fc60005000000 */
[----:B------:R3:W-:Y:S01]  /*1b2a0*/  STL [R1+0x844], R0 ;  /* 0x0008440001007387 */ /* 0x0007e20000100800 */
[C---:B0-----:R-:W-:Y:S02]  /*1b2b0*/  SEL R22, R24.reuse, R29, !P2 ;  /* 0x0000001d18167207 */ /* 0x041fe40005000000 */
[C---:B---3--:R-:W-:Y:S02]  /*1b2c0*/  SEL R0, R24.reuse, R20, !P2 ;  /* 0x0000001418007207 */ /* 0x048fe40005000000 */
[C---:B------:R-:W-:Y:S01]  /*1b2d0*/  SEL R19, R24.reuse, R19, !P2 ;  /* 0x0000001318137207 */ /* 0x040fe20005000000 */
[----:B------:R-:W-:Y:S04]  /*1b2e0*/  STL [R1+0x808], R22 ;  /* 0x0008081601007387 */ /* 0x000fe80000100800 */
[----:B------:R0:W-:Y:S04]  /*1b2f0*/  STL [R1+0x804], R2 ;  /* 0x0008040201007387 */ /* 0x0001e80000100800 */
[----:B------:R1:W-:Y:S04]  /*1b300*/  STL [R1+0x800], R0 ;  /* 0x0008000001007387 */ /* 0x0003e80000100800 */
[----:B------:R-:W-:Y:S01]  /*1b310*/  STL [R1+0x7fc], R19 ;  /* 0x0007fc1301007387 */ /* 0x000fe20000100800 */
[----:B0-----:R-:W-:-:S03]  /*1b320*/  SEL R2, R24, R8, !P2 ;  /* 0x0000000818027207 */ /* 0x001fc60005000000 */
[----:B------:R-:W2:Y:S01]  /*1b330*/  LDL.LU R8, [R1+0x788] ;  /* 0x0007880001087983 */ /* 0x000ea20000300800 */
[----:B-1----:R-:W-:-:S03]  /*1b340*/  SEL R0, R24, R4, !P2 ;  /* 0x0000000418007207 */ /* 0x002fc60005000000 */
[----:B------:R0:W-:Y:S04]  /*1b350*/  STL [R1+0x7f8], R2 ;  /* 0x0007f80201007387 */ /* 0x0001e80000100800 */
[----:B------:R-:W3:Y:S01]  /*1b360*/  LDL.LU R4, [R1+0x7a4] ;  /* 0x0007a40001047983 */ /* 0x000ee20000300800 */
[----:B----4-:R-:W-:-:S03]  /*1b370*/  SEL R17, R24, R17, !P2 ;  /* 0x0000001118117207 */ /* 0x010fc60005000000 */
[----:B------:R1:W-:Y:S01]  /*1b380*/  STL [R1+0x7f4], R0 ;  /* 0x0007f40001007387 */ /* 0x0003e20000100800 */
[C---:B0-----:R-:W-:Y:S02]  /*1b390*/  SEL R2, R24.reuse, R16, !P2 ;  /* 0x0000001018027207 */ /* 0x041fe40005000000 */
[C---:B-1----:R-:W-:Y:S02]  /*1b3a0*/  SEL R0, R24.reuse, R18, !P2 ;  /* 0x0000001218007207 */ /* 0x042fe40005000000 */
[----:B------:R-:W-:-:S03]  /*1b3b0*/  SEL R15, R24, R15, !P2 ;  /* 0x0000000f180f7207 */ /* 0x000fc60005000000 */
[----:B------:R0:W-:Y:S04]  /*1b3c0*/  STL [R1+0x7f0], R0 ;  /* 0x0007f00001007387 */ /* 0x0001e80000100800 */
[----:B------:R-:W-:Y:S01]  /*1b3d0*/  STL [R1+0x7ec], R17 ;  /* 0x0007ec1101007387 */ /* 0x000fe20000100800 */
[----:B0-----:R-:W-:-:S03]  /*1b3e0*/  SEL R0, R24, R7, !P2 ;  /* 0x0000000718007207 */ /* 0x001fc60005000000 */
[----:B------:R-:W4:Y:S04]  /*1b3f0*/  LDL.LU R7, [R1+0x790] ;  /* 0x0007900001077983 */ /* 0x000f280000300800 */
[----:B------:R0:W-:Y:S04]  /*1b400*/  STL [R1+0x7e8], R2 ;  /* 0x0007e80201007387 */ /* 0x0001e80000100800 */
[----:B------:R1:W-:Y:S04]  /*1b410*/  STL [R1+0x7e4], R0 ;  /* 0x0007e40001007387 */ /* 0x0003e80000100800 */
[----:B------:R-:W-:Y:S01]  /*1b420*/  STL [R1+0x7e0], R15 ;  /* 0x0007e00f01007387 */ /* 0x000fe20000100800 */
[----:B0-----:R-:W-:-:S03]  /*1b430*/  SEL R2, R24, R10, !P2 ;  /* 0x0000000a18027207 */ /* 0x001fc60005000000 */
[----:B------:R-:W5:Y:S01]  /*1b440*/  LDL.LU R10, [R1+0x7a0] ;  /* 0x0007a000010a7983 */ /* 0x000f620000300800 */
[----:B-1----:R-:W-:-:S03]  /*1b450*/  SEL R0, R24, R6, !P2 ;  /* 0x0000000618007207 */ /* 0x002fc60005000000 */
[----:B------:R0:W-:Y:S04]  /*1b460*/  STL [R1+0x7dc], R2 ;  /* 0x0007dc0201007387 */ /* 0x0001e80000100800 */
[----:B------:R-:W5:Y:S04]  /*1b470*/  LDL.LU R6, [R1+0x794] ;  /* 0x0007940001067983 */ /* 0x000f680000300800 */
[----:B------:R1:W-:Y:S01]  /*1b480*/  STL [R1+0x7d8], R0 ;  /* 0x0007d80001007387 */ /* 0x0003e20000100800 */
[C---:B0-----:R-:W-:Y:S02]  /*1b490*/  SEL R2, R24.reuse, R14, !P2 ;  /* 0x0000000e18027207 */ /* 0x041fe40005000000 */
[----:B------:R-:W-:-:S03]  /*1b4a0*/  SEL R12, R24, R12, !P2 ;  /* 0x0000000c180c7207 */ /* 0x000fc60005000000 */
[----:B------:R0:W-:Y:S01]  /*1b4b0*/  STL [R1+0x7d4], R2 ;  /* 0x0007d40201007387 */ /* 0x0001e20000100800 */
[----:B-1----:R-:W-:-:S05]  /*1b4c0*/  SEL R0, R24, R13, !P2 ;  /* 0x0000000d18007207 */ /* 0x002fca0005000000 */
[----:B------:R1:W-:Y:S01]  /*1b4d0*/  STL [R1+0x7d0], R0 ;  /* 0x0007d00001007387 */ /* 0x0003e20000100800 */
[----:B0-----:R-:W-:-:S03]  /*1b4e0*/  SEL R2, R24, R11, !P2 ;  /* 0x0000000b18027207 */ /* 0x001fc60005000000 */
[----:B------:R-:W-:Y:S01]  /*1b4f0*/  STL [R1+0x7cc], R12 ;  /* 0x0007cc0c01007387 */ /* 0x000fe20000100800 */
[C---:B------:R-:W-:Y:S02]  /*1b500*/  SEL R5, R24.reuse, R5, !P2 ;  /* 0x0000000518057207 */ /* 0x040fe40005000000 */
[C---:B-1----:R-:W-:Y:S01]  /*1b510*/  SEL R0, R24.reuse, R9, !P2 ;  /* 0x0000000918007207 */ /* 0x042fe20005000000 */
[----:B------:R0:W-:Y:S04]  /*1b520*/  STL [R1+0x7c8], R2 ;  /* 0x0007c80201007387 */ /* 0x0001e80000100800 */
[----:B0-----:R-:W5:Y:S04]  /*1b530*/  LDL.LU R2, [R1+0x79c] ;  /* 0x00079c0001027983 */ /* 0x001f680000300800 */
[----:B------:R0:W-:Y:S04]  /*1b540*/  STL [R1+0x7c4], R0 ;  /* 0x0007c40001007387 */ /* 0x0001e80000100800 */
[----:B0-----:R-:W5:Y:S04]  /*1b550*/  LDL.LU R0, [R1+0x798] ;  /* 0x0007980001007983 */ /* 0x001f680000300800 */
[----:B------:R0:W-:Y:S04]  /*1b560*/  STL [R1+0x7c0], R5 ;  /* 0x0007c00501007387 */ /* 0x0001e80000100800 */
[----:B------:R-:W5:Y:S04]  /*1b570*/  LDL.LU R27, [R1+0x78c] ;  /* 0x00078c00011b7983 */ /* 0x000f680000300800 */
        /* <DEDUP_REMOVED lines=9> */
[----:B0-----:R-:W5:Y:S04]  /*1b610*/  LDL.LU R5, [R1+0x768] ;  /* 0x0007680001057983 */ /* 0x001f680000300800 */
[----:B------:R-:W5:Y:S01]  /*1b620*/  LDL.LU R18, [R1+0x748] ;  /* 0x0007480001127983 */ /* 0x000f620000300800 */
[----:B--2---:R-:W-:-:S05]  /*1b630*/  SEL R8, R24, R8, !P2 ;  /* 0x0000000818087207 */ /* 0x004fca0005000000 */
[----:B------:R-:W-:Y:S01]  /*1b640*/  STL [R1+0x7bc], R8 ;  /* 0x0007bc0801007387 */ /* 0x000fe20000100800 */
[----:B---3--:R-:W-:-:S03]  /*1b650*/  SEL R4, R24, R4, !P2 ;  /* 0x0000000418047207 */ /* 0x008fc60005000000 */
[----:B------:R-:W2:Y:S04]  /*1b660*/  LDL.LU R17, [R1+0x760] ;  /* 0x0007600001117983 */ /* 0x000ea80000300800 */
[----:B------:R0:W-:Y:S04]  /*1b670*/  STL [R1+0x7b8], R4 ;  /* 0x0007b80401007387 */ /* 0x0001e80000100800 */
[----:B------:R-:W3:Y:S04]  /*1b680*/  LDL.LU R16, [R1+0x764] ;  /* 0x0007640001107983 */ /* 0x000ee80000300800 */
[----:B0-----:R-:W3:Y:S04]  /*1b690*/  LDL.LU R4, [R1+0x758] ;  /* 0x0007580001047983 */ /* 0x001ee80000300800 */
[----:B------:R-:W3:Y:S04]  /*1b6a0*/  LDL.LU R15, [R1+0x75c] ;  /* 0x00075c00010f7983 */ /* 0x000ee80000300800 */
[----:B------:R-:W3:Y:S01]  /*1b6b0*/  LDL.LU R8, [R1+0x750] ;  /* 0x0007500001087983 */ /* 0x000ee20000300800 */
[----:B----4-:R-:W-:-:S05]  /*1b6c0*/  SEL R7, R24, R7, !P2 ;  /* 0x0000000718077207 */ /* 0x010fca0005000000 */
[----:B------:R0:W-:Y:S04]  /*1b6d0*/  STL [R1+0x7b4], R7 ;  /* 0x0007b40701007387 */ /* 0x0001e80000100800 */
[----:B0-----:R-:W4:Y:S01]  /*1b6e0*/  LDL.LU R7, [R1+0x754] ;  /* 0x0007540001077983 */ /* 0x001f220000300800 */
[----:B-----5:R-:W-:-:S03]  /*1b6f0*/  SEL R10, R24, R10, !P2 ;  /* 0x0000000a180a7207 */ /* 0x020fc60005000000 */
[----:B------:R-:W5:Y:S01]  /*1b700*/  LDL.LU R14, [R1+0x74c] ;  /* 0x00074c00010e7983 */ /* 0x000f620000300800 */
[----:B------:R-:W-:-:S03]  /*1b710*/  SEL R6, R24, R6, !P2 ;  /* 0x0000000618067207 */ /* 0x000fc60005000000 */
[----:B------:R0:W-:Y:S04]  /*1b720*/  STL [R1+0x7b0], R10 ;  /* 0x0007b00a01007387 */ /* 0x0001e80000100800 */
[----:B------:R-:W5:Y:S04]  /*1b730*/  LDL.LU R13, [R1+0x738] ;  /* 0x00073800010d7983 */ /* 0x000f680000300800 */
[----:B------:R1:W-:Y:S04]  /*1b740*/  STL [R1+0x7ac], R6 ;  /* 0x0007ac0601007387 */ /* 0x0003e80000100800 */
[----:B------:R-:W5:Y:S04]  /*1b750*/  LDL.LU R12, [R1+0x734] ;  /* 0x00073400010c7983 */ /* 0x000f680000300800 */
[----:B------:R-:W5:Y:S04]  /*1b760*/  LDL.LU R11, [R1+0x72c] ;  /* 0x00072c00010b7983 */ /* 0x000f680000300800 */
[----:B0-----:R-:W5:Y:S04]  /*1b770*/  LDL.LU R10, [R1+0x728] ;  /* 0x00072800010a7983 */ /* 0x001f680000300800 */
[----:B-1----:R-:W5:Y:S01]  /*1b780*/  LDL.LU R6, [R1+0x724] ;  /* 0x0007240001067983 */ /* 0x002f620000300800 */
[----:B------:R-:W-:-:S05]  /*1b790*/  SEL R2, R24, R2, !P2 ;  /* 0x0000000218027207 */ /* 0x000fca0005000000 */
[----:B------:R0:W-:Y:S01]  /*1b7a0*/  STL [R1+0x7a8], R2 ;  /* 0x0007a80201007387 */ /* 0x0001e20000100800 */
[----:B------:R-:W-:-:S05]  /*1b7b0*/  SEL R0, R24, R0, !P2 ;  /* 0x0000000018007207 */ /* 0x000fca0005000000 */
[----:B------:R1:W-:Y:S01]  /*1b7c0*/  STL [R1+0x7a4], R0 ;  /* 0x0007a40001007387 */ /* 0x0003e20000100800 */
[C---:B0-----:R-:W-:Y:S02]  /*1b7d0*/  SEL R2, R24.reuse, R27, !P2 ;  /* 0x0000001b18027207 */ /* 0x041fe40005000000 */
[----:B-1----:R-:W-:-:S03]  /*1b7e0*/  SEL R0, R24, R26, !P2 ;  /* 0x0000001a18007207 */ /* 0x002fc60005000000 */
[----:B------:R0:W-:Y:S01]  /*1b7f0*/  STL [R1+0x7a0], R2 ;  /* 0x0007a00201007387 */ /* 0x0001e20000100800 */
[----:B------:R-:W-:-:S03]  /*1b800*/  SEL R25, R24, R25, !P2 ;  /* 0x0000001918197207 */ /* 0x000fc60005000000 */
[----:B------:R1:W-:Y:S01]  /*1b810*/  STL [R1+0x79c], R0 ;  /* 0x00079c0001007387 */ /* 0x0003e20000100800 */
[----:B0-----:R-:W-:-:S03]  /*1b820*/  SEL R2, R24, R23, !P2 ;  /* 0x0000001718027207 */ /* 0x001fc60005000000 */
[----:B------:R-:W-:Y:S01]  /*1b830*/  STL [R1+0x798], R25 ;  /* 0x0007981901007387 */ /* 0x000fe20000100800 */
[----:B-1----:R-:W-:-:S03]  /*1b840*/  SEL R0, R24, R22, !P2 ;  /* 0x0000001618007207 */ /* 0x002fc60005000000 */
[----:B------:R0:W-:Y:S01]  /*1b850*/  STL [R1+0x794], R2 ;  /* 0x0007940201007387 */ /* 0x0001e20000100800 */
[----:B------:R-:W-:-:S03]  /*1b860*/  SEL R22, R24, R29, !P2 ;  /* 0x0000001d18167207 */ /* 0x000fc60005000000 */
[----:B------:R1:W-:Y:S01]  /*1b870*/  STL [R1+0x790], R0 ;  /* 0x0007900001007387 */ /* 0x0003e20000100800 */
[----:B0-----:R-:W-:-:S03]  /*1b880*/  SEL R2, R24, R21, !P2 ;  /* 0x0000001518027207 */ /* 0x001fc60005000000 */
[----:B------:R-:W-:Y:S01]  /*1b890*/  STL [R1+0x78c], R22 ;  /* 0x00078c1601007387 */ /* 0x000fe20000100800 */
[C---:B------:R-:W-:Y:S02]  /*1b8a0*/  SEL R19, R24.reuse, R19, !P2 ;  /* 0x0000001318137207 */ /* 0x040fe40005000000 */
[C---:B-1----:R-:W-:Y:S01]  /*1b8b0*/  SEL R0, R24.reuse, R20, !P2 ;  /* 0x0000001418007207 */ /* 0x042fe20005000000 */
[----:B------:R0:W-:Y:S04]  /*1b8c0*/  STL [R1+0x788], R2 ;  /* 0x0007880201007387 */ /* 0x0001e80000100800 */
[----:B------:R1:W-:Y:S04]  /*1b8d0*/  STL [R1+0x784], R0 ;  /* 0x0007840001007387 */ /* 0x0003e80000100800 */
[----:B------:R-:W-:Y:S01]  /*1b8e0*/  STL [R1+0x780], R19 ;  /* 0x0007801301007387 */ /* 0x000fe20000100800 */
[----:B0-----:R-:W-:-:S03]  /*1b8f0*/  SEL R2, R24, R9, !P2 ;  /* 0x0000000918027207 */ /* 0x001fc60005000000 */
[----:B------:R-:W5:Y:S01]  /*1b900*/  LDL.LU R9, [R1+0x720] ;  /* 0x0007200001097983 */ /* 0x000f620000300800 */
[----:B-1----:R-:W-:-:S03]  /*1b910*/  SEL R0, R24, R5, !P2 ;  /* 0x0000000518007207 */ /* 0x002fc60005000000 */
[----:B------:R-:W-:Y:S04]  /*1b920*/  STL [R1+0x77c], R2 ;  /* 0x00077c0201007387 */ /* 0x000fe80000100800 */
[----:B------:R-:W5:Y:S04]  /*1b930*/  LDL.LU R5, [R1+0x71c] ;  /* 0x00071c0001057983 */ /* 0x000f680000300800 */
[----:B------:R0:W-:Y:S02]  /*1b940*/  STL [R1+0x778], R0 ;  /* 0x0007780001007387 */ /* 0x0001e40000100800 */
[----:B0-----:R-:W-:-:S05]  /*1b950*/  SEL R0, R24, R18, !P2 ;  /* 0x0000001218007207 */ /* 0x001fca0005000000 */
[----:B------:R3:W-:Y:S01]  /*1b960*/  STL [R1+0x774], R0 ;  /* 0x0007740001007387 */ /* 0x0007e20000100800 */
[----:B--2---:R-:W-:-:S05]  /*1b970*/  SEL R17, R24, R17, !P2 ;  /* 0x0000001118117207 */ /* 0x004fca0005000000 */
[----:B------:R-:W-:Y:S01]  /*1b980*/  STL [R1+0x770], R17 ;  /* 0x0007701101007387 */ /* 0x000fe20000100800 */
[----:B---3--:R-:W-:-:S03]  /*1b990*/  SEL R0, R24, R4, !P2 ;  /* 0x0000000418007207 */ /* 0x008fc60005000000 */
[----:B------:R-:W2:Y:S01]  /*1b9a0*/  LDL.LU R4, [R1+0x700] ;  /* 0x0007000001047983 */ /* 0x000ea20000300800 */
[C---:B------:R-:W-:Y:S02]  /*1b9b0*/  SEL R2, R24.reuse, R16, !P2 ;  /* 0x0000001018027207 */ /* 0x040fe40005000000 */
[----:B------:R-:W-:-:S03]  /*1b9c0*/  SEL R15, R24, R15, !P2 ;  /* 0x0000000f180f7207 */ /* 0x000fc60005000000 */
[----:B------:R0:W-:Y:S04]  /*1b9d0*/  STL [R1+0x76c], R2 ;  /* 0x00076c0201007387 */ /* 0x0001e80000100800 */
[----:B------:R4:W-:Y:S04]  /*1b9e0*/  STL [R1+0x768], R0 ;  /* 0x0007680001007387 */ /* 0x0009e80000100800 */
[----:B------:R-:W-:Y:S01]  /*1b9f0*/  STL [R1+0x764], R15 ;  /* 0x0007640f01007387 */ /* 0x000fe20000100800 */
[----:B0-----:R-:W-:-:S03]  /*1ba00*/  SEL R2, R24, R8, !P2 ;  /* 0x0000000818027207 */ /* 0x001fc60005000000 */
[----:B------:R-:W3:Y:S04]  /*1ba10*/  LDL.LU R8, [R1+0x14] ;  /* 0x0000140001087983 */ /* 0x000ee80000300800 */
[----:B------:R5:W-:Y:S01]  /*1ba20*/  STL [R1+0x760], R2 ;  /* 0x0007600201007387 */ /* 0x000be20000100800 */
[----:B----4-:R-:W-:-:S03]  /*1ba30*/  SEL R0, R24, R7, !P2 ;  /* 0x0000000718007207 */ /* 0x010fc60005000000 */
[----:B------:R-:W4:Y:S01]  /*1ba40*/  LDL.LU R7, [R1+0x704] ;  /* 0x0007040001077983 */ /* 0x000f220000300800 */
[----:B-----5:R-:W-:-:S03]  /*1ba50*/  SEL R2, R24, R14, !P2 ;  /* 0x0000000e18027207 */ /* 0x020fc60005000000 */
[----:B------:R0:W-:Y:S04]  /*1ba60*/  STL [R1+0x75c], R0 ;  /* 0x00075c0001007387 */ /* 0x0001e80000100800 */
[----:B------:R1:W-:Y:S01]  /*1ba70*/  STL [R1+0x758], R2 ;  /* 0x0007580201007387 */ /* 0x0003e20000100800 */
[C---:B0-----:R-:W-:Y:S02]  /*1ba80*/  SEL R0, R24.reuse, R13, !P2 ;  /* 0x0000000d18007207 */ /* 0x041fe40005000000 */
[----:B------:R-:W-:-:S03]  /*1ba90*/  SEL R12, R24, R12, !P2 ;  /* 0x0000000c180c7207 */ /* 0x000fc60005000000 */
[----:B------:R0:W-:Y:S01]  /*1baa0*/  STL [R1+0x754], R0 ;  /* 0x0007540001007387 */ /* 0x0001e20000100800 */
[----:B-1----:R-:W-:-:S03]  /*1bab0*/  SEL R2, R24, R11, !P2 ;  /* 0x0000000b18027207 */ /* 0x002fc60005000000 */
[----:B------:R-:W-:Y:S01]  /*1bac0*/  STL [R1+0x750], R12 ;  /* 0x0007500c01007387 */ /* 0x000fe20000100800 */
[----:B0-----:R-:W-:-:S03]  /*1bad0*/  SEL R0, R24, R10, !P2 ;  /* 0x0000000a18007207 */ /* 0x001fc60005000000 */
[----:B------:R0:W-:Y:S01]  /*1bae0*/  STL [R1+0x74c], R2 ;  /* 0x00074c0201007387 */ /* 0x0001e20000100800 */
[----:B------:R-:W-:-:S03]  /*1baf0*/  SEL R6, R24, R6, !P2 ;  /* 0x0000000618067207 */ /* 0x000fc60005000000 */
        /* <DEDUP_REMOVED lines=16> */
[----:B------:R-:W-:-:S05]  /*1bc00*/  SEL R9, R24, R9, !P2 ;  /* 0x0000000918097207 */ /* 0x000fca0005000000 */
[----:B------:R-:W-:Y:S01]  /*1bc10*/  STL [R1+0x740], R9 ;  /* 0x0007400901007387 */ /* 0x000fe20000100800 */
[----:B------:R-:W-:-:S03]  /*1bc20*/  SEL R5, R24, R5, !P2 ;  /* 0x0000000518057207 */ /* 0x000fc60005000000 */
[----:B------:R-:W5:Y:S04]  /*1bc30*/  LDL.LU R17, [R1+0x6e0] ;  /* 0x0006e00001117983 */ /* 0x000f680000300800 */
[----:B------:R0:W-:Y:S04]  /*1bc40*/  STL [R1+0x73c], R5 ;  /* 0x00073c0501007387 */ /* 0x0001e80000100800 */
[----:B------:R-:W5:Y:S04]  /*1bc50*/  LDL.LU R16, [R1+0x6e8] ;  /* 0x0006e80001107983 */ /* 0x000f680000300800 */
[----:B0-----:R-:W5:Y:S04]  /*1bc60*/  LDL.LU R5, [R1+0x6e4] ;  /* 0x0006e40001057983 */ /* 0x001f680000300800 */
[----:B------:R-:W5:Y:S04]  /*1bc70*/  LDL.LU R15, [R1+0x6c0] ;  /* 0x0006c000010f7983 */ /* 0x000f680000300800 */
[----:B------:R-:W5:Y:S01]  /*1bc80*/  LDL.LU R9, [R1+0x6c4] ;  /* 0x0006c40001097983 */ /* 0x000f620000300800 */
[----:B--2---:R-:W-:-:S05]  /*1bc90*/  SEL R4, R24, R4, !P2 ;  /* 0x0000000418047207 */ /* 0x004fca0005000000 */
[----:B------:R0:W-:Y:S04]  /*1bca0*/  STL [R1+0x738], R4 ;  /* 0x0007380401007387 */ /* 0x0001e80000100800 */
[----:B0-----:R-:W2:Y:S01]  /*1bcb0*/  LDL.LU R4, [R1+0x6d8] ;  /* 0x0006d80001047983 */ /* 0x001ea20000300800 */
[----:B---3--:R-:W-:-:S03]  /*1bcc0*/  SEL R8, R24, R8, !P2 ;  /* 0x0000000818087207 */ /* 0x008fc60005000000 */
[----:B------:R-:W3:Y:S04]  /*1bcd0*/  LDL.LU R14, [R1+0x6d4] ;  /* 0x0006d400010e7983 */ /* 0x000ee80000300800 */
[----:B------:R0:W-:Y:S04]  /*1bce0*/  STL [R1+0x734], R8 ;  /* 0x0007340801007387 */ /* 0x0001e80000100800 */
[----:B------:R-:W3:Y:S01]  /*1bcf0*/  LDL.LU R13, [R1+0x6cc] ;  /* 0x0006cc00010d7983 */ /* 0x000ee20000300800 */
[----:B----4-:R-:W-:-:S05]  /*1bd00*/  SEL R7, R24, R7, !P2 ;  /* 0x0000000718077207 */ /* 0x010fca0005000000 */
[----:B------:R1:W-:Y:S04]  /*1bd10*/  STL [R1+0x730], R7 ;  /* 0x0007300701007387 */ /* 0x0003e80000100800 */
[----:B------:R-:W4:Y:S04]  /*1bd20*/  LDL.LU R12, [R1+0x6d0] ;  /* 0x0006d000010c7983 */ /* 0x000f280000300800 */
[----:B------:R-:W4:Y:S04]  /*1bd30*/  LDL.LU R11, [R1+0x6c8] ;  /* 0x0006c800010b7983 */ /* 0x000f280000300800 */
[----:B0-----:R-:W4:Y:S04]  /*1bd40*/  LDL.LU R8, [R1+0x6bc] ;  /* 0x0006bc0001087983 */ /* 0x001f280000300800 */
[----:B-1----:R-:W4:Y:S01]  /*1bd50*/  LDL.LU R7, [R1+0x6b8] ;  /* 0x0006b80001077983 */ /* 0x002f220000300800 */
[----:B-----5:R-:W-:-:S05]  /*1bd60*/  SEL R2, R24, R2, !P2 ;  /* 0x0000000218027207 */ /* 0x020fca0005000000 */
        /* <DEDUP_REMOVED lines=26> */
[----:B------:R0:W-:Y:S01]  /*1bf10*/  STL [R1+0x6fc], R0 ;  /* 0x0006fc0001007387 */ /* 0x0001e20000100800 */
[C---:B------:R-:W-:Y:S02]  /*1bf20*/  SEL R17, R24.reuse, R17, !P2 ;  /* 0x0000001118117207 */ /* 0x040fe40005000000 */
[----:B0-----:R-:W-:-:S02]  /*1bf30*/  SEL R0, R24, R18, !P2 ;  /* 0x0000001218007207 */ /* 0x001fc40005000000 */
[----:B------:R-:W-:-:S03]  /*1bf40*/  SEL R2, R24, R16, !P2 ;  /* 0x0000001018027207 */ /* 0x000fc60005000000 */
[----:B------:R0:W-:Y:S04]  /*1bf50*/  STL [R1+0x6f8], R0 ;  /* 0x0006f80001007387 */ /* 0x0001e80000100800 */
[----:B------:R-:W-:Y:S01]  /*1bf60*/  STL [R1+0x6f4], R17 ;  /* 0x0006f41101007387 */ /* 0x000fe20000100800 */
[C---:B------:R-:W-:Y:S02]  /*1bf70*/  SEL R15, R24.reuse, R15, !P2 ;  /* 0x0000000f180f7207 */ /* 0x040fe40005000000 */
[C---:B0-----:R-:W-:Y:S02]  /*1bf80*/  SEL R0, R24.reuse, R5, !P2 ;  /* 0x0000000518007207 */ /* 0x041fe40005000000 */
[----:B------:R-:W5:Y:S04]  /*1bf90*/  LDL.LU R5, [R1+0x69c] ;  /* 0x00069c0001057983 */ /* 0x000f680000300800 */
[----:B------:R0:W-:Y:S04]  /*1bfa0*/  STL [R1+0x6f0], R2 ;  /* 0x0006f00201007387 */ /* 0x0001e80000100800 */
[----:B------:R2:W-:Y:S04]  /*1bfb0*/  STL [R1+0x6ec], R0 ;  /* 0x0006ec0001007387 */ /* 0x0005e80000100800 */
[----:B------:R-:W-:Y:S01]  /*1bfc0*/  STL [R1+0x6e8], R15 ;  /* 0x0006e80f01007387 */ /* 0x000fe20000100800 */
[----:B0-----:R-:W-:-:S03]  /*1bfd0*/  SEL R2, R24, R9, !P2 ;  /* 0x0000000918027207 */ /* 0x001fc60005000000 */
[----:B------:R-:W5:Y:S04]  /*1bfe0*/  LDL.LU R9, [R1+0x6a8] ;  /* 0x0006a80001097983 */ /* 0x000f680000300800 */
[----:B------:R3:W-:Y:S01]  /*1bff0*/  STL [R1+0x6e4], R2 ;  /* 0x0006e40201007387 */ /* 0x0007e20000100800 */
[----:B--2---:R-:W-:-:S03]  /*1c000*/  SEL R0, R24, R4, !P2 ;  /* 0x0000000418007207 */ /* 0x004fc60005000000 */
[----:B------:R-:W2:Y:S01]  /*1c010*/  LDL.LU R4, [R1+0x6ac] ;  /* 0x0006ac0001047983 */ /* 0x000ea20000300800 */
[----:B---3--:R-:W-:-:S03]  /*1c020*/  SEL R2, R24, R14, !P2 ;  /* 0x0000000e18027207 */ /* 0x008fc60005000000 */
[----:B------:R0:W-:Y:S04]  /*1c030*/  STL [R1+0x6e0], R0 ;  /* 0x0006e00001007387 */ /* 0x0001e80000100800 */
[----:B------:R1:W-:Y:S01]  /*1c040*/  STL [R1+0x6dc], R2 ;  /* 0x0006dc0201007387 */ /* 0x0003e20000100800 */
[----:B0-----:R-:W-:-:S05]  /*1c050*/  SEL R0, R24, R13, !P2 ;  /* 0x0000000d18007207 */ /* 0x001fca0005000000 */
[----:B------:R0:W-:Y:S01]  /*1c060*/  STL [R1+0x6d8], R0 ;  /* 0x0006d80001007387 */ /* 0x0001e20000100800 */
[C---:B----4-:R-:W-:Y:S02]  /*1c070*/  SEL R12, R24.reuse, R12, !P2 ;  /* 0x0000000c180c7207 */ /* 0x050fe40005000000 */
[----:B-1----:R-:W-:-:S03]  /*1c080*/  SEL R2, R24, R11, !P2 ;  /* 0x0000000b18027207 */ /* 0x002fc60005000000 */
[----:B------:R-:W-:Y:S01]  /*1c090*/  STL [R1+0x6d4], R12 ;  /* 0x0006d40c01007387 */ /* 0x000fe20000100800 */
[----:B0-----:R-:W-:-:S03]  /*1c0a0*/  SEL R0, R24, R8, !P2 ;  /* 0x0000000818007207 */ /* 0x001fc60005000000 */
[----:B------:R0:W-:Y:S01]  /*1c0b0*/  STL [R1+0x6d0], R2 ;  /* 0x0006d00201007387 */ /* 0x0001e20000100800 */
[----:B------:R-:W-:-:S03]  /*1c0c0*/  SEL R7, R24, R7, !P2 ;  /* 0x0000000718077207 */ /* 0x000fc60005000000 */
[----:B0-----:R-:W3:Y:S04]  /*1c0d0*/  LDL.LU R2, [R1+0x6a0] ;  /* 0x0006a00001027983 */ /* 0x001ee80000300800 */
[----:B------:R0:W-:Y:S04]  /*1c0e0*/  STL [R1+0x6cc], R0 ;  /* 0x0006cc0001007387 */ /* 0x0001e80000100800 */
[----:B0-----:R-:W4:Y:S04]  /*1c0f0*/  LDL.LU R0, [R1+0x6a4] ;  /* 0x0006a40001007983 */ /* 0x001f280000300800 */
[----:B------:R0:W-:Y:S04]  /*1c100*/  STL [R1+0x6c8], R7 ;  /* 0x0006c80701007387 */ /* 0x0001e80000100800 */
[----:B------:R-:W4:Y:S04]  /*1c110*/  LDL.LU R27, [R1+0x694] ;  /* 0x00069400011b7983 */ /* 0x000f280000300800 */
        /* <DEDUP_REMOVED lines=9> */
[----:B0-----:R-:W4:Y:S04]  /*1c1b0*/  LDL.LU R7, [R1+0x614] ;  /* 0x0006140001077983 */ /* 0x001f280000300800 */
[----:B------:R-:W4:Y:S01]  /*1c1c0*/  LDL.LU R18, [R1+0x660] ;  /* 0x0006600001127983 */ /* 0x000f220000300800 */
[----:B-----5:R-:W-:-:S05]  /*1c1d0*/  SEL R10, R24, R10, !P2 ;  /* 0x0000000a180a7207 */ /* 0x020fca0005000000 */
        /* <DEDUP_REMOVED lines=8> */
[----:B------:R-:W-:-:S05]  /*1c260*/  SEL R5, R24, R5, !P2 ;  /* 0x0000000518057207 */ /* 0x000fca0005000000 */
[----:B------:R0:W-:Y:S04]  /*1c270*/  STL [R1+0x6bc], R5 ;  /* 0x0006bc0501007387 */ /* 0x0001e80000100800 */
[----:B0-----:R-:W5:Y:S01]  /*1c280*/  LDL.LU R5, [R1+0x658] ;  /* 0x0006580001057983 */ /* 0x001f620000300800 */
[----:B------:R-:W-:-:S03]  /*1c290*/  SEL R9, R24, R9, !P2 ;  /* 0x0000000918097207 */ /* 0x000fc60005000000 */
[----:B------:R-:W5:Y:S04]  /*1c2a0*/  LDL.LU R14, [R1+0x64c] ;  /* 0x00064c00010e7983 */ /* 0x000f680000300800 */
[----:B------:R0:W-:Y:S04]  /*1c2b0*/  STL [R1+0x6b8], R9 ;  /* 0x0006b80901007387 */ /* 0x0001e80000100800 */
[----:B------:R-:W5:Y:S01]  /*1c2c0*/  LDL.LU R13, [R1+0x63c] ;  /* 0x00063c00010d7983 */ /* 0x000f620000300800 */
[----:B--2---:R-:W-:-:S05]  /*1c2d0*/  SEL R4, R24, R4, !P2 ;  /* 0x0000000418047207 */ /* 0x004fca0005000000 */
[----:B------:R1:W-:Y:S04]  /*1c2e0*/  STL [R1+0x6b4], R4 ;  /* 0x0006b40401007387 */ /* 0x0003e80000100800 */
[----:B------:R-:W2:Y:S04]  /*1c2f0*/  LDL.LU R12, [R1+0x640] ;  /* 0x00064000010c7983 */ /* 0x000ea80000300800 */
[----:B------:R-:W2:Y:S04]  /*1c300*/  LDL.LU R11, [R1+0x644] ;  /* 0x00064400010b7983 */ /* 0x000ea80000300800 */
[----:B0-----:R-:W2:Y:S04]  /*1c310*/  LDL.LU R9, [R1+0x638] ;  /* 0x0006380001097983 */ /* 0x001ea80000300800 */
[----:B-1----:R-:W2:Y:S01]  /*1c320*/  LDL.LU R4, [R1+0x634] ;  /* 0x0006340001047983 */ /* 0x002ea20000300800 */
[----:B---3--:R-:W-:-:S05]  /*1c330*/  SEL R2, R24, R2, !P2 ;  /* 0x0000000218027207 */ /* 0x008fca0005000000 */
[----:B------:R0:W-:Y:S01]  /*1c340*/  STL [R1+0x6b0], R2 ;  /* 0x0006b00201007387 */ /* 0x0001e20000100800 */
[----:B----4-:R-:W-:-:S05]  /*1c350*/  SEL R0, R24, R0, !P2 ;  /* 0x0000000018007207 */ /* 0x010fca0005000000 */
        /* <DEDUP_REMOVED lines=20> */
[----:B------:R-:W3:Y:S01]  /*1c4a0*/  LDL.LU R8, [R1+0x630] ;  /* 0x0006300001087983 */ /* 0x000ee20000300800 */
[----:B-1----:R-:W-:-:S03]  /*1c4b0*/  SEL R0, R24, R7, !P2 ;  /* 0x0000000718007207 */ /* 0x002fc60005000000 */
[----:B------:R-:W-:Y:S04]  /*1c4c0*/  STL [R1+0x680], R2 ;  /* 0x0006800201007387 */ /* 0x000fe80000100800 */
[----:B------:R-:W4:Y:S04]  /*1c4d0*/  LDL.LU R7, [R1+0x62c] ;  /* 0x00062c0001077983 */ /* 0x000f280000300800 */
[----:B------:R0:W-:Y:S02]  /*1c4e0*/  STL [R1+0x67c], R0 ;  /* 0x00067c0001007387 */ /* 0x0001e40000100800 */
[----:B0-----:R-:W-:-:S02]  /*1c4f0*/  SEL R0, R24, R18, !P2 ;  /* 0x0000001218007207 */ /* 0x001fc40005000000 */
[----:B-----5:R-:W-:-:S03]  /*1c500*/  SEL R17, R24, R17, !P2 ;  /* 0x0000001118117207 */ /* 0x020fc60005000000 */
[----:B------:R0:W-:Y:S01]  /*1c510*/  STL [R1+0x678], R0 ;  /* 0x0006780001007387 */ /* 0x0001e20000100800 */
[----:B------:R-:W-:-:S03]  /*1c520*/  SEL R2, R24, R16, !P2 ;  /* 0x0000001018027207 */ /* 0x000fc60005000000 */
[----:B------:R-:W-:Y:S01]  /*1c530*/  STL [R1+0x674], R17 ;  /* 0x0006741101007387 */ /* 0x000fe20000100800 */
[----:B0-----:R-:W-:-:S03]  /*1c540*/  SEL R0, R24, R6, !P2 ;  /* 0x0000000618007207 */ /* 0x001fc60005000000 */
[----:B------:R-:W5:Y:S01]  /*1c550*/  LDL.LU R6, [R1+0x624] ;  /* 0x0006240001067983 */ /* 0x000f620000300800 */
[----:B------:R-:W-:-:S03]  /*1c560*/  SEL R15, R24, R15, !P2 ;  /* 0x0000000f180f7207 */ /* 0x000fc60005000000 */
[----:B------:R0:W-:Y:S04]  /*1c570*/  STL [R1+0x670], R2 ;  /* 0x0006700201007387 */ /* 0x0001e80000100800 */
[----:B------:R1:W-:Y:S04]  /*1c580*/  STL [R1+0x66c], R0 ;  /* 0x00066c0001007387 */ /* 0x0003e80000100800 */
[----:B------:R-:W-:Y:S01]  /*1c590*/  STL [R1+0x668], R15 ;  /* 0x0006680f01007387 */ /* 0x000fe20000100800 */
[----:B0-----:R-:W-:-:S03]  /*1c5a0*/  SEL R2, R24, R10, !P2 ;  /* 0x0000000a18027207 */ /* 0x001fc60005000000 */
[----:B------:R-:W5:Y:S04]  /*1c5b0*/  LDL.LU R10, [R1+0x620] ;  /* 0x00062000010a7983 */ /* 0x000f680000300800 */
[----:B------:R0:W-:Y:S01]  /*1c5c0*/  STL [R1+0x664], R2 ;  /* 0x0006640201007387 */ /* 0x0001e20000100800 */
[----:B-1----:R-:W-:-:S03]  /*1c5d0*/  SEL R0, R24, R5, !P2 ;  /* 0x0000000518007207 */ /* 0x002fc60005000000 */
[----:B------:R-:W5:Y:S01]  /*1c5e0*/  LDL.LU R5, [R1+0x618] ;  /* 0x0006180001057983 */ /* 0x000f620000300800 */
[----:B0-----:R-:W-:-:S03]  /*1c5f0*/  SEL R2, R24, R14, !P2 ;  /* 0x0000000e18027207 */ /* 0x001fc60005000000 */
[----:B------:R0:W-:Y:S04]  /*1c600*/  STL [R1+0x660], R0 ;  /* 0x0006600001007387 */ /* 0x0001e80000100800 */
[----:B------:R1:W-:Y:S01]  /*1c610*/  STL [R1+0x65c], R2 ;  /* 0x00065c0201007387 */ /* 0x0003e20000100800 */
[----:B0-----:R-:W-:-:S05]  /*1c620*/  SEL R0, R24, R13, !P2 ;  /* 0x0000000d18007207 */ /* 0x001fca0005000000 */
[----:B------:R0:W-:Y:S01]  /*1c630*/  STL [R1+0x658], R0 ;  /* 0x0006580001007387 */ /* 0x0001e20000100800 */
[C---:B--2---:R-:W-:Y:S02]  /*1c640*/  SEL R12, R24.reuse, R12, !P2 ;  /* 0x0000000c180c7207 */ /* 0x044fe40005000000 */
[----:B-1----:R-:W-:-:S03]  /*1c650*/  SEL R2, R24, R11, !P2 ;  /* 0x0000000b18027207 */ /* 0x002fc60005000000 */
[----:B------:R-:W-:Y:S01]  /*1c660*/  STL [R1+0x654], R12 ;  /* 0x0006540c01007387 */ /* 0x000fe20000100800 */
[----:B0-----:R-:W-:-:S03]  /*1c670*/  SEL R0, R24, R9, !P2 ;  /* 0x0000000918007207 */ /* 0x001fc60005000000 */
[----:B------:R0:W-:Y:S01]  /*1c680*/  STL [R1+0x650], R2 ;  /* 0x0006500201007387 */ /* 0x0001e20000100800 */
[----:B------:R-:W-:-:S03]  /*1c690*/  SEL R4, R24, R4, !P2 ;  /* 0x0000000418047207 */ /* 0x000fc60005000000 */
[----:B0-----:R-:W2:Y:S04]  /*1c6a0*/  LDL.LU R2, [R1+0x61c] ;  /* 0x00061c0001027983 */ /* 0x001ea80000300800 */
[----:B------:R0:W-:Y:S04]  /*1c6b0*/  STL [R1+0x64c], R0 ;  /* 0x00064c0001007387 */ /* 0x0001e80000100800 */
[----:B0-----:R-:W2:Y:S04]  /*1c6c0*/  LDL.LU R0, [R1+0x5d8] ;  /* 0x0005d80001007983 */ /* 0x001ea80000300800 */
[----:B------:R0:W-:Y:S04]  /*1c6d0*/  STL [R1+0x648], R4 ;  /* 0x0006480401007387 */ /* 0x0001e80000100800 */
[----:B------:R-:W2:Y:S04]  /*1c6e0*/  LDL.LU R27, [R1+0x5e8] ;  /* 0x0005e800011b7983 */ /* 0x000ea80000300800 */
        /* <DEDUP_REMOVED lines=9> */
[----:B0-----:R-:W2:Y:S04]  /*1c780*/  LDL.LU R4, [R1+0x5ec] ;  /* 0x0005ec0001047983 */ /* 0x001ea80000300800 */
[----:B------:R-:W2:Y:S01]  /*1c790*/  LDL.LU R18, [R1+0x5e4] ;  /* 0x0005e40001127983 */ /* 0x000ea20000300800 */
[----:B---3--:R-:W-:-:S05]  /*1c7a0*/  SEL R8, R24, R8, !P2 ;  /* 0x0000000818087207 */ /* 0x008fca0005000000 */
[----:B------:R-:W-:Y:S01]  /*1c7b0*/  STL [R1+0x644], R8 ;  /* 0x0006440801007387 */ /* 0x000fe20000100800 */
[----:B----4-:R-:W-:-:S03]  /*1c7c0*/  SEL R7, R24, R7, !P2 ;  /* 0x0000000718077207 */ /* 0x010fc60005000000 */
[----:B------:R-:W3:Y:S04]  /*1c7d0*/  LDL.LU R17, [R1+0x5e0] ;  /* 0x0005e00001117983 */ /* 0x000ee80000300800 */
[----:B------:R0:W-:Y:S04]  /*1c7e0*/  STL [R1+0x640], R7 ;  /* 0x0006400701007387 */ /* 0x0001e80000100800 */
[----:B------:R-:W4:Y:S04]  /*1c7f0*/  LDL.LU R16, [R1+0x5dc] ;  /* 0x0005dc0001107983 */ /* 0x000f280000300800 */
[----:B0-----:R-:W4:Y:S04]  /*1c800*/  LDL.LU R7, [R1+0x5b4] ;  /* 0x0005b40001077983 */ /* 0x001f280000300800 */
[----:B------:R-:W4:Y:S04]  /*1c810*/  LDL.LU R15, [R1+0x5b8] ;  /* 0x0005b800010f7983 */ /* 0x000f280000300800 */
[----:B------:R-:W4:Y:S01]  /*1c820*/  LDL.LU R8, [R1+0x5d4] ;  /* 0x0005d40001087983 */ /* 0x000f220000300800 */
[----:B-----5:R-:W-:-:S05]  /*1c830*/  SEL R6, R24, R6, !P2 ;  /* 0x0000000618067207 */ /* 0x020fca0005000000 */
[----:B------:R0:W-:Y:S04]  /*1c840*/  STL [R1+0x63c], R6 ;  /* 0x00063c0601007387 */ /* 0x0001e80000100800 */
[----:B0-----:R-:W5:Y:S01]  /*1c850*/  LDL.LU R6, [R1+0x5c0] ;  /* 0x0005c00001067983 */ /* 0x001f620000300800 */
[----:B------:R-:W-:-:S03]  /*1c860*/  SEL R10, R24, R10, !P2 ;  /* 0x0000000a180a7207 */ /* 0x000fc60005000000 */
[----:B------:R-:W5:Y:S04]  /*1c870*/  LDL.LU R14, [R1+0x5d0] ;  /* 0x0005d000010e7983 */ /* 0x000f680000300800 */
[----:B------:R0:W-:Y:S04]  /*1c880*/  STL [R1+0x638], R10 ;  /* 0x0006380a01007387 */ /* 0x0001e80000100800 */
[----:B------:R-:W5:Y:S01]  /*1c890*/  LDL.LU R13, [R1+0x5c4] ;  /* 0x0005c400010d7983 */ /* 0x000f620000300800 */
[----:B------:R-:W-:-:S05]  /*1c8a0*/  SEL R5, R24, R5, !P2 ;  /* 0x0000000518057207 */ /* 0x000fca0005000000 */
[----:B------:R1:W-:Y:S04]  /*1c8b0*/  STL [R1+0x634], R5 ;  /* 0x0006340501007387 */ /* 0x0003e80000100800 */
[----:B------:R-:W5:Y:S04]  /*1c8c0*/  LDL.LU R12, [R1+0x5cc] ;  /* 0x0005cc00010c7983 */ /* 0x000f680000300800 */
[----:B------:R-:W5:Y:S04]  /*1c8d0*/  LDL.LU R11, [R1+0x5c8] ;  /* 0x0005c800010b7983 */ /* 0x000f680000300800 */
[----:B0-----:R-:W5:Y:S04]  /*1c8e0*/  LDL.LU R10, [R1+0x5bc] ;  /* 0x0005bc00010a7983 */ /* 0x001f680000300800 */
[----:B-1----:R-:W5:Y:S01]  /*1c8f0*/  LDL.LU R5, [R1+0x5b0] ;  /* 0x0005b00001057983 */ /* 0x002f620000300800 */
[----:B--2---:R-:W-:-:S05]  /*1c900*/  SEL R2, R24, R2, !P2 ;  /* 0x0000000218027207 */ /* 0x004fca0005000000 */
        /* <DEDUP_REMOVED lines=14> */
[C---:B0-----:R-:W-:Y:S02]  /*1c9f0*/  SEL R2, R24.reuse, R21, !P2 ;  /* 0x0000001518027207 */ /* 0x041fe40005000000 */
[C---:B------:R-:W-:Y:S02]  /*1ca00*/  SEL R19, R24.reuse, R19, !P2 ;  /* 0x0000001318137207 */ /* 0x040fe40005000000 */
[C---:B-1----:R-:W-:Y:S01]  /*1ca10*/  SEL R0, R24.reuse, R20, !P2 ;  /* 0x0000001418007207 */ /* 0x042fe20005000000 */
[----:B------:R-:W-:Y:S04]  /*1ca20*/  STL [R1+0x614], R22 ;  /* 0x0006141601007387 */ /* 0x000fe80000100800 */
[----:B------:R0:W-:Y:S04]  /*1ca30*/  STL [R1+0x610], R2 ;  /* 0x0006100201007387 */ /* 0x0001e80000100800 */
[----:B------:R1:W-:Y:S04]  /*1ca40*/  STL [R1+0x60c], R0 ;  /* 0x00060c0001007387 */ /* 0x0003e80000100800 */
[----:B------:R-:W-:Y:S01]  /*1ca50*/  STL [R1+0x608], R19 ;  /* 0x0006081301007387 */ /* 0x000fe20000100800 */
[----:B0-----:R-:W-:-:S03]  /*1ca60*/  SEL R2, R24, R9, !P2 ;  /* 0x0000000918027207 */ /* 0x001fc60005000000 */
[----:B------:R-:W2:Y:S01]  /*1ca70*/  LDL.LU R9, [R1+0x5ac] ;  /* 0x0005ac0001097983 */ /* 0x000ea20000300800 */
[----:B-1----:R-:W-:-:S03]  /*1ca80*/  SEL R0, R24, R4, !P2 ;  /* 0x0000000418007207 */ /* 0x002fc60005000000 */
[----:B------:R-:W-:Y:S04]  /*1ca90*/  STL [R1+0x604], R2 ;  /* 0x0006040201007387 */ /* 0x000fe80000100800 */
[----:B------:R-:W2:Y:S04]  /*1caa0*/  LDL.LU R4, [R1+0x5a8] ;  /* 0x0005a80001047983 */ /* 0x000ea80000300800 */
[----:B------:R0:W-:Y:S01]  /*1cab0*/  STL [R1+0x600], R0 ;  /* 0x0006000001007387 */ /* 0x0001e20000100800 */
[C---:B---3--:R-:W-:Y:S02]  /*1cac0*/  SEL R17, R24.reuse, R17, !P2 ;  /* 0x0000001118117207 */ /* 0x048fe40005000000 */
[----:B0-----:R-:W-:-:S02]  /*1cad0*/  SEL R0, R24, R18, !P2 ;  /* 0x0000001218007207 */ /* 0x001fc40005000000 */
[----:B----4-:R-:W-:-:S03]  /*1cae0*/  SEL R2, R24, R16, !P2 ;  /* 0x0000001018027207 */ /* 0x010fc60005000000 */
[----:B------:R0:W-:Y:S04]  /*1caf0*/  STL [R1+0x5fc], R0 ;  /* 0x0005fc0001007387 */ /* 0x0001e80000100800 */
[----:B------:R-:W-:Y:S01]  /*1cb00*/  STL [R1+0x5f8], R17 ;  /* 0x0005f81101007387 */ /* 0x000fe20000100800 */
[C---:B------:R-:W-:Y:S02]  /*1cb10*/  SEL R15, R24.reuse, R15, !P2 ;  /* 0x0000000f180f7207 */ /* 0x040fe40005000000 */
[C---:B0-----:R-:W-:Y:S02]  /*1cb20*/  SEL R0, R24.reuse, R7, !P2 ;  /* 0x0000000718007207 */ /* 0x041fe40005000000 */
[----:B------:R-:W3:Y:S04]  /*1cb30*/  LDL.LU R7, [R1+0x5a4] ;  /* 0x0005a40001077983 */ /* 0x000ee80000300800 */
[----:B------:R0:W-:Y:S04]  /*1cb40*/  STL [R1+0x5f4], R2 ;  /* 0x0005f40201007387 */ /* 0x0001e80000100800 */
[----:B------:R5:W-:Y:S04]  /*1cb50*/  STL [R1+0x5f0], R0 ;  /* 0x0005f00001007387 */ /* 0x000be80000100800 */
[----:B------:R-:W-:Y:S01]  /*1cb60*/  STL [R1+0x5ec], R15 ;  /* 0x0005ec0f01007387 */ /* 0x000fe20000100800 */
[----:B0-----:R-:W-:-:S03]  /*1cb70*/  SEL R2, R24, R8, !P2 ;  /* 0x0000000818027207 */ /* 0x001fc60005000000 */
[----:B------:R-:W4:Y:S04]  /*1cb80*/  LDL.LU R8, [R1+0x5a0] ;  /* 0x0005a00001087983 */ /* 0x000f280000300800 */
[----:B------:R0:W-:Y:S01]  /*1cb90*/  STL [R1+0x5e8], R2 ;  /* 0x0005e80201007387 */ /* 0x0001e20000100800 */
[----:B-----5:R-:W-:-:S03]  /*1cba0*/  SEL R0, R24, R6, !P2 ;  /* 0x0000000618007207 */ /* 0x020fc60005000000 */
[----:B------:R-:W5:Y:S04]  /*1cbb0*/  LDL.LU R6, [R1+0x59c] ;  /* 0x00059c0001067983 */ /* 0x000f680000300800 */
[----:B------:R1:W-:Y:S01]  /*1cbc0*/  STL [R1+0x5e4], R0 ;  /* 0x0005e40001007387 */ /* 0x0003e20000100800 */
[----:B0-----:R-:W-:-:S05]  /*1cbd0*/  SEL R2, R24, R14, !P2 ;  /* 0x0000000e18027207 */ /* 0x001fca0005000000 */
[----:B------:R0:W-:Y:S01]  /*1cbe0*/  STL [R1+0x5e0], R2 ;  /* 0x0005e00201007387 */ /* 0x0001e20000100800 */
[----:B-1----:R-:W-:-:S05]  /*1cbf0*/  SEL R0, R24, R13, !P2 ;  /* 0x0000000d18007207 */ /* 0x002fca0005000000 */
[----:B------:R1:W-:Y:S01]  /*1cc00*/  STL [R1+0x5dc], R0 ;  /* 0x0005dc0001007387 */ /* 0x0003e20000100800 */
[C---:B------:R-:W-:Y:S02]  /*1cc10*/  SEL R12, R24.reuse, R12, !P2 ;  /* 0x0000000c180c7207 */ /* 0x040fe40005000000 */
[----:B0-----:R-:W-:-:S03]  /*1cc20*/  SEL R2, R24, R11, !P2 ;  /* 0x0000000b18027207 */ /* 0x001fc60005000000 */
[----:B------:R-:W-:Y:S01]  /*1cc30*/  STL [R1+0x5d8], R12 ;  /* 0x0005d80c01007387 */ /* 0x000fe20000100800 */
[----:B-1----:R-:W-:-:S03]  /*1cc40*/  SEL R0, R24, R10, !P2 ;  /* 0x0000000a18007207 */ /* 0x002fc60005000000 */
        /* <DEDUP_REMOVED lines=20> */
[----:B------:R-:W-:-:S03]  /*1cd90*/  SEL R4, R24, R4, !P2 ;  /* 0x0000000418047207 */ /* 0x000fc60005000000 */
[----:B------:R-:W2:Y:S04]  /*1cda0*/  LDL.LU R17, [R1+0x560] ;  /* 0x0005600001117983 */ /* 0x000ea80000300800 */
[----:B------:R0:W-:Y:S04]  /*1cdb0*/  STL [R1+0x5c4], R4 ;  /* 0x0005c40401007387 */ /* 0x0001e80000100800 */
[----:B------:R-:W2:Y:S04]  /*1cdc0*/  LDL.LU R16, [R1+0x55c] ;  /* 0x00055c0001107983 */ /* 0x000ea80000300800 */
[----:B0-----:R-:W2:Y:S04]  /*1cdd0*/  LDL.LU R4, [R1+0x558] ;  /* 0x0005580001047983 */ /* 0x001ea80000300800 */
[----:B------:R-:W2:Y:S04]  /*1cde0*/  LDL.LU R15, [R1+0x554] ;  /* 0x00055400010f7983 */ /* 0x000ea80000300800 */
[----:B------:R-:W2:Y:S01]  /*1cdf0*/  LDL.LU R9, [R1+0x550] ;  /* 0x0005500001097983 */ /* 0x000ea20000300800 */
[----:B---3--:R-:W-:-:S05]  /*1ce00*/  SEL R7, R24, R7, !P2 ;  /* 0x0000000718077207 */ /* 0x008fca0005000000 */
[----:B------:R0:W-:Y:S04]  /*1ce10*/  STL [R1+0x5c0], R7 ;  /* 0x0005c00701007387 */ /* 0x0001e80000100800 */
[----:B0-----:R-:W3:Y:S01]  /*1ce20*/  LDL.LU R7, [R1+0x54c] ;  /* 0x00054c0001077983 */ /* 0x001ee20000300800 */
[----:B----4-:R-:W-:-:S03]  /*1ce30*/  SEL R8, R24, R8, !P2 ;  /* 0x0000000818087207 */ /* 0x010fc60005000000 */
[----:B------:R-:W4:Y:S04]  /*1ce40*/  LDL.LU R14, [R1+0x530] ;  /* 0x00053000010e7983 */ /* 0x000f280000300800 */
[----:B------:R0:W-:Y:S01]  /*1ce50*/  STL [R1+0x5bc], R8 ;  /* 0x0005bc0801007387 */ /* 0x0001e20000100800 */
[----:B-----5:R-:W-:-:S03]  /*1ce60*/  SEL R6, R24, R6, !P2 ;  /* 0x0000000618067207 */ /* 0x020fc60005000000 */
        /* <DEDUP_REMOVED lines=38> */
[----:B0-----:R-:W-:-:S03]  /*1d0d0*/  SEL R0, R24, R4, !P2 ;  /* 0x0000000418007207 */ /* 0x001fc60005000000 */
[----:B------:R-:W2:Y:S01]  /*1d0e0*/  LDL.LU R4, [R1+0x520] ;  /* 0x0005200001047983 */ /* 0x000ea20000300800 */
[C---:B------:R-:W-:Y:S02]  /*1d0f0*/  SEL R2, R24.reuse, R16, !P2 ;  /* 0x0000001018027207 */ /* 0x040fe40005000000 */
[----:B------:R-:W-:-:S03]  /*1d100*/  SEL R15, R24, R15, !P2 ;  /* 0x0000000f180f7207 */ /* 0x000fc60005000000 */
[----:B------:R0:W-:Y:S04]  /*1d110*/  STL [R1+0x578], R2 ;  /* 0x0005780201007387 */ /* 0x0001e80000100800 */
[----:B------:R3:W-:Y:S01]  /*1d120*/  STL [R1+0x574], R0 ;  /* 0x0005740001007387 */ /* 0x0007e20000100800 */
[----:B0-----:R-:W-:-:S03]  /*1d130*/  SEL R2, R24, R9, !P2 ;  /* 0x0000000918027207 */ /* 0x001fc60005000000 */
[----:B------:R-:W-:Y:S04]  /*1d140*/  STL [R1+0x570], R15 ;  /* 0x0005700f01007387 */ /* 0x000fe80000100800 */
[----:B------:R-:W2:Y:S04]  /*1d150*/  LDL.LU R9, [R1+0x524] ;  /* 0x0005240001097983 */ /* 0x000ea80000300800 */
[----:B------:R4:W-:Y:S01]  /*1d160*/  STL [R1+0x56c], R2 ;  /* 0x00056c0201007387 */ /* 0x0009e20000100800 */
[----:B---3--:R-:W-:-:S03]  /*1d170*/  SEL R0, R24, R7, !P2 ;  /* 0x0000000718007207 */ /* 0x008fc60005000000 */
[----:B------:R-:W3:Y:S01]  /*1d180*/  LDL.LU R7, [R1+0x528] ;  /* 0x0005280001077983 */ /* 0x000ee20000300800 */
[----:B----4-:R-:W-:-:S03]  /*1d190*/  SEL R2, R24, R14, !P2 ;  /* 0x0000000e18027207 */ /* 0x010fc60005000000 */
[----:B------:R5:W-:Y:S04]  /*1d1a0*/  STL [R1+0x568], R0 ;  /* 0x0005680001007387 */ /* 0x000be80000100800 */
[----:B------:R0:W-:Y:S01]  /*1d1b0*/  STL [R1+0x564], R2 ;  /* 0x0005640201007387 */ /* 0x0001e20000100800 */
[C---:B-----5:R-:W-:Y:S02]  /*1d1c0*/  SEL R0, R24.reuse, R13, !P2 ;  /* 0x0000000d18007207 */ /* 0x060fe40005000000 */
[----:B------:R-:W-:-:S03]  /*1d1d0*/  SEL R12, R24, R12, !P2 ;  /* 0x0000000c180c7207 */ /* 0x000fc60005000000 */
[----:B------:R1:W-:Y:S01]  /*1d1e0*/  STL [R1+0x560], R0 ;  /* 0x0005600001007387 */ /* 0x0003e20000100800 */
[----:B0-----:R-:W-:-:S03]  /*1d1f0*/  SEL R2, R24, R11, !P2 ;  /* 0x0000000b18027207 */ /* 0x001fc60005000000 */
[----:B------:R-:W-:Y:S01]  /*1d200*/  STL [R1+0x55c], R12 ;  /* 0x00055c0c01007387 */ /* 0x000fe20000100800 */
[----:B-1----:R-:W-:-:S03]  /*1d210*/  SEL R0, R24, R8, !P2 ;  /* 0x0000000818007207 */ /* 0x002fc60005000000 */
[----:B------:R0:W-:Y:S01]  /*1d220*/  STL [R1+0x558], R2 ;  /* 0x0005580201007387 */ /* 0x0001e20000100800 */
[----:B------:R-:W-:-:S03]  /*1d230*/  SEL R6, R24, R6, !P2 ;  /* 0x0000000618067207 */ /* 0x000fc60005000000 */
[----:B0-----:R-:W4:Y:S04]  /*1d240*/  LDL.LU R2, [R1+0x52c] ;  /* 0x00052c0001027983 */ /* 0x001f280000300800 */
        /* <DEDUP_REMOVED lines=26> */
[----:B0-----:R-:W2:Y:S04]  /*1d3f0*/  LDL.LU R4, [R1+0x4cc] ;  /* 0x0004cc0001047983 */ /* 0x001ea80000300800 */
[----:B------:R-:W2:Y:S01]  /*1d400*/  LDL.LU R14, [R1+0x4d8] ;  /* 0x0004d800010e7983 */ /* 0x000ea20000300800 */
[----:B------:R-:W-:-:S05]  /*1d410*/  SEL R9, R24, R9, !P2 ;  /* 0x0000000918097207 */ /* 0x000fca0005000000 */
[----:B------:R0:W-:Y:S04]  /*1d420*/  STL [R1+0x540], R9 ;  /* 0x0005400901007387 */ /* 0x0001e80000100800 */
[----:B------:R-:W2:Y:S01]  /*1d430*/  LDL.LU R13, [R1+0x4dc] ;  /* 0x0004dc00010d7983 */ /* 0x000ea20000300800 */
[----:B---3--:R-:W-:-:S05]  /*1d440*/  SEL R7, R24, R7, !P2 ;  /* 0x0000000718077207 */ /* 0x008fca0005000000 */
[----:B------:R1:W-:Y:S04]  /*1d450*/  STL [R1+0x53c], R7 ;  /* 0x00053c0701007387 */ /* 0x0003e80000100800 */
[----:B------:R-:W3:Y:S04]  /*1d460*/  LDL.LU R12, [R1+0x4d0] ;  /* 0x0004d000010c7983 */ /* 0x000ee80000300800 */
[----:B------:R-:W3:Y:S04]  /*1d470*/  LDL.LU R11, [R1+0x4d4] ;  /* 0x0004d400010b7983 */ /* 0x000ee80000300800 */
[----:B0-----:R-:W3:Y:S04]  /*1d480*/  LDL.LU R9, [R1+0x4c4] ;  /* 0x0004c40001097983 */ /* 0x001ee80000300800 */
[----:B-1----:R-:W3:Y:S01]  /*1d490*/  LDL.LU R7, [R1+0x4c0] ;  /* 0x0004c00001077983 */ /* 0x002ee20000300800 */
[----:B----4-:R-:W-:-:S05]  /*1d4a0*/  SEL R2, R24, R2, !P2 ;  /* 0x0000000218027207 */ /* 0x010fca0005000000 */
[----:B------:R0:W-:Y:S01]  /*1d4b0*/  STL [R1+0x538], R2 ;  /* 0x0005380201007387 */ /* 0x0001e20000100800 */
[----:B-----5:R-:W-:-:S05]  /*1d4c0*/  SEL R0, R24, R0, !P2 ;  /* 0x0000000018007207 */ /* 0x020fca0005000000 */
        /* <DEDUP_REMOVED lines=20> */
[----:B------:R-:W4:Y:S01]  /*1d610*/  LDL.LU R8, [R1+0x4bc] ;  /* 0x0004bc0001087983 */ /* 0x000f220000300800 */
        /* <DEDUP_REMOVED lines=20> */
[----:B0-----:R-:W-:-:S03]  /*1d760*/  SEL R2, R24, R14, !P2 ;  /* 0x0000000e18027207 */ /* 0x001fc60005000000 */
[----:B------:R0:W-:Y:S04]  /*1d770*/  STL [R1+0x4ec], R0 ;  /* 0x0004ec0001007387 */ /* 0x0001e80000100800 */
[----:B------:R1:W-:Y:S01]  /*1d780*/  STL [R1+0x4e8], R2 ;  /* 0x0004e80201007387 */ /* 0x0003e20000100800 */
[----:B0-----:R-:W-:-:S05]  /*1d790*/  SEL R0, R24, R13, !P2 ;  /* 0x0000000d18007207 */ /* 0x001fca0005000000 */
[----:B------:R0:W-:Y:S01]  /*1d7a0*/  STL [R1+0x4e4], R0 ;  /* 0x0004e40001007387 */ /* 0x0001e20000100800 */
[C---:B---3--:R-:W-:Y:S02]  /*1d7b0*/  SEL R12, R24.reuse, R12, !P2 ;  /* 0x0000000c180c7207 */ /* 0x048fe40005000000 */
[----:B-1----:R-:W-:-:S03]  /*1d7c0*/  SEL R2, R24, R11, !P2 ;  /* 0x0000000b18027207 */ /* 0x002fc60005000000 */
[----:B------:R-:W-:Y:S01]  /*1d7d0*/  STL [R1+0x4e0], R12 ;  /* 0x0004e00c01007387 */ /* 0x000fe20000100800 */
[----:B0-----:R-:W-:-:S03]  /*1d7e0*/  SEL R0, R24, R9, !P2 ;  /* 0x0000000918007207 */ /* 0x001fc60005000000 */
[----:B------:R0:W-:Y:S01]  /*1d7f0*/  STL [R1+0x4dc], R2 ;  /* 0x0004dc0201007387 */ /* 0x0001e20000100800 */
[----:B------:R-:W-:-:S03]  /*1d800*/  SEL R7, R24, R7, !P2 ;  /* 0x0000000718077207 */ /* 0x000fc60005000000 */
[----:B0-----:R-:W3:Y:S04]  /*1d810*/  LDL.LU R2, [R1+0x49c] ;  /* 0x00049c0001027983 */ /* 0x001ee80000300800 */
[----:B------:R0:W-:Y:S04]  /*1d820*/  STL [R1+0x4d8], R0 ;  /* 0x0004d80001007387 */ /* 0x0001e80000100800 */
[----:B0-----:R-:W3:Y:S04]  /*1d830*/  LDL.LU R0, [R1+0x498] ;  /* 0x0004980001007983 */ /* 0x001ee80000300800 */
[----:B------:R0:W-:Y:S04]  /*1d840*/  STL [R1+0x4d4], R7 ;  /* 0x0004d40701007387 */ /* 0x0001e80000100800 */
[----:B------:R-:W3:Y:S04]  /*1d850*/  LDL.LU R27, [R1+0x494] ;  /* 0x00049400011b7983 */ /* 0x000ee80000300800 */
        /* <DEDUP_REMOVED lines=9> */
[----:B0-----:R-:W3:Y:S04]  /*1d8f0*/  LDL.LU R7, [R1+0x46c] ;  /* 0x00046c0001077983 */ /* 0x001ee80000300800 */
[----:B------:R-:W3:Y:S01]  /*1d900*/  LDL.LU R18, [R1+0x470] ;  /* 0x0004700001127983 */ /* 0x000ee20000300800 */
[----:B----4-:R-:W-:-:S05]  /*1d910*/  SEL R8, R24, R8, !P2 ;  /* 0x0000000818087207 */ /* 0x010fca0005000000 */
[----:B------:R-:W-:Y:S01]  /*1d920*/  STL [R1+0x4d0], R8 ;  /* 0x0004d00801007387 */ /* 0x000fe20000100800 */
[----:B-----5:R-:W-:-:S03]  /*1d930*/  SEL R6, R24, R6, !P2 ;  /* 0x0000000618067207 */ /* 0x020fc60005000000 */
[----:B------:R-:W4:Y:S04]  /*1d940*/  LDL.LU R17, [R1+0x474] ;  /* 0x0004740001117983 */ /* 0x000f280000300800 */
        /* <DEDUP_REMOVED lines=20> */
[----:B------:R-:W-:-:S05]  /*1da90*/  SEL R0, R24, R0, !P2 ;  /* 0x0000000018007207 */ /* 0x000fca0005000000 */
[----:B------:R1:W-:Y:S01]  /*1daa0*/  STL [R1+0x4b8], R0 ;  /* 0x0004b80001007387 */ /* 0x0003e20000100800 */
[----:B0-----:R-:W-:-:S05]  /*1dab0*/  SEL R2, R24, R27, !P2 ;  /* 0x0000001b18027207 */ /* 0x001fca0005000000 */
[----:B------:R0:W-:Y:S01]  /*1dac0*/  STL [R1+0x4b0], R2 ;  /* 0x0004b00201007387 */ /* 0x0001e20000100800 */
[C---:B-1----:R-:W-:Y:S02]  /*1dad0*/  SEL R0, R24.reuse, R26, !P2 ;  /* 0x0000001a18007207 */ /* 0x042fe40005000000 */
[----:B------:R-:W-:-:S03]  /*1dae0*/  SEL R25, R24, R25, !P2 ;  /* 0x0000001918197207 */ /* 0x000fc60005000000 */
[----:B------:R1:W-:Y:S01]  /*1daf0*/  STL [R1+0x4ac], R0 ;  /* 0x0004ac0001007387 */ /* 0x0003e20000100800 */
[----:B0-----:R-:W-:-:S03]  /*1db00*/  SEL R2, R24, R23, !P2 ;  /* 0x0000001718027207 */ /* 0x001fc60005000000 */
[----:B------:R-:W-:Y:S04]  /*1db10*/  STL [R1+0x4a8], R25 ;  /* 0x0004a81901007387 */ /* 0x000fe80000100800 */
[----:B------:R0:W-:Y:S01]  /*1db20*/  STL [R1+0x4a4], R2 ;  /* 0x0004a40201007387 */ /* 0x0001e20000100800 */
[C---:B-1----:R-:W-:Y:S02]  /*1db30*/  SEL R0, R24.reuse, R22, !P2 ;  /* 0x0000001618007207 */ /* 0x042fe40005000000 */
[----:B------:R-:W-:-:S03]  /*1db40*/  SEL R22, R24, R29, !P2 ;  /* 0x0000001d18167207 */ /* 0x000fc60005000000 */
[----:B------:R1:W-:Y:S01]  /*1db50*/  STL [R1+0x4a0], R0 ;  /* 0x0004a00001007387 */ /* 0x0003e20000100800 */
[----:B0-----:R-:W-:-:S03]  /*1db60*/  SEL R2, R24, R21, !P2 ;  /* 0x0000001518027207 */ /* 0x001fc60005000000 */
[----:B------:R-:W-:Y:S01]  /*1db70*/  STL [R1+0x49c], R22 ;  /* 0x00049c1601007387 */ /* 0x000fe20000100800 */
[----:B------:R-:W-:-:S03]  /*1db80*/  SEL R19, R24, R19, !P2 ;  /* 0x0000001318137207 */ /* 0x000fc60005000000 */
[----:B------:R0:W-:Y:S01]  /*1db90*/  STL [R1+0x498], R2 ;  /* 0x0004980201007387 */ /* 0x0001e20000100800 */
[----:B-1----:R-:W-:-:S05]  /*1dba0*/  SEL R0, R24, R20, !P2 ;  /* 0x0000001418007207 */ /* 0x002fca0005000000 */
[----:B------:R1:W-:Y:S01]  /*1dbb0*/  STL [R1+0x494], R0 ;  /* 0x0004940001007387 */ /* 0x0003e20000100800 */
[----:B0-----:R-:W-:-:S03]  /*1dbc0*/  SEL R2, R24, R9, !P2 ;  /* 0x0000000918027207 */ /* 0x001fc60005000000 */
[----:B------:R-:W-:Y:S04]  /*1dbd0*/  STL [R1+0x490], R19 ;  /* 0x0004901301007387 */ /* 0x000fe80000100800 */
[----:B------:R-:W3:Y:S01]  /*1dbe0*/  LDL.LU R9, [R1+0x430] ;  /* 0x0004300001097983 */ /* 0x000ee20000300800 */
[----:B-1----:R-:W-:-:S03]  /*1dbf0*/  SEL R0, R24, R7, !P2 ;  /* 0x0000000718007207 */ /* 0x002fc60005000000 */
[----:B------:R-:W-:Y:S04]  /*1dc00*/  STL [R1+0x48c], R2 ;  /* 0x00048c0201007387 */ /* 0x000fe80000100800 */
[----:B------:R-:W3:Y:S04]  /*1dc10*/  LDL.LU R7, [R1+0x440] ;  /* 0x0004400001077983 */ /* 0x000ee80000300800 */
[----:B------:R0:W-:Y:S01]  /*1dc20*/  STL [R1+0x488], R0 ;  /* 0x0004880001007387 */ /* 0x0001e20000100800 */
[C---:B----4-:R-:W-:Y:S02]  /*1dc30*/  SEL R17, R24.reuse, R17, !P2 ;  /* 0x0000001118117207 */ /* 0x050fe40005000000 */
[----:B0-----:R-:W-:-:S05]  /*1dc40*/  SEL R0, R24, R18, !P2 ;  /* 0x0000001218007207 */ /* 0x001fca0005000000 */
[----:B------:R0:W-:Y:S01]  /*1dc50*/  STL [R1+0x484], R0 ;  /* 0x0004840001007387 */ /* 0x0001e20000100800 */
[----:B-----5:R-:W-:-:S03]  /*1dc60*/  SEL R2, R24, R16, !P2 ;  /* 0x0000001018027207 */ /* 0x020fc60005000000 */
[----:B------:R-:W-:Y:S01]  /*1dc70*/  STL [R1+0x480], R17 ;  /* 0x0004801101007387 */ /* 0x000fe20000100800 */
[----:B0-----:R-:W-:-:S03]  /*1dc80*/  SEL R0, R24, R6, !P2 ;  /* 0x0000000618007207 */ /* 0x001fc60005000000 */
[----:B------:R-:W4:Y:S01]  /*1dc90*/  LDL.LU R6, [R1+0x434] ;  /* 0x0004340001067983 */ /* 0x000f220000300800 */
        /* <DEDUP_REMOVED lines=38> */
[----:B------:R-:W-:-:S03]  /*1df00*/  SEL R7, R24, R7, !P2 ;  /* 0x0000000718077207 */ /* 0x000fc60005000000 */
[----:B------:R-:W3:Y:S04]  /*1df10*/  LDL.LU R17, [R1+0x3e4] ;  /* 0x0003e40001117983 */ /* 0x000ee80000300800 */
        /* <DEDUP_REMOVED lines=48> */
[----:B------:R-:W-:-:S03]  /*1e220*/  SEL R2, R24, R16, !P2 ;  /* 0x0000001018027207 */ /* 0x000fc60005000000 */
[----:B------:R0:W-:Y:S04]  /*1e230*/  STL [R1+0x404], R0 ;  /* 0x0004040001007387 */ /* 0x0001e80000100800 */
[----:B------:R-:W-:Y:S01]  /*1e240*/  STL [R1+0x400], R17 ;  /* 0x0004001101007387 */ /* 0x000fe20000100800 */
[C---:B------:R-:W-:Y:S02]  /*1e250*/  SEL R15, R24.reuse, R15, !P2 ;  /* 0x0000000f180f7207 */ /* 0x040fe40005000000 */
[C---:B0-----:R-:W-:Y:S02]  /*1e260*/  SEL R0, R24.reuse, R7, !P2 ;  /* 0x0000000718007207 */ /* 0x041fe40005000000 */
[----:B------:R-:W3:Y:S04]  /*1e270*/  LDL.LU R7, [R1+0x3b0] ;  /* 0x0003b00001077983 */ /* 0x000ee80000300800 */
[----:B------:R0:W-:Y:S04]  /*1e280*/  STL [R1+0x3fc], R2 ;  /* 0x0003fc0201007387 */ /* 0x0001e80000100800 */
[----:B------:R4:W-:Y:S01]  /*1e290*/  STL [R1+0x3f8], R0 ;  /* 0x0003f80001007387 */ /* 0x0009e20000100800 */
[----:B0-----:R-:W-:-:S03]  /*1e2a0*/  SEL R2, R24, R9, !P2 ;  /* 0x0000000918027207 */ /* 0x001fc60005000000 */
[----:B------:R-:W-:Y:S04]  /*1e2b0*/  STL [R1+0x3f4], R15 ;  /* 0x0003f40f01007387 */ /* 0x000fe80000100800 */
[----:B------:R-:W3:Y:S04]  /*1e2c0*/  LDL.LU R9, [R1+0x3b4] ;  /* 0x0003b40001097983 */ /* 0x000ee80000300800 */
[----:B------:R5:W-:Y:S01]  /*1e2d0*/  STL [R1+0x3f0], R2 ;  /* 0x0003f00201007387 */ /* 0x000be20000100800 */
[----:B----4-:R-:W-:-:S03]  /*1e2e0*/  SEL R0, R24, R6, !P2 ;  /* 0x0000000618007207 */ /* 0x010fc60005000000 */
[----:B------:R-:W4:Y:S04]  /*1e2f0*/  LDL.LU R6, [R1+0x3b8] ;  /* 0x0003b80001067983 */ /* 0x000f280000300800 */
[----:B------:R0:W-:Y:S01]  /*1e300*/  STL [R1+0x3ec], R0 ;  /* 0x0003ec0001007387 */ /* 0x0001e20000100800 */
[----:B-----5:R-:W-:-:S05]  /*1e310*/  SEL R2, R24, R14, !P2 ;  /* 0x0000000e18027207 */ /* 0x020fca0005000000 */
[----:B------:R1:W-:Y:S01]  /*1e320*/  STL [R1+0x3e8], R2 ;  /* 0x0003e80201007387 */ /* 0x0003e20000100800 */
[----:B0-----:R-:W-:-:S05]  /*1e330*/  SEL R0, R24, R13, !P2 ;  /* 0x0000000d18007207 */ /* 0x001fca0005000000 */
[----:B------:R0:W-:Y:S01]  /*1e340*/  STL [R1+0x3e4], R0 ;  /* 0x0003e40001007387 */ /* 0x0001e20000100800 */
[C---:B------:R-:W-:Y:S02]  /*1e350*/  SEL R12, R24.reuse, R12, !P2 ;  /* 0x0000000c180c7207 */ /* 0x040fe40005000000 */
        /* <DEDUP_REMOVED lines=33> */
[----:B------:R-:W-:-:S03]  /*1e570*/  SEL R9, R24, R9, !P2 ;  /* 0x0000000918097207 */ /* 0x000fc60005000000 */
[----:B------:R-:W3:Y:S04]  /*1e580*/  LDL.LU R14, [R1+0x360] ;  /* 0x00036000010e7983 */ /* 0x000ee80000300800 */
[----:B------:R0:W-:Y:S01]  /*1e590*/  STL [R1+0x3c4], R9 ;  /* 0x0003c40901007387 */ /* 0x0001e20000100800 */
[----:B----4-:R-:W-:-:S03]  /*1e5a0*/  SEL R6, R24, R6, !P2 ;  /* 0x0000000618067207 */ /* 0x010fc60005000000 */
[----:B------:R-:W4:Y:S04]  /*1e5b0*/  LDL.LU R13, [R1+0x2e8] ;  /* 0x0002e800010d7983 */ /* 0x000f280000300800 */
        /* <DEDUP_REMOVED lines=49> */
[----:B0-----:R-:W-:-:S03]  /*1e8d0*/  SEL R2, R24, R14, !P2 ;  /* 0x0000000e18027207 */ /* 0x001fc60005000000 */
[----:B------:R4:W-:Y:S04]  /*1e8e0*/  STL [R1+0x370], R0 ;  /* 0x0003700001007387 */ /* 0x0009e80000100800 */
[----:B------:R0:W-:Y:S01]  /*1e8f0*/  STL [R1+0x36c], R2 ;  /* 0x00036c0201007387 */ /* 0x0001e20000100800 */
[C---:B----4-:R-:W-:Y:S02]  /*1e900*/  SEL R0, R24.reuse, R13, !P2 ;  /* 0x0000000d18007207 */ /* 0x050fe40005000000 */
[----:B------:R-:W-:-:S03]  /*1e910*/  SEL R12, R24, R12, !P2 ;  /* 0x0000000c180c7207 */ /* 0x000fc60005000000 */
[----:B------:R1:W-:Y:S01]  /*1e920*/  STL [R1+0x368], R0 ;  /* 0x0003680001007387 */ /* 0x0003e20000100800 */
[----:B0-----:R-:W-:-:S03]  /*1e930*/  SEL R2, R24, R11, !P2 ;  /* 0x0000000b18027207 */ /* 0x001fc60005000000 */
[----:B------:R-:W-:Y:S04]  /*1e940*/  STL [R1+0x364], R12 ;  /* 0x0003640c01007387 */ /* 0x000fe80000100800 */
[----:B------:R0:W-:Y:S01]  /*1e950*/  STL [R1+0x360], R2 ;  /* 0x0003600201007387 */ /* 0x0001e20000100800 */
[C---:B-1----:R-:W-:Y:S02]  /*1e960*/  SEL R0, R24.reuse, R9, !P2 ;  /* 0x0000000918007207 */ /* 0x042fe40005000000 */
[C---:B------:R-:W-:Y:S01]  /*1e970*/  SEL R6, R24.reuse, R6, !P2 ;  /* 0x0000000618067207 */ /* 0x040fe20005000000 */
[----:B0-----:R-:W4:Y:S04]  /*1e980*/  LDL.LU R2, [R1+0x338] ;  /* 0x0003380001027983 */ /* 0x001f280000300800 */
        /* <DEDUP_REMOVED lines=60> */
[----:B------:R-:W4:Y:S01]  /*1ed50*/  LDL.LU R9, [R1+0x2c4] ;  /* 0x0002c40001097983 */ /* 0x000f220000300800 */
[----:B-1----:R-:W-:-:S03]  /*1ed60*/  SEL R0, R24, R6, !P2 ;  /* 0x0000000618007207 */ /* 0x002fc60005000000 */
[----:B------:R-:W-:Y:S04]  /*1ed70*/  STL [R1+0x314], R2 ;  /* 0x0003140201007387 */ /* 0x000fe80000100800 */
[----:B------:R-:W4:Y:S04]  /*1ed80*/  LDL.LU R6, [R1+0x2b0] ;  /* 0x0002b00001067983 */ /* 0x000f280000300800 */
[----:B------:R0:W-:Y:S01]  /*1ed90*/  STL [R1+0x310], R0 ;  /* 0x0003100001007387 */ /* 0x0001e20000100800 */
[C---:B-----5:R-:W-:Y:S02]  /*1eda0*/  SEL R17, R24.reuse, R17, !P2 ;  /* 0x0000001118117207 */ /* 0x060fe40005000000 */
[----:B0-----:R-:W-:-:S05]  /*1edb0*/  SEL R0, R24, R18, !P2 ;  /* 0x0000001218007207 */ /* 0x001fca0005000000 */
        /* <DEDUP_REMOVED lines=42> */
[----:B------:R0:W-:Y:S01]  /*1f060*/  STL [R1+0x2d8], R9 ;  /* 0x0002d80901007387 */ /* 0x0001e20000100800 */
[----:B------:R-:W-:-:S03]  /*1f070*/  SEL R6, R24, R6, !P2 ;  /* 0x0000000618067207 */ /* 0x000fc60005000000 */
[----:B------:R-:W4:Y:S04]  /*1f080*/  LDL.LU R17, [R1+0x274] ;  /* 0x0002740001117983 */ /* 0x000f280000300800 */
[----:B------:R1:W-:Y:S04]  /*1f090*/  STL [R1+0x2d4], R6 ;  /* 0x0002d40601007387 */ /* 0x0003e80000100800 */
[----:B------:R-:W4:Y:S04]  /*1f0a0*/  LDL.LU R16, [R1+0x250] ;  /* 0x0002500001107983 */ /* 0x000f280000300800 */
[----:B0-----:R-:W4:Y:S04]  /*1f0b0*/  LDL.LU R9, [R1+0x254] ;  /* 0x0002540001097983 */ /* 0x001f280000300800 */
[----:B------:R-:W4:Y:S04]  /*1f0c0*/  LDL.LU R15, [R1+0x258] ;  /* 0x00025800010f7983 */ /* 0x000f280000300800 */
[----:B-1----:R-:W4:Y:S01]  /*1f0d0*/  LDL.LU R6, [R1+0x25c] ;  /* 0x00025c0001067983 */ /* 0x002f220000300800 */
[----:B-----5:R-:W-:-:S05]  /*1f0e0*/  SEL R5, R24, R5, !P2 ;  /* 0x0000000518057207 */ /* 0x020fca0005000000 */
        /* <DEDUP_REMOVED lines=41> */
[----:B0-----:R-:W-:-:S02]  /*1f380*/  SEL R0, R24, R18, !P2 ;  /* 0x0000001218007207 */ /* 0x001fc40005000000 */
[----:B------:R-:W-:-:S03]  /*1f390*/  SEL R2, R24, R16, !P2 ;  /* 0x0000001018027207 */ /* 0x000fc60005000000 */
[----:B------:R0:W-:Y:S04]  /*1f3a0*/  STL [R1+0x28c], R0 ;  /* 0x00028c0001007387 */ /* 0x0001e80000100800 */
[----:B------:R-:W-:Y:S01]  /*1f3b0*/  STL [R1+0x288], R17 ;  /* 0x0002881101007387 */ /* 0x000fe20000100800 */
[C---:B------:R-:W-:Y:S02]  /*1f3c0*/  SEL R15, R24.reuse, R15, !P2 ;  /* 0x0000000f180f7207 */ /* 0x040fe40005000000 */
[C---:B0-----:R-:W-:Y:S02]  /*1f3d0*/  SEL R0, R24.reuse, R9, !P2 ;  /* 0x0000000918007207 */ /* 0x041fe40005000000 */
[----:B------:R-:W4:Y:S04]  /*1f3e0*/  LDL.LU R9, [R1+0x208] ;  /* 0x0002080001097983 */ /* 0x000f280000300800 */
[----:B------:R0:W-:Y:S04]  /*1f3f0*/  STL [R1+0x284], R2 ;  /* 0x0002840201007387 */ /* 0x0001e80000100800 */
[----:B------:R5:W-:Y:S01]  /*1f400*/  STL [R1+0x280], R0 ;  /* 0x0002800001007387 */ /* 0x000be20000100800 */
[----:B0-----:R-:W-:-:S03]  /*1f410*/  SEL R2, R24, R6, !P2 ;  /* 0x0000000618027207 */ /* 0x001fc60005000000 */
[----:B------:R-:W-:Y:S04]  /*1f420*/  STL [R1+0x27c], R15 ;  /* 0x00027c0f01007387 */ /* 0x000fe80000100800 */
        /* <DEDUP_REMOVED lines=9> */
[C---:B--2---:R-:W-:Y:S02]  /*1f4c0*/  SEL R12, R24.reuse, R12, !P2 ;  /* 0x0000000c180c7207 */ /* 0x044fe40005000000 */
[----:B0-----:R-:W-:-:S03]  /*1f4d0*/  SEL R2, R24, R11, !P2 ;  /* 0x0000000b18027207 */ /* 0x001fc60005000000 */
[----:B------:R-:W-:Y:S01]  /*1f4e0*/  STL [R1+0x264], R12 ;  /* 0x0002640c01007387 */ /* 0x000fe20000100800 */
[----:B-1----:R-:W-:-:S03]  /*1f4f0*/  SEL R0, R24, R8, !P2 ;  /* 0x0000000818007207 */ /* 0x002fc60005000000 */
        /* <DEDUP_REMOVED lines=30> */
[----:B------:R-:W-:-:S03]  /*1f6e0*/  SEL R6, R24, R6, !P2 ;  /* 0x0000000618067207 */ /* 0x000fc60005000000 */
        /* <DEDUP_REMOVED lines=36> */
[----:B------:R0:W-:Y:S02]  /*1f930*/  STL [R1+0x1fc], R0 ;  /* 0x0001fc0001007387 */ /* 0x0001e40000100800 */
[----:B0-----:R-:W-:-:S02]  /*1f940*/  SEL R0, R24, R18, !P2 ;  /* 0x0000001218007207 */ /* 0x001fc40005000000 */
[----:B---3--:R-:W-:-:S03]  /*1f950*/  SEL R17, R24, R17, !P2 ;  /* 0x0000001118117207 */ /* 0x008fc60005000000 */
[----:B------:R0:W-:Y:S01]  /*1f960*/  STL [R1+0x1f8], R0 ;  /* 0x0001f80001007387 */ /* 0x0001e20000100800 */
[----:B------:R-:W-:-:S03]  /*1f970*/  SEL R2, R24, R16, !P2 ;  /* 0x0000001018027207 */ /* 0x000fc60005000000 */
[----:B------:R-:W-:Y:S01]  /*1f980*/  STL [R1+0x1f4], R17 ;  /* 0x0001f41101007387 */ /* 0x000fe20000100800 */
[----:B0-----:R-:W-:-:S03]  /*1f990*/  SEL R0, R24, R7, !P2 ;  /* 0x0000000718007207 */ /* 0x001fc60005000000 */
[----:B------:R-:W3:Y:S01]  /*1f9a0*/  LDL.LU R7, [R1+0x190] ;  /* 0x0001900001077983 */ /* 0x000ee20000300800 */
[----:B------:R-:W-:-:S03]  /*1f9b0*/  SEL R15, R24, R15, !P2 ;  /* 0x0000000f180f7207 */ /* 0x000fc60005000000 */
[----:B------:R0:W-:Y:S04]  /*1f9c0*/  STL [R1+0x1f0], R2 ;  /* 0x0001f00201007387 */ /* 0x0001e80000100800 */
[----:B------:R4:W-:Y:S01]  /*1f9d0*/  STL [R1+0x1ec], R0 ;  /* 0x0001ec0001007387 */ /* 0x0009e20000100800 */
[----:B0-----:R-:W-:-:S03]  /*1f9e0*/  SEL R2, R24, R10, !P2 ;  /* 0x0000000a18027207 */ /* 0x001fc60005000000 */
[----:B------:R-:W-:Y:S04]  /*1f9f0*/  STL [R1+0x1e8], R15 ;  /* 0x0001e80f01007387 */ /* 0x000fe80000100800 */
[----:B------:R-:W3:Y:S04]  /*1fa00*/  LDL.LU R10, [R1+0x18c] ;  /* 0x00018c00010a7983 */ /* 0x000ee80000300800 */
[----:B------:R0:W-:Y:S01]  /*1fa10*/  STL [R1+0x1e4], R2 ;  /* 0x0001e40201007387 */ /* 0x0001e20000100800 */
[----:B----4-:R-:W-:-:S03]  /*1fa20*/  SEL R0, R24, R9, !P2 ;  /* 0x0000000918007207 */ /* 0x010fc60005000000 */
[----:B------:R-:W4:Y:S01]  /*1fa30*/  LDL.LU R9, [R1+0x168] ;  /* 0x0001680001097983 */ /* 0x000f220000300800 */
[----:B0-----:R-:W-:-:S03]  /*1fa40*/  SEL R2, R24, R14, !P2 ;  /* 0x0000000e18027207 */ /* 0x001fc60005000000 */
[----:B------:R5:W-:Y:S04]  /*1fa50*/  STL [R1+0x1e0], R0 ;  /* 0x0001e00001007387 */ /* 0x000be80000100800 */
[----:B------:R0:W-:Y:S01]  /*1fa60*/  STL [R1+0x1dc], R2 ;  /* 0x0001dc0201007387 */ /* 0x0001e20000100800 */
[C---:B-----5:R-:W-:Y:S02]  /*1fa70*/  SEL R0, R24.reuse, R13, !P2 ;  /* 0x0000000d18007207 */ /* 0x060fe40005000000 */
[----:B------:R-:W-:-:S03]  /*1fa80*/  SEL R12, R24, R12, !P2 ;  /* 0x0000000c180c7207 */ /* 0x000fc60005000000 */
[----:B------:R1:W-:Y:S01]  /*1fa90*/  STL [R1+0x1d8], R0 ;  /* 0x0001d80001007387 */ /* 0x0003e20000100800 */
[----:B0-----:R-:W-:-:S03]  /*1faa0*/  SEL R2, R24, R11, !P2 ;  /* 0x0000000b18027207 */ /* 0x001fc60005000000 */
[----:B------:R-:W-:Y:S04]  /*1fab0*/  STL [R1+0x1d0], R12 ;  /* 0x0001d00c01007387 */ /* 0x000fe80000100800 */
[----:B------:R0:W-:Y:S01]  /*1fac0*/  STL [R1+0x1cc], R2 ;  /* 0x0001cc0201007387 */ /* 0x0001e20000100800 */
[C---:B-1----:R-:W-:Y:S02]  /*1fad0*/  SEL R0, R24.reuse, R6, !P2 ;  /* 0x0000000618007207 */ /* 0x042fe40005000000 */
[C---:B------:R-:W-:Y:S01]  /*1fae0*/  SEL R5, R24.reuse, R5, !P2 ;  /* 0x0000000518057207 */ /* 0x040fe20005000000 */
        /* <DEDUP_REMOVED lines=93> */
[----:B0-----:R-:W4:Y:S04]  /*200c0*/  LDL.LU R2, [R1+0x104] ;  /* 0x0001040001027983 */ /* 0x001f280000300800 */
[----:B------:R0:W-:Y:S04]  /*200d0*/  STL [R1+0x128], R0 ;  /* 0x0001280001007387 */ /* 0x0001e80000100800 */
[----:B0-----:R-:W4:Y:S04]  /*200e0*/  LDL.LU R0, [R1+0x108] ;  /* 0x0001080001007983 */ /* 0x001f280000300800 */
[----:B------:R-:W-:Y:S04]  /*200f0*/  STL [R1+0x124], R9 ;  /* 0x0001240901007387 */ /* 0x000fe80000100800 */
        /* <DEDUP_REMOVED lines=11> */
[----:B------:R-:W4:Y:S01]  /*201b0*/  LDL.LU R16, [R1+0xa8] ;  /* 0x0000a80001107983 */ /* 0x000f220000300800 */
[----:B-----5:R-:W-:-:S05]  /*201c0*/  SEL R6, R24, R6, !P2 ;  /* 0x0000000618067207 */ /* 0x020fca0005000000 */
[----:B------:R0:W-:Y:S01]  /*201d0*/  STL [R1+0x120], R6 ;  /* 0x0001200601007387 */ /* 0x0001e20000100800 */
[----:B------:R-:W-:-:S03]  /*201e0*/  SEL R5, R24, R5, !P2 ;  /* 0x0000000518057207 */ /* 0x000fc60005000000 */
[----:B------:R-:W5:Y:S04]  /*201f0*/  LDL.LU R15, [R1+0xa4] ;  /* 0x0000a400010f7983 */ /* 0x000f680000300800 */
[----:B------:R1:W-:Y:S04]  /*20200*/  STL [R1+0x11c], R5 ;  /* 0x00011c0501007387 */ /* 0x0003e80000100800 */
[----:B------:R-:W5:Y:S04]  /*20210*/  LDL.LU R14, [R1+0xa0] ;  /* 0x0000a000010e7983 */ /* 0x000f680000300800 */
[----:B0-----:R-:W5:Y:S04]  /*20220*/  LDL.LU R6, [R1+0x88] ;  /* 0x0000880001067983 */ /* 0x001f680000300800 */
[----:B------:R-:W5:Y:S04]  /*20230*/  LDL.LU R13, [R1+0x90] ;  /* 0x00009000010d7983 */ /* 0x000f680000300800 */
[----:B-1----:R-:W5:Y:S01]  /*20240*/  LDL.LU R5, [R1+0x94] ;  /* 0x0000940001057983 */ /* 0x002f620000300800 */
        /* <DEDUP_REMOVED lines=44> */
[----:B-----5:R-:W-:-:S03]  /*20510*/  SEL R3, R24, R15, !P2 ;  /* 0x0000000f18037207 */ /* 0x020fc60005000000 */
[----:B------:R1:W-:Y:S01]  /*20520*/  STL [R1+0xb4], R0 ;  /* 0x0000b40001007387 */ /* 0x0003e20000100800 */
[----:B0-----:R-:W-:-:S03]  /*20530*/  SEL R2, R24, R14, !P2 ;  /* 0x0000000e18027207 */ /* 0x001fc60005000000 */
[----:B------:R0:W-:Y:S01]  /*20540*/  STL [R1+0xb0], R3 ;  /* 0x0000b00301007387 */ /* 0x0001e20000100800 */
[----:B-1----:R-:W-:-:S03]  /*20550*/  SEL R0, R24, R6, !P2 ;  /* 0x0000000618007207 */ /* 0x002fc60005000000 */
[----:B------:R-:W4:Y:S01]  /*20560*/  LDL.LU R6, [R1+0x6c] ;  /* 0x00006c0001067983 */ /* 0x000f220000300800 */
[----:B0-----:R-:W-:-:S03]  /*20570*/  SEL R3, R24, R13, !P2 ;  /* 0x0000000d18037207 */ /* 0x001fc60005000000 */
[----:B------:R0:W-:Y:S04]  /*20580*/  STL [R1+0xac], R2 ;  /* 0x0000ac0201007387 */ /* 0x0001e80000100800 */
[----:B------:R2:W-:Y:S01]  /*20590*/  STL [R1+0xa8], R0 ;  /* 0x0000a80001007387 */ /* 0x0005e20000100800 */
[----:B0-----:R-:W-:-:S03]  /*205a0*/  SEL R2, R24, R5, !P2 ;  /* 0x0000000518027207 */ /* 0x001fc60005000000 */
[----:B------:R-:W-:Y:S04]  /*205b0*/  STL [R1+0xa4], R3 ;  /* 0x0000a40301007387 */ /* 0x000fe80000100800 */
        /* <DEDUP_REMOVED lines=11> */
[----:B------:R1:W-:Y:S01]  /*20670*/  STL [R1+0x8c], R3 ;  /* 0x00008c0301007387 */ /* 0x0003e20000100800 */
[----:B0-----:R-:W-:-:S03]  /*20680*/  SEL R0, R24, R8, !P2 ;  /* 0x0000000818007207 */ /* 0x001fc60005000000 */
[----:B------:R0:W-:Y:S01]  /*20690*/  STL [R1+0x88], R2 ;  /* 0x0000880201007387 */ /* 0x0001e20000100800 */
[----:B-1----:R-:W-:-:S03]  /*206a0*/  SEL R3, R24, R7, !P2 ;  /* 0x0000000718037207 */ /* 0x002fc60005000000 */
        /* <DEDUP_REMOVED lines=21> */
[----:B------:R-:W3:Y:S04]  /*20800*/  LDL.LU R9, [R1+0x134] ;  /* 0x0001340001097983 */ /* 0x000ee80000300800 */
[----:B------:R-:W3:Y:S01]  /*20810*/  LDL.LU R8, [R1+0x138] ;  /* 0x0001380001087983 */ /* 0x000ee20000300800 */
[----:B----4-:R-:W-:-:S05]  /*20820*/  SEL R6, R24, R6, !P2 ;  /* 0x0000000618067207 */ /* 0x010fca0005000000 */
[----:B------:R0:W-:Y:S04]  /*20830*/  STL [R1+0x7c], R6 ;  /* 0x00007c0601007387 */ /* 0x0001e80000100800 */
[----:B------:R-:W4:Y:S04]  /*20840*/  LDL.LU R29, [R1+0x13c] ;  /* 0x00013c00011d7983 */ /* 0x000f280000300800 */
[----:B------:R-:W4:Y:S01]  /*20850*/  LDL.LU R7, [R1+0x140] ;  /* 0x0001400001077983 */ /* 0x000f220000300800 */
[----:B-----5:R-:W-:-:S05]  /*20860*/  SEL R5, R24, R5, !P2 ;  /* 0x0000000518057207 */ /* 0x020fca0005000000 */
[----:B------:R1:W-:Y:S04]  /*20870*/  STL [R1+0x78], R5 ;  /* 0x0000780501007387 */ /* 0x0003e80000100800 */
[----:B0-----:R-:W5:Y:S01]  /*20880*/  LDL.LU R6, [R1+0xfc] ;  /* 0x0000fc0001067983 */ /* 0x001f620000300800 */
[----:B--2---:R-:W-:-:S05]  /*20890*/  SEL R4, R24, R4, !P2 ;  /* 0x0000000418047207 */ /* 0x004fca0005000000 */
[----:B------:R0:W-:Y:S04]  /*208a0*/  STL [R1+0x74], R4 ;  /* 0x0000740401007387 */ /* 0x0001e80000100800 */
[----:B-1----:R-:W2:Y:S04]  /*208b0*/  LDL.LU R5, [R1+0x100] ;  /* 0x0001000001057983 */ /* 0x002ea80000300800 */
[----:B0-----:R-:W2:Y:S04]  /*208c0*/  LDL.LU R4, [R1+0xc8] ;  /* 0x0000c80001047983 */ /* 0x001ea80000300800 */
[----:B------:R-:W2:Y:S04]  /*208d0*/  LDL.LU R28, [R1+0xc0] ;  /* 0x0000c000011c7983 */ /* 0x000ea80000300800 */
[----:B------:R-:W2:Y:S01]  /*208e0*/  LDL.LU R25, [R1+0x98] ;  /* 0x0000980001197983 */ /* 0x000ea20000300800 */
[----:B---3--:R-:W-:-:S05]  /*208f0*/  SEL R2, R24, R2, !P2 ;  /* 0x0000000218027207 */ /* 0x008fca0005000000 */
[----:B------:R0:W-:Y:S01]  /*20900*/  STL [R1+0x70], R2 ;  /* 0x0000700201007387 */ /* 0x0001e20000100800 */
[----:B------:R-:W-:-:S03]  /*20910*/  SEL R0, R24, R0, !P2 ;  /* 0x0000000018007207 */ /* 0x000fc60005000000 */
[----:B0-----:R-:W3:Y:S04]  /*20920*/  LDL.LU R2, [R1+0x1df0] ;  /* 0x001df00001027983 */ /* 0x001ee80000300800 */
[----:B------:R0:W-:Y:S01]  /*20930*/  STL [R1+0x6c], R0 ;  /* 0x00006c0001007387 */ /* 0x0001e20000100800 */
[C---:B------:R-:W-:Y:S02]  /*20940*/  SEL R27, R24.reuse, R27, !P2 ;  /* 0x0000001b181b7207 */ /* 0x040fe40005000000 */
[C---:B------:R-:W-:Y:S01]  /*20950*/  SEL R26, R24.reuse, R26, !P2 ;  /* 0x0000001a181a7207 */ /* 0x040fe20005000000 */
[----:B0-----:R-:W3:Y:S01]  /*20960*/  LDL.LU R0, [R1+0x1dec] ;  /* 0x001dec0001007983 */ /* 0x001ee20000300800 */
[----:B------:R-:W-:-:S03]  /*20970*/  SEL R23, R24, R23, !P2 ;  /* 0x0000001718177207 */ /* 0x000fc60005000000 */
        /* <DEDUP_REMOVED lines=8> */
[----:B0-----:R-:W3:Y:S04]  /*20a00*/  LDL.LU R26, [R1+0x1de4] ;  /* 0x001de400011a7983 */ /* 0x001ee80000300800 */
[----:B------:R0:W-:Y:S01]  /*20a10*/  STL [R1+0x60], R23 ;  /* 0x0000601701007387 */ /* 0x0001e20000100800 */
[----:B------:R-:W-:-:S03]  /*20a20*/  SEL R17, R24, R17, !P2 ;  /* 0x0000001118117207 */ /* 0x000fc60005000000 */
        /* <DEDUP_REMOVED lines=32> */
[----:B----4-:R-:W-:-:S03]  /*20c30*/  SEL R29, R24, R29, !P2 ;  /* 0x0000001d181d7207 */ /* 0x010fc60005000000 */
[----:B0-----:R-:W4:Y:S04]  /*20c40*/  LDL.LU R12, [R1+0x1db4] ;  /* 0x001db400010c7983 */ /* 0x001f280000300800 */
[----:B------:R0:W-:Y:S01]  /*20c50*/  STL [R1+0x2c], R11 ;  /* 0x00002c0b01007387 */ /* 0x0001e20000100800 */
[----:B------:R-:W-:-:S03]  /*20c60*/  SEL R7, R24, R7, !P2 ;  /* 0x0000000718077207 */ /* 0x000fc60005000000 */
[----:B0-----:R-:W4:Y:S04]  /*20c70*/  LDL.LU R11, [R1+0x1db0] ;  /* 0x001db000010b7983 */ /* 0x001f280000300800 */
[----:B------:R0:W-:Y:S01]  /*20c80*/  STL [R1+0x28], R10 ;  /* 0x0000280a01007387 */ /* 0x0001e20000100800 */
[----:B-----5:R-:W-:-:S03]  /*20c90*/  SEL R6, R24, R6, !P2 ;  /* 0x0000000618067207 */ /* 0x020fc60005000000 */
[----:B0-----:R-:W5:Y:S04]  /*20ca0*/  LDL.LU R10, [R1+0x1dac] ;  /* 0x001dac00010a7983 */ /* 0x001f680000300800 */
[----:B------:R0:W-:Y:S04]  /*20cb0*/  STL [R1+0x24], R3 ;  /* 0x0000240301007387 */ /* 0x0001e80000100800 */
[----:B0-----:R-:W5:Y:S04]  /*20cc0*/  LDL.LU R3, [R1+0x30] ;  /* 0x0000300001037983 */ /* 0x001f680000300800 */
[----:B------:R0:W-:Y:S01]  /*20cd0*/  STL [R1+0x20], R9 ;  /* 0x0000200901007387 */ /* 0x0001e20000100800 */
[----:B--2---:R-:W-:-:S02]  /*20ce0*/  SEL R5, R24, R5, !P2 ;  /* 0x0000000518057207 */ /* 0x004fc40005000000 */
[C---:B------:R-:W-:Y:S01]  /*20cf0*/  SEL R4, R24.reuse, R4, !P2 ;  /* 0x0000000418047207 */ /* 0x040fe20005000000 */
[----:B0-----:R-:W2:Y:S04]  /*20d00*/  LDL.LU R9, [R1+0x1da8] ;  /* 0x001da80001097983 */ /* 0x001ea80000300800 */
[----:B------:R0:W-:Y:S04]  /*20d10*/  STL [R1+0x1c], R8 ;  /* 0x00001c0801007387 */ /* 0x0001e80000100800 */
        /* <DEDUP_REMOVED lines=10> */
[----:B0-----:R-:W2:Y:S01]  /*20dc0*/  LDL.LU R4, [R1+0x1d94] ;  /* 0x001d940001047983 */ /* 0x001ea20000300800 */
[----:B------:R-:W-:-:S02]  /*20dd0*/  SEL R25, R24, R25, !P2 ;  /* 0x0000001918197207 */ /* 0x000fc40005000000 */
[C---:B------:R-:W-:Y:S02]  /*20de0*/  SEL R28, R24.reuse, R28, !P2 ;  /* 0x0000001c181c7207 */ /* 0x040fe40005000000 */
[C---:B---3--:R-:W-:Y:S02]  /*20df0*/  SEL R22, R24.reuse, R22, !P2 ;  /* 0x0000001618167207 */ /* 0x048fe40005000000 */
[C---:B------:R-:W-:Y:S02]  /*20e00*/  SEL R21, R24.reuse, R21, !P2 ;  /* 0x0000001518157207 */ /* 0x040fe40005000000 */
[C---:B------:R-:W-:Y:S02]  /*20e10*/  SEL R20, R24.reuse, R20, !P2 ;  /* 0x0000001418147207 */ /* 0x040fe40005000000 */
[C---:B------:R-:W-:Y:S02]  /*20e20*/  SEL R19, R24.reuse, R19, !P2 ;  /* 0x0000001318137207 */ /* 0x040fe40005000000 */
[----:B------:R-:W-:-:S02]  /*20e30*/  SEL R18, R24, R18, !P2 ;  /* 0x0000001218127207 */ /* 0x000fc40005000000 */
[C---:B------:R-:W-:Y:S02]  /*20e40*/  SEL R17, R24.reuse, R17, !P2 ;  /* 0x0000001118117207 */ /* 0x040fe40005000000 */
[C---:B------:R-:W-:Y:S02]  /*20e50*/  SEL R16, R24.reuse, R16, !P2 ;  /* 0x0000001018107207 */ /* 0x040fe40005000000 */
[C---:B------:R-:W-:Y:S02]  /*20e60*/  SEL R15, R24.reuse, R15, !P2 ;  /* 0x0000000f180f7207 */ /* 0x040fe40005000000 */
[C---:B------:R-:W-:Y:S02]  /*20e70*/  SEL R14, R24.reuse, R14, !P2 ;  /* 0x0000000e180e7207 */ /* 0x040fe40005000000 */
[C---:B------:R-:W-:Y:S02]  /*20e80*/  SEL R13, R24.reuse, R13, !P2 ;  /* 0x0000000d180d7207 */ /* 0x040fe40005000000 */
[----:B----4-:R-:W-:-:S02]  /*20e90*/  SEL R12, R24, R12, !P2 ;  /* 0x0000000c180c7207 */ /* 0x010fc40005000000 */
[C---:B------:R-:W-:Y:S02]  /*20ea0*/  SEL R11, R24.reuse, R11, !P2 ;  /* 0x0000000b180b7207 */ /* 0x040fe40005000000 */
[C---:B-----5:R-:W-:Y:S02]  /*20eb0*/  SEL R10, R24.reuse, R10, !P2 ;  /* 0x0000000a180a7207 */ /* 0x060fe40005000000 */
[C---:B--2---:R-:W-:Y:S02]  /*20ec0*/  SEL R9, R24.reuse, R9, !P2 ;  /* 0x0000000918097207 */ /* 0x044fe40005000000 */
[C---:B------:R-:W-:Y:S02]  /*20ed0*/  SEL R8, R24.reuse, R8, !P2 ;  /* 0x0000000818087207 */ /* 0x040fe40005000000 */
[----:B------:R-:W-:-:S05]  /*20ee0*/  SEL R29, R24, R29, !P2 ;  /* 0x0000001d181d7207 */ /* 0x000fca0005000000 */
[----:B------:R-:W-:Y:S04]  /*20ef0*/  STL [R1+0x8], R29 ;  /* 0x0000081d01007387 */ /* 0x000fe80000100800 */
[----:B------:R-:W-:Y:S04]  /*20f00*/  STL [R1+0x1d24], R25 ;  /* 0x001d241901007387 */ /* 0x000fe80000100800 */
[----:B------:R0:W-:Y:S01]  /*20f10*/  STL [R1+0x4], R28 ;  /* 0x0000041c01007387 */ /* 0x0001e20000100800 */
[C---:B------:R-:W-:Y:S02]  /*20f20*/  SEL R7, R24.reuse, R7, !P2 ;  /* 0x0000000718077207 */ /* 0x040fe40005000000 */
[----:B------:R-:W-:-:S02]  /*20f30*/  SEL R6, R24, R6, !P2 ;  /* 0x0000000618067207 */ /* 0x000fc40005000000 */
[C---:B------:R-:W-:Y:S02]  /*20f40*/  SEL R5, R24.reuse, R5, !P2 ;  /* 0x0000000518057207 */ /* 0x040fe40005000000 */
[----:B0-----:R-:W-:-:S05]  /*20f50*/  SEL R28, R24, R4, !P2 ;  /* 0x00000004181c7207 */ /* 0x001fca0005000000 */
[----:B------:R-:W-:Y:S04]  /*20f60*/  STL [R1+0x1d28], R28 ;  /* 0x001d281c01007387 */ /* 0x000fe80000100800 */
[----:B------:R-:W-:Y:S04]  /*20f70*/  STL [R1+0x1d2c], R5 ;  /* 0x001d2c0501007387 */ /* 0x000fe80000100800 */
[----:B------:R-:W-:Y:S04]  /*20f80*/  STL [R1+0x1d30], R6 ;  /* 0x001d300601007387 */ /* 0x000fe80000100800 */
[----:B------:R-:W-:Y:S04]  /*20f90*/  STL [R1+0x1d34], R7 ;  /* 0x001d340701007387 */ /* 0x000fe80000100800 */
[----:B------:R-:W-:Y:S04]  /*20fa0*/  STL [R1+0x1d3c], R8 ;  /* 0x001d3c0801007387 */ /* 0x000fe80000100800 */
[----:B------:R-:W-:Y:S04]  /*20fb0*/  STL [R1+0x1d40], R9 ;  /* 0x001d400901007387 */ /* 0x000fe80000100800 */
[----:B------:R-:W-:Y:S04]  /*20fc0*/  STL [R1+0x1d44], R10 ;  /* 0x001d440a01007387 */ /* 0x000fe80000100800 */
[----:B------:R-:W-:Y:S04]  /*20fd0*/  STL [R1+0x1d48], R11 ;  /* 0x001d480b01007387 */ /* 0x000fe80000100800 */
[----:B------:R0:W-:Y:S01]  /*20fe0*/  STL [R1+0x1d4c], R12 ;  /* 0x001d4c0c01007387 */ /* 0x0001e20000100800 */
[----:B------:R-:W-:-:S03]  /*20ff0*/  SEL R3, R24, R3, !P2 ;  /* 0x0000000318037207 */ /* 0x000fc60005000000 */
[----:B0-----:R-:W2:Y:S04]  /*21000*/  LDL.LU R12, [R1+0x7e8] ;  /* 0x0007e800010c7983 */ /* 0x001ea80000300800 */
[----:B------:R-:W3:Y:S04]  /*21010*/  LDL.LU R11, [R1+0x7e4] ;  /* 0x0007e400010b7983 */ /* 0x000ee80000300800 */
[----:B------:R-:W4:Y:S04]  /*21020*/  LDL.LU R10, [R1+0x7e0] ;  /* 0x0007e000010a7983 */ /* 0x000f280000300800 */
[----:B------:R-:W5:Y:S04]  /*21030*/  LDL.LU R5, [R1+0x7dc] ;  /* 0x0007dc0001057983 */ /* 0x000f680000300800 */
[----:B------:R-:W2:Y:S04]  /*21040*/  LDL.LU R28, [R1+0x7d8] ;  /* 0x0007d800011c7983 */ /* 0x000ea80000300800 */
[----:B------:R-:W2:Y:S04]  /*21050*/  LDL.LU R25, [R1+0x7d4] ;  /* 0x0007d40001197983 */ /* 0x000ea80000300800 */
[----:B------:R-:W2:Y:S04]  /*21060*/  LDL.LU R9, [R1+0x7d0] ;  /* 0x0007d00001097983 */ /* 0x000ea80000300800 */
[----:B------:R-:W2:Y:S04]  /*21070*/  LDL.LU R8, [R1+0x7cc] ;  /* 0x0007cc0001087983 */ /* 0x000ea80000300800 */
[----:B------:R-:W2:Y:S04]  /*21080*/  LDL.LU R7, [R1+0x7c8] ;  /* 0x0007c80001077983 */ /* 0x000ea80000300800 */
[----:B------:R-:W2:Y:S04]  /*21090*/  LDL.LU R6, [R1+0x7c4] ;  /* 0x0007c40001067983 */ /* 0x000ea80000300800 */
[----:B------:R-:W2:Y:S04]  /*210a0*/  LDL.LU R29, [R1+0x7c0] ;  /* 0x0007c000011d7983 */ /* 0x000ea80000300800 */
        /* <DEDUP_REMOVED lines=13> */
[----:B0-----:R-:W3:Y:S04]  /*21180*/  LDL.LU R18, [R1+0x804] ;  /* 0x0008040001127983 */ /* 0x001ee80000300800 */
[----:B------:R0:W-:Y:S04]  /*21190*/  STL [R1+0x1d6c], R19 ;  /* 0x001d6c1301007387 */ /* 0x0001e80000100800 */
[----:B0-----:R-:W3:Y:S04]  /*211a0*/  LDL.LU R19, [R1+0x808] ;  /* 0x0008080001137983 */ /* 0x001ee80000300800 */
[----:B------:R0:W-:Y:S04]  /*211b0*/  STL [R1+0x1d70], R20 ;  /* 0x001d701401007387 */ /* 0x0001e80000100800 */
[----:B0-----:R-:W3:Y:S04]  /*211c0*/  LDL.LU R20, [R1+0x428] ;  /* 0x0004280001147983 */ /* 0x001ee80000300800 */
[----:B------:R-:W-:Y:S04]  /*211d0*/  STL [R1+0x1d74], R21 ;  /* 0x001d741501007387 */ /* 0x000fe80000100800 */
[----:B------:R0:W-:Y:S04]  /*211e0*/  STL [R1+0x1d78], R22 ;  /* 0x001d781601007387 */ /* 0x0001e80000100800 */
[----:B0-----:R-:W4:Y:S04]  /*211f0*/  LDL R22, [R1+0x844] ;  /* 0x0008440001167983 */ /* 0x001f280000100800 */
[----:B------:R-:W0:Y:S01]  /*21200*/  S2R R4, SR_TID.X ;  /* 0x0000000000047919 */ /* 0x000e220000002100 */
[----:B------:R-:W-:-:S02]  /*21210*/  SEL R23, R24, R23, !P2 ;  /* 0x0000001718177207 */ /* 0x000fc40005000000 */
[C---:B------:R-:W-:Y:S02]  /*21220*/  SEL R26, R24.reuse, R26, !P2 ;  /* 0x0000001a181a7207 */ /* 0x040fe40005000000 */
[C---:B------:R-:W-:Y:S02]  /*21230*/  SEL R27, R24.reuse, R27, !P2 ;  /* 0x0000001b181b7207 */ /* 0x040fe40005000000 */
[C---:B------:R-:W-:Y:S01]  /*21240*/  SEL R0, R24.reuse, R0, !P2 ;  /* 0x0000000018007207 */ /* 0x040fe20005000000 */
[----:B------:R-:W-:Y:S01]  /*21250*/  STL [R1+0x1d7c], R23 ;  /* 0x001d7c1701007387 */ /* 0x000fe20000100800 */
[----:B------:R-:W-:Y:S01]  /*21260*/  IMAD.MOV R21, RZ, RZ, -c[0x0][0x188] ;  /* 0x80006200ff157624 */ /* 0x000fe200078e02ff */
[----:B------:R-:W-:Y:S02]  /*21270*/  SEL R2, R24, R2, !P2 ;  /* 0x0000000218027207 */ /* 0x000fe40005000000 */
[----:B------:R-:W-:Y:S01]  /*21280*/  STL [R1+0x1d80], R26 ;  /* 0x001d801a01007387 */ /* 0x000fe20000100800 */
[----:B0-----:R-:W-:-:S03]  /*21290*/  LOP3.LUT R4, R4, 0x7f, RZ, 0xc0, !PT ;  /* 0x0000007f04047812 */ /* 0x001fc600078ec0ff */
[----:B------:R-:W-:Y:S02]  /*212a0*/  STL [R1+0x1d84], R27 ;  /* 0x001d841b01007387 */ /* 0x000fe40000100800 */
[----:B------:R-:W-:Y:S02]  /*212b0*/  IMAD R4, R4, c[0x0][0x18c], RZ ;  /* 0x0000630004047a24 */ /* 0x000fe400078e02ff */
[----:B------:R-:W-:Y:S03]  /*212c0*/  STL [R1+0x1d88], R0 ;  /* 0x001d880001007387 */ /* 0x000fe60000100800 */
[----:B------:R-:W-:Y:S01]  /*212d0*/  LEA.HI.X.SX32 R4, R4, c[0x0][0x16c], 0x1, P6 ;  /* 0x00005b0004047a11 */ /* 0x000fe200030f0eff */
[----:B------:R-:W-:Y:S04]  /*212e0*/  STL [R1+0x1d8c], R2 ;  /* 0x001d8c0201007387 */ /* 0x000fe80000100800 */
[----:B------:R2:W-:Y:S02]  /*212f0*/  STL [R1+0x1d90], R4 ;  /* 0x001d900401007387 */ /* 0x0005e40000100800 */
[----:B--2---:R-:W-:-:S02]  /*21300*/  IMAD R4, R17, c[0x0][0x190], RZ ;  /* 0x0000640011047a24 */ /* 0x004fc400078e02ff */
[----:B---3--:R-:W-:Y:S02]  /*21310*/  IMAD R2, R20, c[0x0][0x184], RZ ;  /* 0x0000610014027a24 */ /* 0x008fe400078e02ff */
[----:B----4-:R-:W-:-:S05]  /*21320*/  IMAD R0, R21, 0x2, R22 ;  /* 0x0000000215007824 */ /* 0x010fca00078e0216 */
[----:B------:R0:W-:Y:S04]  /*21330*/  STL [R1+0x80c], R0 ;  /* 0x00080c0001007387 */ /* 0x0001e80000100800 */
[----:B------:R1:W-:Y:S01]  /*21340*/  STL [R1+0x84c], R2 ;  /* 0x00084c0201007387 */ /* 0x0003e20000100800 */
[----:B0-----:R-:W-:Y:S02]  /*21350*/  IMAD R0, R18, c[0x0][0x190], RZ ;  /* 0x0000640012007a24 */ /* 0x001fe400078e02ff */
[----:B-1----:R-:W-:-:S03]  /*21360*/  IMAD R2, R16, c[0x0][0x190], RZ ;  /* 0x0000640010027a24 */ /* 0x002fc600078e02ff */
[----:B------:R0:W-:Y:S04]  /*21370*/  STL [R1+0x30], R0 ;  /* 0x0000300001007387 */ /* 0x0001e80000100800 */
[----:B------:R1:W-:Y:S01]  /*21380*/  STL [R1+0x98], R4 ;  /* 0x0000980401007387 */ /* 0x0003e20000100800 */
[----:B0-----:R-:W-:-:S03]  /*21390*/  IMAD R0, R15, c[0x0][0x190], RZ ;  /* 0x000064000f007a24 */ /* 0x001fc600078e02ff */
[----:B------:R0:W-:Y:S01]  /*213a0*/  STL [R1+0xc0], R2 ;  /* 0x0000c00201007387 */ /* 0x0001e20000100800 */
[----:B-1----:R-:W-:-:S03]  /*213b0*/  IMAD R4, R14, c[0x0][0x190], RZ ;  /* 0x000064000e047a24 */ /* 0x002fc600078e02ff */
[----:B------:R1:W-:Y:S01]  /*213c0*/  STL [R1+0xc4], R0 ;  /* 0x0000c40001007387 */ /* 0x0003e20000100800 */
[----:B0-----:R-:W-:-:S03]  /*213d0*/  IMAD R2, R13, c[0x0][0x190], RZ ;  /* 0x000064000d027a24 */ /* 0x001fc600078e02ff */
[----:B------:R-:W-:Y:S01]  /*213e0*/  STL [R1+0xc8], R4 ;  /* 0x0000c80401007387 */ /* 0x000fe20000100800 */
[----:B-1----:R-:W-:-:S03]  /*213f0*/  IMAD R0, R3, c[0x0][0x190], RZ ;  /* 0x0000640003007a24 */ /* 0x002fc600078e02ff */
[----:B------:R0:W-:Y:S01]  /*21400*/  STL [R1+0xd0], R2 ;  /* 0x0000d00201007387 */ /* 0x0001e20000100800 */
[----:B------:R-:W-:-:S03]  /*21410*/  IMAD R3, R12, c[0x0][0x190], RZ ;  /* 0x000064000c037a24 */ /* 0x000fc600078e02ff */
[----:B------:R1:W-:Y:S01]  /*21420*/  STL [R1+0xe0], R0 ;  /* 0x0000e00001007387 */ /* 0x0003e20000100800 */
[----:B0-----:R-:W-:-:S03]  /*21430*/  IMAD R2, R11, c[0x0][0x190], RZ ;  /* 0x000064000b027a24 */ /* 0x001fc600078e02ff */
[----:B------:R5:W-:Y:S01]  /*21440*/  STL [R1+0xfc], R3 ;  /* 0x0000fc0301007387 */ /* 0x000be20000100800 */
[----:B-1----:R-:W-:-:S03]  /*21450*/  IMAD R0, R10, c[0x0][0x190], RZ ;  /* 0x000064000a007a24 */ /* 0x002fc600078e02ff */
[----:B------:R0:W-:Y:S01]  /*21460*/  STL [R1+0x100], R2 ;  /* 0x0001000201007387 */ /* 0x0001e20000100800 */
[----:B-----5:R-:W-:-:S03]  /*21470*/  IMAD R3, R5, c[0x0][0x190], RZ ;  /* 0x0000640005037a24 */ /* 0x020fc600078e02ff */
[----:B------:R1:W-:Y:S01]  /*21480*/  STL [R1+0x134], R0 ;  /* 0x0001340001007387 */ /* 0x0003e20000100800 */
[----:B0-----:R-:W-:-:S03]  /*21490*/  IMAD R2, R28, c[0x0][0x190], RZ ;  /* 0x000064001c027a24 */ /* 0x001fc600078e02ff */
[----:B------:R0:W-:Y:S04]  /*214a0*/  STL [R1+0x138], R3 ;  /* 0x0001380301007387 */ /* 0x0001e80000100800 */
[----:B------:R-:W2:Y:S01]  /*214b0*/  LDL.LU R5, [R1+0x7bc] ;  /* 0x0007bc0001057983 */ /* 0x000ea20000300800 */
[----:B-1----:R-:W-:-:S03]  /*214c0*/  IMAD R0, R25, c[0x0][0x190], RZ ;  /* 0x0000640019007a24 */ /* 0x002fc600078e02ff */
[----:B------:R1:W-:Y:S04]  /*214d0*/  STL [R1+0x13c], R2 ;  /* 0x00013c0201007387 */ /* 0x0003e80000100800 */
[----:B------:R-:W3:Y:S01]  /*214e0*/  LDL.LU R28, [R1+0x7b8] ;  /* 0x0007b800011c7983 */ /* 0x000ee20000300800 */
[----:B0-----:R-:W-:-:S03]  /*214f0*/  IMAD R3, R7, c[0x0][0x190], RZ ;  /* 0x0000640007037a24 */ /* 0x001fc600078e02ff */
[----:B------:R0:W-:Y:S01]  /*21500*/  STL [R1+0x140], R0 ;  /* 0x0001400001007387 */ /* 0x0001e20000100800 */
[----:B-1----:R-:W-:-:S03]  /*21510*/  IMAD R2, R9, c[0x0][0x190], RZ ;  /* 0x0000640009027a24 */ /* 0x002fc600078e02ff */
[----:B------:R-:W4:Y:S04]  /*21520*/  LDL.LU R25, [R1+0x7b4] ;  /* 0x0007b40001197983 */ /* 0x000f280000300800 */
[----:B------:R1:W-:Y:S01]  /*21530*/  STL [R1+0x178], R2 ;  /* 0x0001780201007387 */ /* 0x0003e20000100800 */
[----:B0-----:R-:W-:-:S05]  /*21540*/  IMAD R0, R8, c[0x0][0x190], RZ ;  /* 0x0000640008007a24 */ /* 0x001fca00078e02ff */
[----:B------:R0:W-:Y:S01]  /*21550*/  STL [R1+0x188], R0 ;  /* 0x0001880001007387 */ /* 0x0001e20000100800 */
[----:B-1----:R-:W-:-:S03]  /*21560*/  IMAD R2, R6, c[0x0][0x190], RZ ;  /* 0x0000640006027a24 */ /* 0x002fc600078e02ff */
[----:B------:R-:W-:Y:S04]  /*21570*/  STL [R1+0x1b4], R3 ;  /* 0x0001b40301007387 */ /* 0x000fe80000100800 */
[----:B------:R-:W5:Y:S01]  /*21580*/  LDL.LU R4, [R1+0x7b0] ;  /* 0x0007b00001047983 */ /* 0x000f620000300800 */
[----:B0-----:R-:W-:-:S03]  /*21590*/  IMAD R0, R29, c[0x0][0x190], RZ ;  /* 0x000064001d007a24 */ /* 0x001fc600078e02ff */
[----:B------:R0:W-:Y:S04]  /*215a0*/  STL [R1+0x1c0], R2 ;  /* 0x0001c00201007387 */ /* 0x0001e80000100800 */
[----:B0-----:R-:W5:Y:S04]  /*215b0*/  LDL.LU R2, [R1+0x7ac] ;  /* 0x0007ac0001027983 */ /* 0x001f680000300800 */
[----:B------:R0:W-:Y:S04]  /*215c0*/  STL [R1+0x1c4], R0 ;  /* 0x0001c40001007387 */ /* 0x0001e80000100800 */
[----:B0-----:R-:W5:Y:S04]  /*215d0*/  LDL.LU R0, [R1+0x7a8] ;  /* 0x0007a80001007983 */ /* 0x001f680000300800 */
[----:B------:R-:W5:Y:S04]  /*215e0*/  LDL.LU R27, [R1+0x7a4] ;  /* 0x0007a400011b7983 */ /* 0x000f680000300800 */
[----:B------:R-:W5:Y:S04]  /*215f0*/  LDL.LU R26, [R1+0x7a0] ;  /* 0x0007a000011a7983 */ /* 0x000f680000300800 */
[----:B------:R-:W5:Y:S04]  /*21600*/  LDL.LU R23, [R1+0x79c] ;  /* 0x00079c0001177983 */ /* 0x000f680000300800 */
[----:B------:R-:W5:Y:S01]  /*21610*/  LDL.LU R22, [R1+0x798] ;  /* 0x0007980001167983 */ /* 0x000f620000300800 */
[----:B------:R-:W-:-:S03]  /*21620*/  IMAD R24, R19, c[0x0][0x190], RZ ;  /* 0x0000640013187a24 */ /* 0x000fc600078e02ff */
        /* <DEDUP_REMOVED lines=15> */
[----:B------:R-:W5:Y:S01]  /*21720*/  LDL.LU R29, [R1+0x758] ;  /* 0x00075800011d7983 */ /* 0x000f620000300800 */
[----:B--2---:R-:W-:-:S05]  /*21730*/  IMAD R9, R5, c[0x0][0x190], RZ ;  /* 0x0000640005097a24 */ /* 0x004fca00078e02ff */
[----:B------:R0:W-:Y:S01]  /*21740*/  STL [R1+0x1d4], R9 ;  /* 0x0001d40901007387 */ /* 0x0001e20000100800 */
[----:B---3--:R-:W-:-:S03]  /*21750*/  IMAD R8, R28, c[0x0][0x190], RZ ;  /* 0x000064001c087a24 */ /* 0x008fc600078e02ff */
[----:B0-----:R-:W2:Y:S01]  /*21760*/  LDL.LU R9, [R1+0x754] ;  /* 0x0007540001097983 */ /* 0x001ea20000300800 */
[----:B----4-:R-:W-:-:S03]  /*21770*/  IMAD R5, R25, c[0x0][0x190], RZ ;  /* 0x0000640019057a24 */ /* 0x010fc600078e02ff */
[----:B------:R0:W-:Y:S04]  /*21780*/  STL [R1+0x20c], R8 ;  /* 0x00020c0801007387 */ /* 0x0001e80000100800 */
[----:B0-----:R-:W3:Y:S04]  /*21790*/  LDL.LU R8, [R1+0x750] ;  /* 0x0007500001087983 */ /* 0x001ee80000300800 */
[----:B------:R0:W-:Y:S01]  /*217a0*/  STL [R1+0x214], R5 ;  /* 0x0002140501007387 */ /* 0x0001e20000100800 */
[----:B-----5:R-:W-:-:S03]  /*217b0*/  IMAD R4, R4, c[0x0][0x190], RZ ;  /* 0x0000640004047a24 */ /* 0x020fc600078e02ff */
[----:B0-----:R-:W4:Y:S04]  /*217c0*/  LDL.LU R5, [R1+0x74c] ;  /* 0x00074c0001057983 */ /* 0x001f280000300800 */
[----:B------:R-:W4:Y:S01]  /*217d0*/  LDL.LU R28, [R1+0x748] ;  /* 0x00074800011c7983 */ /* 0x000f220000300800 */
[----:B------:R-:W-:-:S03]  /*217e0*/  IMAD R2, R2, c[0x0][0x190], RZ ;  /* 0x0000640002027a24 */ /* 0x000fc600078e02ff */
[----:B------:R-:W4:Y:S04]  /*217f0*/  LDL.LU R25, [R1+0x744] ;  /* 0x0007440001197983 */ /* 0x000f280000300800 */
[----:B------:R0:W-:Y:S04]  /*21800*/  STL [R1+0x240], R4 ;  /* 0x0002400401007387 */ /* 0x0001e80000100800 */
[----:B------:R1:W-:Y:S01]  /*21810*/  STL [R1+0x248], R2 ;  /* 0x0002480201007387 */ /* 0x0003e20000100800 */
[----:B0-----:R-:W-:Y:S02]  /*21820*/  IMAD R4, R0, c[0x0][0x190], RZ ;  /* 0x0000640000047a24 */ /* 0x001fe400078e02ff */
[----:B-1----:R-:W-:-:S02]  /*21830*/  IMAD R2, R27, c[0x0][0x190], RZ ;  /* 0x000064001b027a24 */ /* 0x002fc400078e02ff */
[----:B------:R-:W-:Y:S01]  /*21840*/  IMAD R0, R26, c[0x0][0x190], RZ ;  /* 0x000064001a007a24 */ /* 0x000fe200078e02ff */
[----:B------:R0:W-:Y:S04]  /*21850*/  STL [R1+0x260], R4 ;  /* 0x0002600401007387 */ /* 0x0001e80000100800 */
[----:B------:R1:W-:Y:S04]  /*21860*/  STL [R1+0x268], R2 ;  /* 0x0002680201007387 */ /* 0x0003e80000100800 */
[----:B------:R1:W-:Y:S01]  /*21870*/  STL [R1+0x29c], R0 ;  /* 0x00029c0001007387 */ /* 0x0003e20000100800 */
[----:B0-----:R-:W-:-:S02]  /*21880*/  IMAD R4, R23, c[0x0][0x190], RZ ;  /* 0x0000640017047a24 */ /* 0x001fc400078e02ff */
[----:B-1----:R-:W-:-:S03]  /*21890*/  IMAD R2, R22, c[0x0][0x190], RZ ;  /* 0x0000640016027a24 */ /* 0x002fc600078e02ff */
[----:B------:R0:W-:Y:S01]  /*218a0*/  STL [R1+0x428], R4 ;  /* 0x0004280401007387 */ /* 0x0001e20000100800 */
[----:B------:R-:W-:-:S03]  /*218b0*/  IMAD R0, R21, c[0x0][0x190], RZ ;  /* 0x0000640015007a24 */ /* 0x000fc600078e02ff */
[----:B------:R1:W-:Y:S04]  /*218c0*/  STL [R1+0x798], R2 ;  /* 0x0007980201007387 */ /* 0x0003e80000100800 */
[----:B------:R1:W-:Y:S01]  /*218d0*/  STL [R1+0x794], R0 ;  /* 0x0007940001007387 */ /* 0x0003e20000100800 */
[----:B0-----:R-:W-:Y:S02]  /*218e0*/  IMAD R4, R20, c[0x0][0x190], RZ ;  /* 0x0000640014047a24 */ /* 0x001fe400078e02ff */
        /* <DEDUP_REMOVED lines=13> */
[----:B------:R-:W-:Y:S01]  /*219c0*/  STL [R1+0x778], R4 ;  /* 0x0007780401007387 */ /* 0x000fe20000100800 */
[----:B------:R-:W-:-:S03]  /*219d0*/  IMAD R0, R3, c[0x0][0x190], RZ ;  /* 0x0000640003007a24 */ /* 0x000fc600078e02ff */
[----:B------:R0:W-:Y:S01]  /*219e0*/  STL [R1+0x774], R2 ;  /* 0x0007740201007387 */ /* 0x0001e20000100800 */
[----:B------:R-:W-:-:S03]  /*219f0*/  IMAD R3, R12, c[0x0][0x190], RZ ;  /* 0x000064000c037a24 */ /* 0x000fc600078e02ff */
[----:B------:R1:W-:Y:S01]  /*21a00*/  STL [R1+0x770], R0 ;  /* 0x0007700001007387 */ /* 0x0003e20000100800 */
[----:B0-----:R-:W-:-:S03]  /*21a10*/  IMAD R2, R11, c[0x0][0x190], RZ ;  /* 0x000064000b027a24 */ /* 0x001fc600078e02ff */
[----:B------:R0:W-:Y:S01]  /*21a20*/  STL [R1+0x76c], R3 ;  /* 0x00076c0301007387 */ /* 0x0001e20000100800 */
[----:B-1----:R-:W-:-:S03]  /*21a30*/  IMAD R0, R10, c[0x0][0x190], RZ ;  /* 0x000064000a007a24 */ /* 0x002fc600078e02ff */
[----:B------:R1:W-:Y:S01]  /*21a40*/  STL [R1+0x768], R2 ;  /* 0x0007680201007387 */ /* 0x0003e20000100800 */
[----:B0-----:R-:W-:-:S03]  /*21a50*/  IMAD R3, R7, c[0x0][0x190], RZ ;  /* 0x0000640007037a24 */ /* 0x001fc600078e02ff */
[----:B------:R0:W-:Y:S01]  /*21a60*/  STL [R1+0x764], R0 ;  /* 0x0007640001007387 */ /* 0x0001e20000100800 */
[----:B-1----:R-:W-:-:S03]  /*21a70*/  IMAD R2, R6, c[0x0][0x190], RZ ;  /* 0x0000640006027a24 */ /* 0x002fc600078e02ff */
[----:B------:R-:W-:Y:S04]  /*21a80*/  STL [R1+0x760], R3 ;  /* 0x0007600301007387 */ /* 0x000fe80000100800 */
[----:B------:R-:W5:Y:S01]  /*21a90*/  LDL.LU R7, [R1+0x740] ;  /* 0x0007400001077983 */ /* 0x000f620000300800 */
[----:B0-----:R-:W-:-:S03]  /*21aa0*/  IMAD R0, R29, c[0x0][0x190], RZ ;  /* 0x000064001d007a24 */ /* 0x001fc600078e02ff */
[----:B------:R2:W-:Y:S04]  /*21ab0*/  STL [R1+0x75c], R2 ;  /* 0x00075c0201007387 */ /* 0x0005e80000100800 */
[----:B------:R-:W5:Y:S04]  /*21ac0*/  LDL.LU R6, [R1+0x73c] ;  /* 0x00073c0001067983 */ /* 0x000f680000300800 */
[----:B------:R3:W-:Y:S04]  /*21ad0*/  STL [R1+0x758], R0 ;  /* 0x0007580001007387 */ /* 0x0007e80000100800 */
[----:B------:R-:W5:Y:S01]  /*21ae0*/  LDL.LU R29, [R1+0x738] ;  /* 0x00073800011d7983 */ /* 0x000f620000300800 */
[----:B--2---:R-:W-:-:S05]  /*21af0*/  IMAD R2, R9, c[0x0][0x190], RZ ;  /* 0x0000640009027a24 */ /* 0x004fca00078e02ff */
[----:B------:R0:W-:Y:S01]  /*21b00*/  STL [R1+0x754], R2 ;  /* 0x0007540201007387 */ /* 0x0001e20000100800 */
[----:B---3--:R-:W-:-:S05]  /*21b10*/  IMAD R0, R8, c[0x0][0x190], RZ ;  /* 0x0000640008007a24 */ /* 0x008fca00078e02ff */
[----:B------:R1:W-:Y:S01]  /*21b20*/  STL [R1+0x750], R0 ;  /* 0x0007500001007387 */ /* 0x0003e20000100800 */
[----:B----4-:R-:W-:Y:S02]  /*21b30*/  IMAD R3, R5, c[0x0][0x190], RZ ;  /* 0x0000640005037a24 */ /* 0x010fe400078e02ff */
[----:B0-----:R-:W-:-:S03]  /*21b40*/  IMAD R2, R28, c[0x0][0x190], RZ ;  /* 0x000064001c027a24 */ /* 0x001fc600078e02ff */
[----:B------:R-:W-:Y:S01]  /*21b50*/  STL [R1+0x74c], R3 ;  /* 0x00074c0301007387 */ /* 0x000fe20000100800 */
[----:B-1----:R-:W-:-:S03]  /*21b60*/  IMAD R0, R25, c[0x0][0x190], RZ ;  /* 0x0000640019007a24 */ /* 0x002fc600078e02ff */
[----:B------:R-:W2:Y:S04]  /*21b70*/  LDL.LU R4, [R1+0x734] ;  /* 0x0007340001047983 */ /* 0x000ea80000300800 */
[----:B------:R0:W-:Y:S04]  /*21b80*/  STL [R1+0x748], R2 ;  /* 0x0007480201007387 */ /* 0x0001e80000100800 */
[----:B0-----:R-:W3:Y:S04]  /*21b90*/  LDL.LU R2, [R1+0x730] ;  /* 0x0007300001027983 */ /* 0x001ee80000300800 */
[----:B------:R0:W-:Y:S04]  /*21ba0*/  STL [R1+0x744], R0 ;  /* 0x0007440001007387 */ /* 0x0001e80000100800 */
[----:B0-----:R-:W4:Y:S04]  /*21bb0*/  LDL.LU R0, [R1+0x72c] ;  /* 0x00072c0001007983 */ /* 0x001f280000300800 */
        /* <DEDUP_REMOVED lines=20> */
[----:B-----5:R-:W-:-:S05]  /*21d00*/  IMAD R8, R7, c[0x0][0x190], RZ ;  /* 0x0000640007087a24 */ /* 0x020fca00078e02ff */
[----:B------:R0:W-:Y:S01]  /*21d10*/  STL [R1+0x740], R8 ;  /* 0x0007400801007387 */ /* 0x0001e20000100800 */
[----:B------:R-:W-:-:S03]  /*21d20*/  IMAD R7, R6, c[0x0][0x190], RZ ;  /* 0x0000640006077a24 */ /* 0x000fc600078e02ff */
[----:B------:R-:W5:Y:S04]  /*21d30*/  LDL.LU R9, [R1+0x6d8] ;  /* 0x0006d80001097983 */ /* 0x000f680000300800 */
[----:B------:R1:W-:Y:S01]  /*21d40*/  STL [R1+0x73c], R7 ;  /* 0x00073c0701007387 */ /* 0x0003e20000100800 */
[----:B------:R-:W-:-:S03]  /*21d50*/  IMAD R6, R29, c[0x0][0x190], RZ ;  /* 0x000064001d067a24 */ /* 0x000fc600078e02ff */
[----:B0-----:R-:W5:Y:S04]  /*21d60*/  LDL.LU R8, [R1+0x6d4] ;  /* 0x0006d40001087983 */ /* 0x001f680000300800 */
[----:B------:R0:W-:Y:S04]  /*21d70*/  STL [R1+0x738], R6 ;  /* 0x0007380601007387 */ /* 0x0001e80000100800 */
[----:B-1----:R-:W5:Y:S04]  /*21d80*/  LDL.LU R7, [R1+0x6d0] ;  /* 0x0006d00001077983 */ /* 0x002f680000300800 */
[----:B0-----:R-:W5:Y:S04]  /*21d90*/  LDL.LU R6, [R1+0x6cc] ;  /* 0x0006cc0001067983 */ /* 0x001f680000300800 */
[----:B------:R-:W5:Y:S01]  /*21da0*/  LDL.LU R29, [R1+0x6c8] ;  /* 0x0006c800011d7983 */ /* 0x000f620000300800 */
[----:B--2---:R-:W-:-:S05]  /*21db0*/  IMAD R4, R4, c[0x0][0x190], RZ ;  /* 0x0000640004047a24 */ /* 0x004fca00078e02ff */
[----:B------:R4:W-:Y:S01]  /*21dc0*/  STL [R1+0x734], R4 ;  /* 0x0007340401007387 */ /* 0x0009e20000100800 */
[----:B---3--:R-:W-:-:S05]  /*21dd0*/  IMAD R2, R2, c[0x0][0x190], RZ ;  /* 0x0000640002027a24 */ /* 0x008fca00078e02ff */
[----:B------:R0:W-:Y:S01]  /*21de0*/  STL [R1+0x730], R2 ;  /* 0x0007300201007387 */ /* 0x0001e20000100800 */
[----:B----4-:R-:W-:Y:S02]  /*21df0*/  IMAD R4, R0, c[0x0][0x190], RZ ;  /* 0x0000640000047a24 */ /* 0x010fe400078e02ff */
[----:B0-----:R-:W-:-:S03]  /*21e00*/  IMAD R2, R27, c[0x0][0x190], RZ ;  /* 0x000064001b027a24 */ /* 0x001fc600078e02ff */
[----:B------:R0:W-:Y:S01]  /*21e10*/  STL [R1+0x72c], R4 ;  /* 0x00072c0401007387 */ /* 0x0001e20000100800 */
[----:B------:R-:W-:-:S03]  /*21e20*/  IMAD R0, R26, c[0x0][0x190], RZ ;  /* 0x000064001a007a24 */ /* 0x000fc600078e02ff */
[----:B------:R1:W-:Y:S04]  /*21e30*/  STL [R1+0x728], R2 ;  /* 0x0007280201007387 */ /* 0x0003e80000100800 */
[----:B------:R2:W-:Y:S01]  /*21e40*/  STL [R1+0x724], R0 ;  /* 0x0007240001007387 */ /* 0x0005e20000100800 */
[----:B0-----:R-:W-:Y:S02]  /*21e50*/  IMAD R4, R23, c[0x0][0x190], RZ ;  /* 0x0000640017047a24 */ /* 0x001fe400078e02ff */
[----:B-1----:R-:W-:-:S03]  /*21e60*/  IMAD R2, R22, c[0x0][0x190], RZ ;  /* 0x0000640016027a24 */ /* 0x002fc600078e02ff */
[----:B------:R0:W-:Y:S01]  /*21e70*/  STL [R1+0x720], R4 ;  /* 0x0007200401007387 */ /* 0x0001e20000100800 */
[----:B--2---:R-:W-:-:S03]  /*21e80*/  IMAD R0, R21, c[0x0][0x190], RZ ;  /* 0x0000640015007a24 */ /* 0x004fc600078e02ff */
        /* <DEDUP_REMOVED lines=16> */
[----:B------:R-:W-:Y:S01]  /*21f90*/  STL [R1+0x6fc], R4 ;  /* 0x0006fc0401007387 */ /* 0x000fe20000100800 */
[----:B--2---:R-:W-:-:S03]  /*21fa0*/  IMAD R0, R3, c[0x0][0x190], RZ ;  /* 0x0000640003007a24 */ /* 0x004fc600078e02ff */
        /* <DEDUP_REMOVED lines=11> */
[----:B------:R-:W2:Y:S01]  /*22060*/  LDL.LU R5, [R1+0x6c4] ;  /* 0x0006c40001057983 */ /* 0x000ea20000300800 */
[----:B0-----:R-:W-:-:S03]  /*22070*/  IMAD R0, R25, c[0x0][0x190], RZ ;  /* 0x0000640019007a24 */ /* 0x001fc600078e02ff */
[----:B------:R5:W-:Y:S04]  /*22080*/  STL [R1+0x6e0], R2 ;  /* 0x0006e00201007387 */ /* 0x000be80000100800 */
[----:B------:R-:W3:Y:S04]  /*22090*/  LDL.LU R28, [R1+0x6c0] ;  /* 0x0006c000011c7983 */ /* 0x000ee80000300800 */
[----:B------:R0:W-:Y:S01]  /*220a0*/  STL [R1+0x6dc], R0 ;  /* 0x0006dc0001007387 */ /* 0x0001e20000100800 */
[----:B-----5:R-:W-:-:S03]  /*220b0*/  IMAD R2, R9, c[0x0][0x190], RZ ;  /* 0x0000640009027a24 */ /* 0x020fc600078e02ff */
[----:B------:R-:W4:Y:S01]  /*220c0*/  LDL.LU R25, [R1+0x6bc] ;  /* 0x0006bc0001197983 */ /* 0x000f220000300800 */
[----:B------:R-:W-:-:S03]  /*220d0*/  IMAD R3, R7, c[0x0][0x190], RZ ;  /* 0x0000640007037a24 */ /* 0x000fc600078e02ff */
        /* <DEDUP_REMOVED lines=1115> */
[----:B------:R-:W-:Y:S02]  /*26690*/  IMAD R3, R7, c[0x0][0x190], RZ ;  /* 0x0000640007037a24 */ /* 0x000fe400078e02ff */
[----:B0-----:R-:W-:Y:S01]  /*266a0*/  IMAD R0, R8, c[0x0][0x190], RZ ;  /* 0x0000640008007a24 */ /* 0x001fe200078e02ff */
[----:B------:R0:W-:Y:S04]  /*266b0*/  STL [R1+0x9c], R2 ;  /* 0x00009c0201007387 */ /* 0x0001e80000100800 */
[----:B------:R1:W-:Y:S01]  /*266c0*/  STL [R1+0x94], R0 ;  /* 0x0000940001007387 */ /* 0x0003e20000100800 */
[----:B0-----:R-:W-:-:S03]  /*266d0*/  IMAD R2, R6, c[0x0][0x190], RZ ;  /* 0x0000640006027a24 */ /* 0x001fc600078e02ff */
[----:B------:R-:W-:Y:S01]  /*266e0*/  STL [R1+0x90], R3 ;  /* 0x0000900301007387 */ /* 0x000fe20000100800 */
[----:B-1----:R-:W-:-:S03]  /*266f0*/  IMAD R0, R29, c[0x0][0x190], RZ ;  /* 0x000064001d007a24 */ /* 0x002fc600078e02ff */
[----:B------:R-:W5:Y:S04]  /*26700*/  LDL.LU R4, [R1+0x78] ;  /* 0x0000780001047983 */ /* 0x000f680000300800 */
        /* <DEDUP_REMOVED lines=34> */
[----:B------:R-:W5:Y:S04]  /*26930*/  LDL.LU R28, [R1+0xc] ;  /* 0x00000c00011c7983 */ /* 0x000f680000300800 */
[----:B------:R-:W2:Y:S01]  /*26940*/  LDL.LU R25, [R1+0x8] ;  /* 0x0000080001197983 */ /* 0x000ea20000300800 */
[----:B------:R-:W-:-:S03]  /*26950*/  IMAD R2, R2, c[0x0][0x190], RZ ;  /* 0x0000640002027a24 */ /* 0x000fc600078e02ff */
[----:B------:R0:W-:Y:S04]  /*26960*/  STL [R1+0x78], R4 ;  /* 0x0000780401007387 */ /* 0x0001e80000100800 */
[----:B0-----:R-:W2:Y:S01]  /*26970*/  LDL.LU R4, [R1+0x1d90] ;  /* 0x001d900001047983 */ /* 0x001ea20000300800 */
[----:B------:R-:W-:-:S03]  /*26980*/  IMAD R0, R0, c[0x0][0x190], RZ ;  /* 0x0000640000007a24 */ /* 0x000fc600078e02ff */
[----:B------:R0:W-:Y:S01]  /*26990*/  STL [R1+0x74], R2 ;  /* 0x0000740201007387 */ /* 0x0001e20000100800 */
[----:B------:R-:W-:Y:S02]  /*269a0*/  IMAD R27, R27, c[0x0][0x190], RZ ;  /* 0x000064001b1b7a24 */ /* 0x000fe400078e02ff */
[----:B------:R-:W-:Y:S01]  /*269b0*/  IMAD R26, R26, c[0x0][0x190], RZ ;  /* 0x000064001a1a7a24 */ /* 0x000fe200078e02ff */
[----:B0-----:R-:W5:Y:S01]  /*269c0*/  LDL.LU R2, [R1+0x1d8c] ;  /* 0x001d8c0001027983 */ /* 0x001f620000300800 */
[----:B------:R-:W-:-:S03]  /*269d0*/  IMAD R23, R23, c[0x0][0x190], RZ ;  /* 0x0000640017177a24 */ /* 0x000fc600078e02ff */
[----:B------:R0:W-:Y:S01]  /*269e0*/  STL [R1+0x70], R0 ;  /* 0x0000700001007387 */ /* 0x0001e20000100800 */
[----:B------:R-:W-:Y:S02]  /*269f0*/  IMAD R22, R22, c[0x0][0x190], RZ ;  /* 0x0000640016167a24 */ /* 0x000fe400078e02ff */
[----:B------:R-:W-:Y:S01]  /*26a00*/  IMAD R21, R21, c[0x0][0x190], RZ ;  /* 0x0000640015157a24 */ /* 0x000fe200078e02ff */
[----:B0-----:R-:W5:Y:S04]  /*26a10*/  LDL.LU R0, [R1+0x1d88] ;  /* 0x001d880001007983 */ /* 0x001f680000300800 */
[----:B------:R0:W-:Y:S01]  /*26a20*/  STL [R1+0x6c], R27 ;  /* 0x00006c1b01007387 */ /* 0x0001e20000100800 */
[----:B------:R-:W-:Y:S02]  /*26a30*/  IMAD R20, R20, c[0x0][0x190], RZ ;  /* 0x0000640014147a24 */ /* 0x000fe400078e02ff */
[----:B------:R-:W-:Y:S01]  /*26a40*/  IMAD R19, R19, c[0x0][0x190], RZ ;  /* 0x0000640013137a24 */ /* 0x000fe200078e02ff */
[----:B0-----:R-:W5:Y:S04]  /*26a50*/  LDL.LU R27, [R1+0x1d84] ;  /* 0x001d8400011b7983 */ /* 0x001f680000300800 */
[----:B------:R0:W-:Y:S01]  /*26a60*/  STL [R1+0x68], R26 ;  /* 0x0000681a01007387 */ /* 0x0001e20000100800 */
[----:B------:R-:W-:-:S03]  /*26a70*/  IMAD R18, R18, c[0x0][0x190], RZ ;  /* 0x0000640012127a24 */ /* 0x000fc600078e02ff */
        /* <DEDUP_REMOVED lines=37> */
[----:B------:R0:W-:Y:S04]  /*26cd0*/  STL [R1+0x34], R12 ;  /* 0x0000340c01007387 */ /* 0x0001e80000100800 */
        /* <DEDUP_REMOVED lines=10> */
[----:B0-----:R-:W5:Y:S01]  /*26d80*/  LDL.LU R29, [R1+0x1d38] ;  /* 0x001d3800011d7983 */ /* 0x001f620000300800 */
[----:B--2---:R-:W-:-:S02]  /*26d90*/  IMAD R7, R7, c[0x0][0x190], RZ ;  /* 0x0000640007077a24 */ /* 0x004fc400078e02ff */
[----:B---3--:R-:W-:Y:S02]  /*26da0*/  IMAD R6, R6, c[0x0][0x190], RZ ;  /* 0x0000640006067a24 */ /* 0x008fe400078e02ff */
[----:B----4-:R-:W-:Y:S02]  /*26db0*/  IMAD R5, R5, c[0x0][0x190], RZ ;  /* 0x0000640005057a24 */ /* 0x010fe400078e02ff */
[----:B-----5:R-:W-:Y:S02]  /*26dc0*/  IMAD R28, R28, c[0x0][0x190], RZ ;  /* 0x000064001c1c7a24 */ /* 0x020fe400078e02ff */
[----:B------:R-:W-:Y:S02]  /*26dd0*/  IMAD R25, R25, c[0x0][0x190], RZ ;  /* 0x0000640019197a24 */ /* 0x000fe400078e02ff */
[----:B------:R-:W-:-:S05]  /*26de0*/  IMAD R29, R29, c[0x0][0x190], RZ ;  /* 0x000064001d1d7a24 */ /* 0x000fca00078e02ff */
[----:B------:R0:W-:Y:S04]  /*26df0*/  STL [R1+0x1d04], R29 ;  /* 0x001d041d01007387 */ /* 0x0001e80000100800 */
[----:B0-----:R-:W2:Y:S04]  /*26e00*/  LDL.LU R29, [R1+0x4] ;  /* 0x00000400011d7983 */ /* 0x001ea80000300800 */
[----:B------:R0:W-:Y:S04]  /*26e10*/  STL [R1+0x18], R7 ;  /* 0x0000180701007387 */ /* 0x0001e80000100800 */
[----:B0-----:R-:W3:Y:S04]  /*26e20*/  LDL.LU R7, [R1+0x1d34] ;  /* 0x001d340001077983 */ /* 0x001ee80000300800 */
[----:B------:R0:W-:Y:S04]  /*26e30*/  STL [R1+0x14], R6 ;  /* 0x0000140601007387 */ /* 0x0001e80000100800 */
[----:B0-----:R-:W4:Y:S04]  /*26e40*/  LDL.LU R6, [R1+0x1d30] ;  /* 0x001d300001067983 */ /* 0x001f280000300800 */
[----:B------:R0:W-:Y:S04]  /*26e50*/  STL [R1+0x10], R5 ;  /* 0x0000100501007387 */ /* 0x0001e80000100800 */
[----:B0-----:R-:W5:Y:S04]  /*26e60*/  LDL.LU R5, [R1+0x1d2c] ;  /* 0x001d2c0001057983 */ /* 0x001f680000300800 */
[----:B------:R0:W-:Y:S04]  /*26e70*/  STL [R1+0xc], R28 ;  /* 0x00000c1c01007387 */ /* 0x0001e80000100800 */
[----:B0-----:R-:W5:Y:S04]  /*26e80*/  LDL.LU R28, [R1+0x1d28] ;  /* 0x001d2800011c7983 */ /* 0x001f680000300800 */
[----:B------:R0:W-:Y:S04]  /*26e90*/  STL [R1+0x8], R25 ;  /* 0x0000081901007387 */ /* 0x0001e80000100800 */
[----:B0-----:R-:W5:Y:S01]  /*26ea0*/  LDL.LU R25, [R1+0x1d24] ;  /* 0x001d240001197983 */ /* 0x001f620000300800 */
[----:B------:R-:W-:-:S02]  /*26eb0*/  IMAD R8, R8, c[0x0][0x190], RZ ;  /* 0x0000640008087a24 */ /* 0x000fc400078e02ff */
[----:B------:R-:W-:Y:S02]  /*26ec0*/  IMAD R9, R9, c[0x0][0x190], RZ ;  /* 0x0000640009097a24 */ /* 0x000fe400078e02ff */
[----:B------:R-:W-:Y:S02]  /*26ed0*/  IMAD R10, R10, c[0x0][0x190], RZ ;  /* 0x000064000a0a7a24 */ /* 0x000fe400078e02ff */
[----:B------:R-:W-:Y:S02]  /*26ee0*/  IMAD R11, R11, c[0x0][0x190], RZ ;  /* 0x000064000b0b7a24 */ /* 0x000fe400078e02ff */
[----:B------:R-:W-:Y:S02]  /*26ef0*/  IMAD R12, R12, c[0x0][0x190], RZ ;  /* 0x000064000c0c7a24 */ /* 0x000fe400078e02ff */
[----:B------:R-:W-:Y:S02]  /*26f00*/  IMAD R3, R3, c[0x0][0x190], RZ ;  /* 0x0000640003037a24 */ /* 0x000fe400078e02ff */
[----:B------:R-:W-:-:S02]  /*26f10*/  IMAD R13, R13, c[0x0][0x190], RZ ;  /* 0x000064000d0d7a24 */ /* 0x000fc400078e02ff */
[----:B------:R-:W-:Y:S02]  /*26f20*/  IMAD R14, R14, c[0x0][0x190], RZ ;  /* 0x000064000e0e7a24 */ /* 0x000fe400078e02ff */
[----:B------:R-:W-:Y:S02]  /*26f30*/  IMAD R15, R15, c[0x0][0x190], RZ ;  /* 0x000064000f0f7a24 */ /* 0x000fe400078e02ff */
[----:B------:R-:W-:Y:S02]  /*26f40*/  IMAD R16, R16, c[0x0][0x190], RZ ;  /* 0x0000640010107a24 */ /* 0x000fe400078e02ff */
[----:B------:R-:W-:Y:S02]  /*26f50*/  IMAD R17, R17, c[0x0][0x190], RZ ;  /* 0x0000640011117a24 */ /* 0x000fe400078e02ff */
[----:B------:R-:W-:Y:S02]  /*26f60*/  IMAD R18, R18, c[0x0][0x190], RZ ;  /* 0x0000640012127a24 */ /* 0x000fe400078e02ff */
[----:B--2---:R-:W-:-:S05]  /*26f70*/  IMAD R29, R29, c[0x0][0x190], RZ ;  /* 0x000064001d1d7a24 */ /* 0x004fca00078e02ff */
[----:B------:R0:W-:Y:S01]  /*26f80*/  STL [R1+0x4], R29 ;  /* 0x0000041d01007387 */ /* 0x0001e20000100800 */
[----:B---3--:R-:W-:Y:S02]  /*26f90*/  IMAD R7, R7, c[0x0][0x190], RZ ;  /* 0x0000640007077a24 */ /* 0x008fe400078e02ff */
[----:B----4-:R-:W-:Y:S02]  /*26fa0*/  IMAD R6, R6, c[0x0][0x190], RZ ;  /* 0x0000640006067a24 */ /* 0x010fe400078e02ff */
[----:B-----5:R-:W-:Y:S02]  /*26fb0*/  IMAD R5, R5, c[0x0][0x190], RZ ;  /* 0x0000640005057a24 */ /* 0x020fe400078e02ff */
[----:B------:R-:W-:Y:S02]  /*26fc0*/  IMAD R28, R28, c[0x0][0x190], RZ ;  /* 0x000064001c1c7a24 */ /* 0x000fe400078e02ff */
[----:B0-----:R-:W-:Y:S02]  /*26fd0*/  IMAD R29, R25, c[0x0][0x190], RZ ;  /* 0x00006400191d7a24 */ /* 0x001fe400078e02ff */
[----:B------:R-:W2:Y:S04]  /*26fe0*/  LDL.LU R25, [R1+0x1d20] ;  /* 0x001d200001197983 */ /* 0x000ea80000300800 */
[----:B------:R0:W-:Y:S04]  /*26ff0*/  STL [R1+0x1ce8], R28 ;  /* 0x001ce81c01007387 */ /* 0x0001e80000100800 */
[----:B------:R-:W-:Y:S04]  /*27000*/  STL [R1], R29 ;  /* 0x0000001d01007387 */ /* 0x000fe80000100800 */
[----:B0-----:R-:W3:Y:S04]  /*27010*/  LDL R28, [R1+0x80c] ;  /* 0x00080c00011c7983 */ /* 0x001ee80000100800 */
[----:B------:R-:W-:Y:S04]  /*27020*/  STL [R1+0x79c], R5 ;  /* 0x00079c0501007387 */ /* 0x000fe80000100800 */
[----:B------:R0:W-:Y:S04]  /*27030*/  STL [R1+0x1ce0], R6 ;  /* 0x001ce00601007387 */ /* 0x0001e80000100800 */
[----:B0-----:R-:W4:Y:S04]  /*27040*/  LDL.LU R6, [R1+0x30] ;  /* 0x0000300001067983 */ /* 0x001f280000300800 */
[----:B------:R0:W-:Y:S04]  /*27050*/  STL [R1+0x1cdc], R7 ;  /* 0x001cdc0701007387 */ /* 0x0001e80000100800 */
[----:B0-----:R-:W5:Y:S04]  /*27060*/  LDL.LU R7, [R1+0x98] ;  /* 0x0000980001077983 */ /* 0x001f680000300800 */
[----:B------:R-:W-:Y:S04]  /*27070*/  STL [R1+0x1cd8], R8 ;  /* 0x001cd80801007387 */ /* 0x000fe80000100800 */
[----:B------:R0:W-:Y:S04]  /*27080*/  STL [R1+0x1cd4], R9 ;  /* 0x001cd40901007387 */ /* 0x0001e80000100800 */
[----:B0-----:R-:W5:Y:S04]  /*27090*/  LDL.LU R9, [R1+0xc0] ;  /* 0x0000c00001097983 */ /* 0x001f680000300800 */
[----:B------:R-:W-:Y:S04]  /*270a0*/  STL [R1+0x1cd0], R10 ;  /* 0x001cd00a01007387 */ /* 0x000fe80000100800 */
        /* <DEDUP_REMOVED lines=22> */
[----:B------:R-:W-:Y:S01]  /*27210*/  IMAD.MOV R29, RZ, RZ, -c[0x0][0x188] ;  /* 0x80006200ff1d7624 */ /* 0x000fe200078e02ff */
[----:B------:R2:W-:Y:S04]  /*27220*/  STL [R1+0x1d10], R19 ;  /* 0x001d101301007387 */ /* 0x0005e80000100800 */
[----:B------:R-:W-:Y:S04]  /*27230*/  STL [R1+0x1d14], R20 ;  /* 0x001d141401007387 */ /* 0x000fe80000100800 */
[----:B------:R-:W-:Y:S04]  /*27240*/  STL [R1+0x1d18], R21 ;  /* 0x001d181501007387 */ /* 0x000fe80000100800 */
[----:B------:R-:W-:Y:S01]  /*27250*/  STL [R1+0x1d1c], R22 ;  /* 0x001d1c1601007387 */ /* 0x000fe20000100800 */
[----:B--2---:R-:W-:Y:S01]  /*27260*/  LEA R19, P6, R24, R25, 0x1 ;  /* 0x0000001918137211 */ /* 0x004fe200078c08ff */
[----:B---3--:R-:W-:-:S02]  /*27270*/  IMAD R5, R29, 0x2, R28 ;  /* 0x000000021d057824 */ /* 0x008fc400078e021c */
[----:B------:R-:W2:Y:S04]  /*27280*/  LDL.LU R29, [R1+0x140] ;  /* 0x00014000011d7983 */ /* 0x000ea80000300800 */
[----:B------:R-:W3:Y:S04]  /*27290*/  LDL.LU R10, [R1+0x178] ;  /* 0x00017800010a7983 */ /* 0x000ee80000300800 */
[----:B------:R5:W-:Y:S01]  /*272a0*/  STL [R1+0xbb8], R19 ;  /* 0x000bb81301007387 */ /* 0x000be20000100800 */
[----:B----4-:R-:W-:-:S05]  /*272b0*/  LEA R8, P5, R6, R25, 0x1 ;  /* 0x0000001906087211 */ /* 0x010fca00078a08ff */
[----:B------:R0:W-:Y:S04]  /*272c0*/  STL [R1+0xbc0], R8 ;  /* 0x000bc00801007387 */ /* 0x0001e80000100800 */
[----:B------:R-:W4:Y:S01]  /*272d0*/  LDL.LU R28, [R1+0x188] ;  /* 0x00018800011c7983 */ /* 0x000f220000300800 */
[----:B-----5:R-:W-:-:S05]  /*272e0*/  LEA R19, P4, R7, R25, 0x1 ;  /* 0x0000001907137211 */ /* 0x020fca00078808ff */
[----:B------:R1:W-:Y:S01]  /*272f0*/  STL [R1+0xbc8], R19 ;  /* 0x000bc81301007387 */ /* 0x0003e20000100800 */
[----:B0-----:R-:W-:-:S05]  /*27300*/  LEA R8, P3, R9, R25, 0x1 ;  /* 0x0000001909087211 */ /* 0x001fca00078608ff */
[----:B------:R0:W-:Y:S04]  /*27310*/  STL [R1+0xbd0], R8 ;  /* 0x000bd00801007387 */ /* 0x0001e80000100800 */
[----:B-1----:R-:W4:Y:S01]  /*27320*/  LDL.LU R19, [R1+0x1b4] ;  /* 0x0001b40001137983 */ /* 0x002f220000300800 */
[-C--:B------:R-:W-:Y:S02]  /*27330*/  LEA R21, P0, R16, R25.reuse, 0x1 ;  /* 0x0000001910157211 */ /* 0x080fe400078008ff */
[-C--:B0-----:R-:W-:Y:S02]  /*27340*/  LEA R8, P1, R17, R25.reuse, 0x1 ;  /* 0x0000001911087211 */ /* 0x081fe400078208ff */
[----:B------:R-:W-:-:S05]  /*27350*/  LEA R20, P2, R18, R25, 0x1 ;  /* 0x0000001912147211 */ /* 0x000fca00078408ff */
[----:B------:R-:W-:Y:S04]  /*27360*/  STL [R1+0xbd8], R20 ;  /* 0x000bd81401007387 */ /* 0x000fe80000100800 */
[----:B------:R0:W-:Y:S04]  /*27370*/  STL [R1+0xbe0], R8 ;  /* 0x000be00801007387 */ /* 0x0001e80000100800 */
[----:B0-----:R-:W5:Y:S01]  /*27380*/  LDL.LU R8, [R1+0x1c0] ;  /* 0x0001c00001087983 */ /* 0x001f620000300800 */
[----:B------:R-:W-:-:S03]  /*27390*/  LEA.HI.X.SX32 R20, R24, R4, 0x1, P6 ;  /* 0x0000000418147211 */ /* 0x000fc600030f0eff */
[----:B------:R0:W-:Y:S04]  /*273a0*/  STL [R1+0xbe8], R21 ;  /* 0x000be81501007387 */ /* 0x0001e80000100800 */
[----:B------:R1:W-:Y:S01]  /*273b0*/  STL [R1+0xbb4], R20 ;  /* 0x000bb41401007387 */ /* 0x0003e20000100800 */
[-C--:B0-----:R-:W-:Y:S02]  /*273c0*/  LEA R21, P6, R15, R25.reuse, 0x1 ;  /* 0x000000190f157211 */ /* 0x081fe400078c08ff */
[----:B-1----:R-:W-:Y:S02]  /*273d0*/  LEA.HI.X.SX32 R20, R6, R4, 0x1, P5 ;  /* 0x0000000406147211 */ /* 0x002fe400028f0eff */
[----:B------:R-:W5:Y:S04]  /*273e0*/  LDL.LU R6, [R1+0x1c4] ;  /* 0x0001c40001067983 */ /* 0x000f680000300800 */
[----:B------:R0:W-:Y:S04]  /*273f0*/  STL [R1+0xbf0], R21 ;  /* 0x000bf01501007387 */ /* 0x0001e80000100800 */
[----:B------:R1:W-:Y:S01]  /*27400*/  STL [R1+0xbbc], R20 ;  /* 0x000bbc1401007387 */ /* 0x0003e20000100800 */
[----:B0-----:R-:W-:-:S02]  /*27410*/  LEA R21, P5, R14, R25, 0x1 ;  /* 0x000000190e157211 */ /* 0x001fc400078a08ff */
[----:B-1----:R-:W-:Y:S02]  /*27420*/  LEA.HI.X.SX32 R20, R7, R4, 0x1, P4 ;  /* 0x0000000407147211 */ /* 0x002fe400020f0eff */
[----:B------:R-:W5:Y:S04]  /*27430*/  LDL.LU R7, [R1+0x1d4] ;  /* 0x0001d40001077983 */ /* 0x000f680000300800 */
[----:B------:R0:W-:Y:S04]  /*27440*/  STL [R1+0xbf8], R21 ;  /* 0x000bf81501007387 */ /* 0x0001e80000100800 */
[----:B------:R1:W-:Y:S01]  /*27450*/  STL [R1+0xbc4], R20 ;  /* 0x000bc41401007387 */ /* 0x0003e20000100800 */
[----:B0-----:R-:W-:-:S02]  /*27460*/  LEA R21, P4, R13, R25, 0x1 ;  /* 0x000000190d157211 */ /* 0x001fc400078808ff */
[-C--:B-1----:R-:W-:Y:S02]  /*27470*/  LEA.HI.X.SX32 R20, R9, R4.reuse, 0x1, P3 ;  /* 0x0000000409147211 */ /* 0x082fe400018f0eff */
[----:B------:R-:W5:Y:S04]  /*27480*/  LDL.LU R9, [R1+0x20c] ;  /* 0x00020c0001097983 */ /* 0x000f680000300800 */
[----:B------:R-:W-:Y:S04]  /*27490*/  STL [R1+0xc00], R21 ;  /* 0x000c001501007387 */ /* 0x000fe80000100800 */
[----:B------:R0:W-:Y:S02]  /*274a0*/  STL [R1+0xbcc], R20 ;  /* 0x000bcc1401007387 */ /* 0x0001e40000100800 */
[----:B0-----:R-:W-:-:S02]  /*274b0*/  LEA.HI.X.SX32 R20, R18, R4, 0x1, P2 ;  /* 0x0000000412147211 */ /* 0x001fc400010f0eff */
[----:B------:R-:W5:Y:S01]  /*274c0*/  LDL.LU R18, [R1+0x214] ;  /* 0x0002140001127983 */ /* 0x000f620000300800 */
[----:B------:R-:W-:-:S05]  /*274d0*/  LEA R21, P3, R3, R25, 0x1 ;  /* 0x0000001903157211 */ /* 0x000fca00078608ff */
        /* <DEDUP_REMOVED lines=12> */
[----:B--2---:R-:W-:-:S02]  /*275a0*/  LEA R21, P0, R29, R25, 0x1 ;  /* 0x000000191d157211 */ /* 0x004fc400078008ff */
[----:B0-----:R-:W-:Y:S02]  /*275b0*/  LEA.HI.X.SX32 R20, R15, R4, 0x1, P6 ;  /* 0x000000040f147211 */ /* 0x001fe400030f0eff */
[----:B------:R-:W2:Y:S04]  /*275c0*/  LDL.LU R15, [R1+0x260] ;  /* 0x00026000010f7983 */ /* 0x000ea80000300800 */
[----:B------:R3:W-:Y:S04]  /*275d0*/  STL [R1+0xc20], R21 ;  /* 0x000c201501007387 */ /* 0x0007e80000100800 */
[----:B------:R0:W-:Y:S01]  /*275e0*/  STL [R1+0xbec], R20 ;  /* 0x000bec1401007387 */ /* 0x0001e20000100800 */
[----:B---3--:R-:W-:-:S02]  /*275f0*/  LEA R21, P6, R10, R25, 0x1 ;  /* 0x000000190a157211 */ /* 0x008fc400078c08ff */
[----:B0-----:R-:W-:Y:S02]  /*27600*/  LEA.HI.X.SX32 R20, R14, R4, 0x1, P5 ;  /* 0x000000040e147211 */ /* 0x001fe400028f0eff */
[----:B------:R-:W3:Y:S04]  /*27610*/  LDL.LU R14, [R1+0x268] ;  /* 0x00026800010e7983 */ /* 0x000ee80000300800 */
[----:B------:R4:W-:Y:S04]  /*27620*/  STL [R1+0xc28], R21 ;  /* 0x000c281501007387 */ /* 0x0009e80000100800 */
[----:B------:R0:W-:Y:S01]  /*27630*/  STL [R1+0xbf4], R20 ;  /* 0x000bf41401007387 */ /* 0x0001e20000100800 */
[----:B----4-:R-:W-:-:S02]  /*27640*/  LEA R21, P5, R28, R25, 0x1 ;  /* 0x000000191c157211 */ /* 0x010fc400078a08ff */
[----:B0-----:R-:W-:Y:S02]  /*27650*/  LEA.HI.X.SX32 R20, R13, R4, 0x1, P4 ;  /* 0x000000040d147211 */ /* 0x001fe400020f0eff */
[----:B------:R-:W4:Y:S04]  /*27660*/  LDL.LU R13, [R1+0x29c] ;  /* 0x00029c00010d7983 */ /* 0x000f280000300800 */
[----:B------:R0:W-:Y:S04]  /*27670*/  STL [R1+0xc30], R21 ;  /* 0x000c301501007387 */ /* 0x0001e80000100800 */
[----:B------:R1:W-:Y:S01]  /*27680*/  STL [R1+0xbfc], R20 ;  /* 0x000bfc1401007387 */ /* 0x0003e20000100800 */
[----:B0-----:R-:W-:-:S02]  /*27690*/  LEA R21, P4, R19, R25, 0x1 ;  /* 0x0000001913157211 */ /* 0x001fc400078808ff */
[-C--:B-1----:R-:W-:Y:S02]  /*276a0*/  LEA.HI.X.SX32 R20, R3, R4.reuse, 0x1, P3 ;  /* 0x0000000403147211 */ /* 0x082fe400018f0eff */
[----:B------:R-:W4:Y:S04]  /*276b0*/  LDL.LU R3, [R1+0x428] ;  /* 0x0004280001037983 */ /* 0x000f280000300800 */
[----:B------:R-:W-:Y:S04]  /*276c0*/  STL [R1+0xc38], R21 ;  /* 0x000c381501007387 */ /* 0x000fe80000100800 */
[----:B------:R0:W-:Y:S02]  /*276d0*/  STL [R1+0xc04], R20 ;  /* 0x000c041401007387 */ /* 0x0001e40000100800 */
[----:B0-----:R-:W-:-:S02]  /*276e0*/  LEA.HI.X.SX32 R20, R12, R4, 0x1, P2 ;  /* 0x000000040c147211 */ /* 0x001fc400010f0eff */
[----:B------:R-:W4:Y:S01]  /*276f0*/  LDL.LU R12, [R1+0x798] ;  /* 0x00079800010c7983 */ /* 0x000f220000300800 */
[----:B-----5:R-:W-:-:S05]  /*27700*/  LEA R21, P3, R8, R25, 0x1 ;  /* 0x0000001908157211 */ /* 0x020fca00078608ff */
[----:B------:R-:W-:Y:S04]  /*27710*/  STL [R1+0xc40], R21 ;  /* 0x000c401501007387 */ /* 0x000fe80000100800 */
[----:B------:R0:W-:Y:S02]  /*27720*/  STL [R1+0xc0c], R20 ;  /* 0x000c0c1401007387 */ /* 0x0001e40000100800 */
[----:B0-----:R-:W-:Y:S02]  /*27730*/  LEA.HI.X.SX32 R20, R11, R4, 0x1, P1 ;  /* 0x000000040b147211 */ /* 0x001fe400008f0eff */
        /* <DEDUP_REMOVED lines=45> */
[----:B-1----:R-:W-:Y:S02]  /*27a10*/  LEA.HI.X.SX32 R20, R18, R4, 0x1, P6 ;  /* 0x0000000412147211 */ /* 0x002fe400030f0eff */
        /* <DEDUP_REMOVED lines=16> */
[----:B------:R-:W-:Y:S04]  /*27b20*/  STL [R1+0xca8], R21 ;  /* 0x000ca81501007387 */ /* 0x000fe80000100800 */
[----:B------:R0:W-:Y:S02]  /*27b30*/  STL [R1+0xc74], R20 ;  /* 0x000c741401007387 */ /* 0x0001e40000100800 */
[----:B0-----:R-:W-:Y:S02]  /*27b40*/  LEA.HI.X.SX32 R20, R14, R4, 0x1, P2 ;  /* 0x000000040e147211 */ /* 0x001fe400010f0eff */
[-C--:B------:R-:W-:Y:S01]  /*27b50*/  LEA R21, P3, R10, R25.reuse, 0x1 ;  /* 0x000000190a157211 */ /* 0x080fe200078608ff */
        /* <DEDUP_REMOVED lines=18> */
[-C--:B--2---:R-:W-:Y:S02]  /*27c80*/  LEA R21, P6, R6, R25.reuse, 0x1 ;  /* 0x0000001906157211 */ /* 0x084fe400078c08ff */
        /* <DEDUP_REMOVED lines=40> */
[----:B------:R-:W5:Y:S01]  /*27f10*/  LDL.LU R9, [R1+0x730] ;  /* 0x0007300001097983 */ /* 0x000f620000300800 */
[----:B------:R-:W-:-:S05]  /*27f20*/  LEA R21, P5, R13, R25, 0x1 ;  /* 0x000000190d157211 */ /* 0x000fca00078a08ff */
[----:B------:R-:W-:Y:S04]  /*27f30*/  STL [R1+0xd10], R21 ;  /* 0x000d101501007387 */ /* 0x000fe80000100800 */
[----:B------:R0:W-:Y:S02]  /*27f40*/  STL [R1+0xcdc], R20 ;  /* 0x000cdc1401007387 */ /* 0x0001e40000100800 */
[-C--:B0-----:R-:W-:Y:S02]  /*27f50*/  LEA.HI.X.SX32 R20, R18, R4.reuse, 0x1, P3 ;  /* 0x0000000412147211 */ /* 0x081fe400018f0eff */
[----:B------:R-:W-:Y:S01]  /*27f60*/  LEA R21, P4, R3, R25, 0x1 ;  /* 0x0000001903157211 */ /* 0x000fe200078808ff */
        /* <DEDUP_REMOVED lines=10> */
[----:B--2---:R-:W-:-:S05]  /*28010*/  LEA R21, P2, R11, R25, 0x1 ;  /* 0x000000190b157211 */ /* 0x004fca00078408ff */
[----:B------:R3:W-:Y:S04]  /*28020*/  STL [R1+0xd28], R21 ;  /* 0x000d281501007387 */ /* 0x0007e80000100800 */
[----:B------:R0:W-:Y:S01]  /*28030*/  STL [R1+0xcf4], R20 ;  /* 0x000cf41401007387 */ /* 0x0001e20000100800 */
[-C--:B---3--:R-:W-:Y:S02]  /*28040*/  LEA R21, P1, R29, R25.reuse, 0x1 ;  /* 0x000000191d157211 */ /* 0x088fe400078208ff */
[----:B0-----:R-:W-:Y:S02]  /*28050*/  LEA.HI.X.SX32 R20, R15, R4, 0x1, P0 ;  /* 0x000000040f147211 */ /* 0x001fe400000f0eff */
[----:B------:R-:W2:Y:S04]  /*28060*/  LDL.LU R15, [R1+0x720] ;  /* 0x00072000010f7983 */ /* 0x000ea80000300800 */
[----:B------:R4:W-:Y:S04]  /*28070*/  STL [R1+0xd30], R21 ;  /* 0x000d301501007387 */ /* 0x0009e80000100800 */
[----:B------:R0:W-:Y:S01]  /*28080*/  STL [R1+0xcfc], R20 ;  /* 0x000cfc1401007387 */ /* 0x0001e20000100800 */
[----:B----4-:R-:W-:-:S02]  /*28090*/  LEA R21, P0, R10, R25, 0x1 ;  /* 0x000000190a157211 */ /* 0x010fc400078008ff */
[----:B0-----:R-:W-:Y:S02]  /*280a0*/  LEA.HI.X.SX32 R20, R14, R4, 0x1, P6 ;  /* 0x000000040e147211 */ /* 0x001fe400030f0eff */
[----:B------:R-:W3:Y:S04]  /*280b0*/  LDL.LU R14, [R1+0x71c] ;  /* 0x00071c00010e7983 */ /* 0x000ee80000300800 */
        /* <DEDUP_REMOVED lines=50> */
[----:B------:R-:W-:Y:S04]  /*283e0*/  STL [R1+0xd88], R21 ;  /* 0x000d881501007387 */ /* 0x000fe80000100800 */
[----:B------:R0:W-:Y:S02]  /*283f0*/  STL [R1+0xd54], R20 ;  /* 0x000d541401007387 */ /* 0x0001e40000100800 */
[----:B0-----:R-:W-:Y:S02]  /*28400*/  LEA.HI.X.SX32 R20, R7, R4, 0x1, P2 ;  /* 0x0000000407147211 */ /* 0x001fe400010f0eff */
[-C--:B---3--:R-:W-:Y:S01]  /*28410*/  LEA R21, P3, R14, R25.reuse, 0x1 ;  /* 0x000000190e157211 */ /* 0x088fe200078608ff */
        /* <DEDUP_REMOVED lines=59> */
[----:B------:R-:W2:Y:S01]  /*287d0*/  LDL.LU R10, [R1+0x6c0] ;  /* 0x0006c000010a7983 */ /* 0x000ea20000300800 */
[----:B---3--:R-:W-:-:S05]  /*287e0*/  LEA R21, P5, R9, R25, 0x1 ;  /* 0x0000001909157211 */ /* 0x008fca00078a08ff */
[----:B------:R-:W-:Y:S04]  /*287f0*/  STL [R1+0xdf0], R21 ;  /* 0x000df01501007387 */ /* 0x000fe80000100800 */
[----:B------:R0:W-:Y:S02]  /*28800*/  STL [R1+0xdbc], R20 ;  /* 0x000dbc1401007387 */ /* 0x0001e40000100800 */
[----:B0-----:R-:W-:Y:S02]  /*28810*/  LEA.HI.X.SX32 R20, R28, R4, 0x1, P3 ;  /* 0x000000041c147211 */ /* 0x001fe400018f0eff */
[-C--:B----4-:R-:W-:Y:S01]  /*28820*/  LEA R21, P4, R18, R25.reuse, 0x1 ;  /* 0x0000001912157211 */ /* 0x090fe200078808ff */
        /* <DEDUP_REMOVED lines=59> */
[----:B------:R-:W3:Y:S01]  /*28be0*/  LDL.LU R3, [R1+0x688] ;  /* 0x0006880001037983 */ /* 0x000ee20000300800 */
[----:B----4-:R-:W-:-:S05]  /*28bf0*/  LEA R21, P6, R19, R25, 0x1 ;  /* 0x0000001913157211 */ /* 0x010fca00078c08ff */
[----:B------:R-:W-:Y:S04]  /*28c00*/  STL [R1+0xe58], R21 ;  /* 0x000e581501007387 */ /* 0x000fe80000100800 */
[----:B------:R0:W-:Y:S02]  /*28c10*/  STL [R1+0xe24], R20 ;  /* 0x000e241401007387 */ /* 0x0001e40000100800 */
[-C--:B0-----:R-:W-:Y:S02]  /*28c20*/  LEA.HI.X.SX32 R20, R12, R4.reuse, 0x1, P4 ;  /* 0x000000040c147211 */ /* 0x081fe400020f0eff */
[----:B------:R-:W-:Y:S01]  /*28c30*/  LEA R21, P5, R8, R25, 0x1 ;  /* 0x0000001908157211 */ /* 0x000fe200078a08ff */
[----:B------:R-:W4:Y:S04]  /*28c40*/  LDL.LU R12, [R1+0x684] ;  /* 0x00068400010c7983 */ /* 0x000f280000300800 */
[----:B------:R-:W-:Y:S04]  /*28c50*/  STL [R1+0xe60], R21 ;  /* 0x000e601501007387 */ /* 0x000fe80000100800 */
[----:B------:R0:W-:Y:S02]  /*28c60*/  STL [R1+0xe2c], R20 ;  /* 0x000e2c1401007387 */ /* 0x0001e40000100800 */
[----:B0-----:R-:W-:-:S02]  /*28c70*/  LEA.HI.X.SX32 R20, R11, R4, 0x1, P3 ;  /* 0x000000040b147211 */ /* 0x001fc400018f0eff */
[-C--:B------:R-:W-:Y:S01]  /*28c80*/  LEA R21, P4, R6, R25.reuse, 0x1 ;  /* 0x0000001906157211 */ /* 0x080fe200078808ff */
        /* <DEDUP_REMOVED lines=103> */
[-C--:B0-----:R-:W-:Y:S02]  /*29300*/  LEA.HI.X.SX32 R20, R19, R4.reuse, 0x1, P3 ;  /* 0x0000000413147211 */ /* 0x081fe400018f0eff */
[----:B---3--:R-:W-:Y:S01]  /*29310*/  LEA R21, P4, R17, R25, 0x1 ;  /* 0x0000001911157211 */ /* 0x008fe200078808ff */
[----:B------:R-:W2:Y:S04]  /*29320*/  LDL.LU R19, [R1+0x62c] ;  /* 0x00062c0001137983 */ /* 0x000ea80000300800 */
[----:B------:R-:W-:Y:S04]  /*29330*/  STL [R1+0xf10], R21 ;  /* 0x000f101501007387 */ /* 0x000fe80000100800 */
[----:B------:R0:W-:Y:S02]  /*29340*/  STL [R1+0xedc], R20 ;  /* 0x000edc1401007387 */ /* 0x0001e40000100800 */
[----:B0-----:R-:W-:-:S02]  /*29350*/  LEA.HI.X.SX32 R20, R8, R4, 0x1, P2 ;  /* 0x0000000408147211 */ /* 0x001fc400010f0eff */
        /* <DEDUP_REMOVED lines=15> */
[----:B------:R-:W4:Y:S01]  /*29450*/  LDL.LU R9, [R1+0x61c] ;  /* 0x00061c0001097983 */ /* 0x000f220000300800 */
[----:B------:R-:W-:-:S05]  /*29460*/  LEA R21, P0, R13, R25, 0x1 ;  /* 0x000000190d157211 */ /* 0x000fca00078008ff */
        /* <DEDUP_REMOVED lines=1501> */
[----:B------:R0:W-:Y:S01]  /*2f240*/  STL [R1+0x185c], R20 ;  /* 0x00185c1401007387 */ /* 0x0001e20000100800 */
[-C--:B------:R-:W-:Y:S02]  /*2f250*/  LEA.HI.X.SX32 R19, R19, R4.reuse, 0x1, P5 ;  /* 0x0000000413137211 */ /* 0x080fe400028f0eff */
[----:B0-----:R-:W-:Y:S02]  /*2f260*/  LEA.HI.X.SX32 R20, R28, R4, 0x1, P6 ;  /* 0x000000041c147211 */ /* 0x001fe400030f0eff */
[-C--:B------:R-:W-:Y:S01]  /*2f270*/  LEA R21, P0, R18, R25.reuse, 0x1 ;  /* 0x0000001912157211 */ /* 0x080fe200078008ff */
[----:B------:R-:W4:Y:S04]  /*2f280*/  LDL.LU R28, [R1+0x11c] ;  /* 0x00011c00011c7983 */ /* 0x000f280000300800 */
[----:B------:R-:W-:Y:S04]  /*2f290*/  STL [R1+0x1898], R21 ;  /* 0x0018981501007387 */ /* 0x000fe80000100800 */
[----:B------:R0:W-:Y:S04]  /*2f2a0*/  STL [R1+0x1864], R20 ;  /* 0x0018641401007387 */ /* 0x0001e80000100800 */
[----:B0-----:R-:W4:Y:S01]  /*2f2b0*/  LDL.LU R20, [R1+0x118] ;  /* 0x0001180001147983 */ /* 0x001f220000300800 */
        /* <DEDUP_REMOVED lines=22> */
[----:B------:R0:W-:Y:S04]  /*2f420*/  STL [R1+0x188c], R19 ;  /* 0x00188c1301007387 */ /* 0x0001e80000100800 */
[----:B0-----:R-:W5:Y:S01]  /*2f430*/  LDL.LU R19, [R1+0x104] ;  /* 0x0001040001137983 */ /* 0x001f620000300800 */
[----:B------:R-:W-:Y:S02]  /*2f440*/  LEA.HI.X.SX32 R18, R18, R4, 0x1, P0 ;  /* 0x0000000412127211 */ /* 0x000fe400000f0eff */
[----:B--2---:R-:W-:-:S02]  /*2f450*/  LEA R21, P1, R3, R25, 0x1 ;  /* 0x0000001903157211 */ /* 0x004fc400078208ff */
[----:B------:R-:W-:-:S03]  /*2f460*/  LEA.HI.X.SX32 R17, R17, R4, 0x1, P6 ;  /* 0x0000000411117211 */ /* 0x000fc600030f0eff */
[----:B------:R-:W-:Y:S04]  /*2f470*/  STL [R1+0x18c8], R21 ;  /* 0x0018c81501007387 */ /* 0x000fe80000100800 */
[----:B------:R0:W-:Y:S01]  /*2f480*/  STL [R1+0x1894], R18 ;  /* 0x0018941201007387 */ /* 0x0001e20000100800 */
[----:B------:R-:W-:-:S03]  /*2f490*/  LEA.HI.X.SX32 R16, R16, R4, 0x1, P5 ;  /* 0x0000000410107211 */ /* 0x000fc600028f0eff */
[----:B0-----:R-:W2:Y:S01]  /*2f4a0*/  LDL.LU R18, [R1+0xf8] ;  /* 0x0000f80001127983 */ /* 0x001ea20000300800 */
[----:B---3--:R-:W-:-:S05]  /*2f4b0*/  LEA R21, P0, R12, R25, 0x1 ;  /* 0x000000190c157211 */ /* 0x008fca00078008ff */
[----:B------:R-:W-:Y:S04]  /*2f4c0*/  STL [R1+0x18d0], R21 ;  /* 0x0018d01501007387 */ /* 0x000fe80000100800 */
[----:B------:R0:W-:Y:S01]  /*2f4d0*/  STL [R1+0x189c], R17 ;  /* 0x00189c1101007387 */ /* 0x0001e20000100800 */
[----:B------:R-:W-:-:S03]  /*2f4e0*/  LEA.HI.X.SX32 R15, R15, R4, 0x1, P4 ;  /* 0x000000040f0f7211 */ /* 0x000fc600020f0eff */
[----:B0-----:R-:W3:Y:S01]  /*2f4f0*/  LDL.LU R17, [R1+0xf4] ;  /* 0x0000f40001117983 */ /* 0x001ee20000300800 */
[----:B----4-:R-:W-:-:S05]  /*2f500*/  LEA R21, P6, R11, R25, 0x1 ;  /* 0x000000190b157211 */ /* 0x010fca00078c08ff */
[----:B------:R-:W-:Y:S04]  /*2f510*/  STL [R1+0x18d8], R21 ;  /* 0x0018d81501007387 */ /* 0x000fe80000100800 */
[----:B------:R0:W-:Y:S01]  /*2f520*/  STL [R1+0x18a4], R16 ;  /* 0x0018a41001007387 */ /* 0x0001e20000100800 */
[----:B------:R-:W-:-:S03]  /*2f530*/  LEA.HI.X.SX32 R14, R14, R4, 0x1, P3 ;  /* 0x000000040e0e7211 */ /* 0x000fc600018f0eff */
[----:B0-----:R-:W4:Y:S01]  /*2f540*/  LDL.LU R16, [R1+0xf0] ;  /* 0x0000f00001107983 */ /* 0x001f220000300800 */
[----:B------:R-:W-:-:S05]  /*2f550*/  LEA R21, P5, R29, R25, 0x1 ;  /* 0x000000191d157211 */ /* 0x000fca00078a08ff */
        /* <DEDUP_REMOVED lines=10> */
[----:B------:R0:W-:Y:S04]  /*2f600*/  STL [R1+0x18f0], R21 ;  /* 0x0018f01501007387 */ /* 0x0001e80000100800 */
[----:B------:R1:W-:Y:S01]  /*2f610*/  STL [R1+0x18bc], R13 ;  /* 0x0018bc0d01007387 */ /* 0x0003e20000100800 */
[----:B0-----:R-:W-:-:S03]  /*2f620*/  LEA R21, P2, R20, R25, 0x1 ;  /* 0x0000001914157211 */ /* 0x001fc600078408ff */
[----:B-1----:R-:W4:Y:S04]  /*2f630*/  LDL.LU R13, [R1+0xe4] ;  /* 0x0000e400010d7983 */ /* 0x002f280000300800 */
[----:B------:R-:W-:Y:S01]  /*2f640*/  STL [R1+0x18f8], R21 ;  /* 0x0018f81501007387 */ /* 0x000fe20000100800 */
[----:B------:R-:W-:-:S03]  /*2f650*/  LEA.HI.X.SX32 R12, R12, R4, 0x1, P0 ;  /* 0x000000040c0c7211 */ /* 0x000fc600000f0eff */
[----:B------:R0:W-:Y:S04]  /*2f660*/  STL [R1+0x18c4], R3 ;  /* 0x0018c40301007387 */ /* 0x0001e80000100800 */
[----:B0-----:R-:W4:Y:S01]  /*2f670*/  LDL.LU R3, [R1+0xdc] ;  /* 0x0000dc0001037983 */ /* 0x001f220000300800 */
[-C--:B------:R-:W-:Y:S02]  /*2f680*/  LEA.HI.X.SX32 R11, R11, R4.reuse, 0x1, P6 ;  /* 0x000000040b0b7211 */ /* 0x080fe400030f0eff */
[----:B------:R-:W-:Y:S02]  /*2f690*/  LEA.HI.X.SX32 R10, R10, R4, 0x1, P4 ;  /* 0x000000040a0a7211 */ /* 0x000fe400020f0eff */
[----:B-----5:R-:W-:-:S05]  /*2f6a0*/  LEA R21, P1, R8, R25, 0x1 ;  /* 0x0000001908157211 */ /* 0x020fca00078208ff */
[----:B------:R-:W-:Y:S04]  /*2f6b0*/  STL [R1+0x1900], R21 ;  /* 0x0019001501007387 */ /* 0x000fe80000100800 */
[----:B------:R0:W-:Y:S04]  /*2f6c0*/  STL [R1+0x18cc], R12 ;  /* 0x0018cc0c01007387 */ /* 0x0001e80000100800 */
[----:B0-----:R-:W5:Y:S01]  /*2f6d0*/  LDL.LU R12, [R1+0xd8] ;  /* 0x0000d800010c7983 */ /* 0x001f620000300800 */
[----:B------:R-:W-:-:S05]  /*2f6e0*/  LEA R21, P0, R6, R25, 0x1 ;  /* 0x0000001906157211 */ /* 0x000fca00078008ff */
[----:B------:R-:W-:Y:S04]  /*2f6f0*/  STL [R1+0x1908], R21 ;  /* 0x0019081501007387 */ /* 0x000fe80000100800 */
[----:B------:R0:W-:Y:S02]  /*2f700*/  STL [R1+0x18d4], R11 ;  /* 0x0018d40b01007387 */ /* 0x0001e40000100800 */
[-C--:B0-----:R-:W-:Y:S02]  /*2f710*/  LEA.HI.X.SX32 R11, R29, R4.reuse, 0x1, P5 ;  /* 0x000000041d0b7211 */ /* 0x081fe400028f0eff */
[----:B------:R-:W5:Y:S01]  /*2f720*/  LDL.LU R29, [R1+0xd4] ;  /* 0x0000d400011d7983 */ /* 0x000f620000300800 */
[----:B------:R-:W-:Y:S02]  /*2f730*/  LEA.HI.X.SX32 R22, R28, R4, 0x1, P3 ;  /* 0x000000041c167211 */ /* 0x000fe400018f0eff */
[----:B------:R-:W-:-:S05]  /*2f740*/  LEA R21, P6, R7, R25, 0x1 ;  /* 0x0000001907157211 */ /* 0x000fca00078c08ff */
[----:B------:R-:W-:Y:S04]  /*2f750*/  STL [R1+0x1910], R21 ;  /* 0x0019101501007387 */ /* 0x000fe80000100800 */
[----:B------:R0:W-:Y:S04]  /*2f760*/  STL [R1+0x18dc], R11 ;  /* 0x0018dc0b01007387 */ /* 0x0001e80000100800 */
[----:B0-----:R-:W5:Y:S01]  /*2f770*/  LDL.LU R11, [R1+0xcc] ;  /* 0x0000cc00010b7983 */ /* 0x001f620000300800 */
[----:B------:R-:W-:-:S05]  /*2f780*/  LEA R21, P5, R9, R25, 0x1 ;  /* 0x0000001909157211 */ /* 0x000fca00078a08ff */
[----:B------:R-:W-:Y:S04]  /*2f790*/  STL [R1+0x1918], R21 ;  /* 0x0019181501007387 */ /* 0x000fe80000100800 */
[----:B------:R0:W-:Y:S04]  /*2f7a0*/  STL [R1+0x18e4], R10 ;  /* 0x0018e40a01007387 */ /* 0x0001e80000100800 */
[----:B0-----:R-:W5:Y:S01]  /*2f7b0*/  LDL.LU R10, [R1+0xbc] ;  /* 0x0000bc00010a7983 */ /* 0x001f620000300800 */
[----:B------:R-:W-:-:S05]  /*2f7c0*/  LEA R21, P4, R19, R25, 0x1 ;  /* 0x0000001913157211 */ /* 0x000fca00078808ff */
[----:B------:R2:W-:Y:S04]  /*2f7d0*/  STL [R1+0x1920], R21 ;  /* 0x0019201501007387 */ /* 0x0005e80000100800 */
[----:B------:R-:W5:Y:S04]  /*2f7e0*/  LDL.LU R28, [R1+0xb8] ;  /* 0x0000b800011c7983 */ /* 0x000f680000300800 */
[----:B------:R0:W-:Y:S01]  /*2f7f0*/  STL [R1+0x18ec], R22 ;  /* 0x0018ec1601007387 */ /* 0x0001e20000100800 */
[----:B--2---:R-:W-:Y:S02]  /*2f800*/  LEA R21, P3, R18, R25, 0x1 ;  /* 0x0000001912157211 */ /* 0x004fe400078608ff */
[----:B0-----:R-:W-:-:S03]  /*2f810*/  LEA.HI.X.SX32 R22, R20, R4, 0x1, P2 ;  /* 0x0000000414167211 */ /* 0x001fc600010f0eff */
[----:B------:R3:W-:Y:S01]  /*2f820*/  STL [R1+0x1928], R21 ;  /* 0x0019281501007387 */ /* 0x0007e20000100800 */
[----:B------:R-:W-:-:S03]  /*2f830*/  LEA.HI.X.SX32 R20, R8, R4, 0x1, P1 ;  /* 0x0000000408147211 */ /* 0x000fc600008f0eff */
[----:B------:R-:W-:Y:S04]  /*2f840*/  STL [R1+0x18f4], R22 ;  /* 0x0018f41601007387 */ /* 0x000fe80000100800 */
        /* <DEDUP_REMOVED lines=13> */
[----:B------:R0:W-:Y:S01]  /*2f920*/  STL [R1+0x190c], R20 ;  /* 0x00190c1401007387 */ /* 0x0001e20000100800 */
[----:B------:R-:W-:-:S02]  /*2f930*/  LEA.HI.X.SX32 R19, R19, R4, 0x1, P4 ;  /* 0x0000000413137211 */ /* 0x000fc400020f0eff */
[-C--:B0-----:R-:W-:Y:S02]  /*2f940*/  LEA.HI.X.SX32 R20, R9, R4.reuse, 0x1, P5 ;  /* 0x0000000409147211 */ /* 0x081fe400028f0eff */
[----:B------:R-:W-:Y:S01]  /*2f950*/  LEA R21, P6, R14, R25, 0x1 ;  /* 0x000000190e157211 */ /* 0x000fe200078c08ff */
[----:B------:R-:W4:Y:S04]  /*2f960*/  LDL.LU R9, [R1+0xa8] ;  /* 0x0000a80001097983 */ /* 0x000f280000300800 */
        /* <DEDUP_REMOVED lines=13> */
[----:B-----5:R-:W-:-:S05]  /*2fa40*/  LEA R21, P3, R12, R25, 0x1 ;  /* 0x000000190c157211 */ /* 0x020fca00078608ff */
[----:B------:R-:W-:Y:S04]  /*2fa50*/  STL [R1+0x1960], R21 ;  /* 0x0019601501007387 */ /* 0x000fe80000100800 */
[----:B------:R0:W-:Y:S04]  /*2fa60*/  STL [R1+0x192c], R17 ;  /* 0x00192c1101007387 */ /* 0x0001e80000100800 */
[----:B0-----:R-:W5:Y:S01]  /*2fa70*/  LDL.LU R17, [R1+0x94] ;  /* 0x0000940001117983 */ /* 0x001f620000300800 */
[----:B------:R-:W-:Y:S02]  /*2fa80*/  LEA.HI.X.SX32 R21, R16, R4, 0x1, P1 ;  /* 0x0000000410157211 */ /* 0x000fe400008f0eff */
[----:B------:R-:W-:-:S05]  /*2fa90*/  LEA R22, P2, R29, R25, 0x1 ;  /* 0x000000191d167211 */ /* 0x000fca00078408ff */
[----:B------:R-:W-:Y:S04]  /*2faa0*/  STL [R1+0x1968], R22 ;  /* 0x0019681601007387 */ /* 0x000fe80000100800 */
[----:B------:R0:W-:Y:S02]  /*2fab0*/  STL [R1+0x1934], R21 ;  /* 0x0019341501007387 */ /* 0x0001e40000100800 */
[-C--:B0-----:R-:W-:Y:S02]  /*2fac0*/  LEA.HI.X.SX32 R21, R15, R4.reuse, 0x1, P0 ;  /* 0x000000040f157211 */ /* 0x081fe400000f0eff */
[----:B------:R-:W-:Y:S02]  /*2fad0*/  LEA.HI.X.SX32 R13, R13, R4, 0x1, P5 ;  /* 0x000000040d0d7211 */ /* 0x000fe400028f0eff */
[----:B------:R-:W-:-:S05]  /*2fae0*/  LEA R16, P1, R11, R25, 0x1 ;  /* 0x000000190b107211 */ /* 0x000fca00078208ff */
[----:B------:R0:W-:Y:S04]  /*2faf0*/  STL [R1+0x1970], R16 ;  /* 0x0019701001007387 */ /* 0x0001e80000100800 */
[----:B0-----:R-:W5:Y:S01]  /*2fb00*/  LDL.LU R16, [R1+0x90] ;  /* 0x0000900001107983 */ /* 0x001f620000300800 */
[----:B------:R-:W-:-:S03]  /*2fb10*/  LEA R15, P0, R10, R25, 0x1 ;  /* 0x000000190a0f7211 */ /* 0x000fc600078008ff */
[----:B------:R0:W-:Y:S04]  /*2fb20*/  STL [R1+0x193c], R21 ;  /* 0x00193c1501007387 */ /* 0x0001e80000100800 */
[----:B------:R1:W-:Y:S01]  /*2fb30*/  STL [R1+0x1978], R15 ;  /* 0x0019780f01007387 */ /* 0x0003e20000100800 */
[----:B0-----:R-:W-:-:S03]  /*2fb40*/  LEA.HI.X.SX32 R21, R14, R4, 0x1, P6 ;  /* 0x000000040e157211 */ /* 0x001fc600030f0eff */
[----:B-1----:R-:W5:Y:S01]  /*2fb50*/  LDL.LU R15, [R1+0x8c] ;  /* 0x00008c00010f7983 */ /* 0x002f620000300800 */
[----:B------:R-:W-:-:S03]  /*2fb60*/  LEA R14, P6, R28, R25, 0x1 ;  /* 0x000000191c0e7211 */ /* 0x000fc600078c08ff */
[----:B------:R-:W-:Y:S04]  /*2fb70*/  STL [R1+0x1944], R21 ;  /* 0x0019441501007387 */ /* 0x000fe80000100800 */
[----:B------:R0:W-:Y:S04]  /*2fb80*/  STL [R1+0x1980], R14 ;  /* 0x0019800e01007387 */ /* 0x0001e80000100800 */
[----:B0-----:R-:W5:Y:S04]  /*2fb90*/  LDL.LU R14, [R1+0x88] ;  /* 0x00008800010e7983 */ /* 0x001f680000300800 */
[----:B------:R0:W-:Y:S04]  /*2fba0*/  STL [R1+0x194c], R13 ;  /* 0x00194c0d01007387 */ /* 0x0001e80000100800 */
[----:B0-----:R-:W5:Y:S01]  /*2fbb0*/  LDL.LU R13, [R1+0x84] ;  /* 0x00008400010d7983 */ /* 0x001f620000300800 */
[----:B--2---:R-:W-:-:S02]  /*2fbc0*/  LEA R21, P5, R8, R25, 0x1 ;  /* 0x0000001908157211 */ /* 0x004fc400078a08ff */
[----:B------:R-:W-:-:S03]  /*2fbd0*/  LEA.HI.X.SX32 R3, R3, R4, 0x1, P4 ;  /* 0x0000000403037211 */ /* 0x000fc600020f0eff */
[----:B------:R3:W-:Y:S01]  /*2fbe0*/  STL [R1+0x1988], R21 ;  /* 0x0019881501007387 */ /* 0x0007e20000100800 */
[----:B------:R-:W-:-:S03]  /*2fbf0*/  LEA.HI.X.SX32 R12, R12, R4, 0x1, P3 ;  /* 0x000000040c0c7211 */ /* 0x000fc600018f0eff */
[----:B------:R0:W-:Y:S01]  /*2fc00*/  STL [R1+0x1954], R3 ;  /* 0x0019540301007387 */ /* 0x0001e20000100800 */
[----:B---3--:R-:W-:-:S03]  /*2fc10*/  LEA R21, P4, R6, R25, 0x1 ;  /* 0x0000001906157211 */ /* 0x008fc600078808ff */
[----:B0-----:R-:W2:Y:S04]  /*2fc20*/  LDL.LU R3, [R1+0x80] ;  /* 0x0000800001037983 */ /* 0x001ea80000300800 */
[----:B------:R-:W-:Y:S04]  /*2fc30*/  STL [R1+0x1990], R21 ;  /* 0x0019901501007387 */ /* 0x000fe80000100800 */
[----:B------:R0:W-:Y:S02]  /*2fc40*/  STL [R1+0x195c], R12 ;  /* 0x00195c0c01007387 */ /* 0x0001e40000100800 */
[----:B0-----:R-:W-:-:S02]  /*2fc50*/  LEA.HI.X.SX32 R12, R29, R4, 0x1, P2 ;  /* 0x000000041d0c7211 */ /* 0x001fc400010f0eff */
[----:B------:R-:W3:Y:S01]  /*2fc60*/  LDL.LU R29, [R1+0x7c] ;  /* 0x00007c00011d7983 */ /* 0x000ee20000300800 */
[----:B----4-:R-:W-:-:S05]  /*2fc70*/  LEA R21, P3, R7, R25, 0x1 ;  /* 0x0000001907157211 */ /* 0x010fca00078608ff */
[----:B------:R0:W-:Y:S04]  /*2fc80*/  STL [R1+0x1998], R21 ;  /* 0x0019981501007387 */ /* 0x0001e80000100800 */
[----:B------:R1:W-:Y:S01]  /*2fc90*/  STL [R1+0x1964], R12 ;  /* 0x0019640c01007387 */ /* 0x0003e20000100800 */
[----:B0-----:R-:W-:-:S03]  /*2fca0*/  LEA.HI.X.SX32 R21, R11, R4, 0x1, P1 ;  /* 0x000000040b157211 */ /* 0x001fc600008f0eff */
[----:B-1----:R-:W4:Y:S01]  /*2fcb0*/  LDL.LU R12, [R1+0x78] ;  /* 0x00007800010c7983 */ /* 0x002f220000300800 */
[----:B------:R-:W-:-:S05]  /*2fcc0*/  LEA R22, P2, R9, R25, 0x1 ;  /* 0x0000001909167211 */ /* 0x000fca00078408ff */
[----:B------:R0:W-:Y:S04]  /*2fcd0*/  STL [R1+0x19a0], R22 ;  /* 0x0019a01601007387 */ /* 0x0001e80000100800 */
[----:B------:R-:W4:Y:S04]  /*2fce0*/  LDL.LU R11, [R1+0x74] ;  /* 0x00007400010b7983 */ /* 0x000f280000300800 */
[----:B------:R1:W-:Y:S01]  /*2fcf0*/  STL [R1+0x196c], R21 ;  /* 0x00196c1501007387 */ /* 0x0003e20000100800 */
[----:B0-----:R-:W-:Y:S02]  /*2fd00*/  LEA R22, P1, R20, R25, 0x1 ;  /* 0x0000001914167211 */ /* 0x001fe400078208ff */
[----:B-1----:R-:W-:-:S03]  /*2fd10*/  LEA.HI.X.SX32 R21, R10, R4, 0x1, P0 ;  /* 0x000000040a157211 */ /* 0x002fc600000f0eff */
        /* <DEDUP_REMOVED lines=10> */
[----:B------:R-:W-:Y:S04]  /*2fdc0*/  STL [R1+0x19b8], R22 ;  /* 0x0019b81601007387 */ /* 0x000fe80000100800 */
[----:B------:R-:W4:Y:S04]  /*2fdd0*/  LDL.LU R8, [R1+0x68] ;  /* 0x0000680001087983 */ /* 0x000f280000300800 */
[----:B------:R0:W-:Y:S02]  /*2fde0*/  STL [R1+0x1984], R21 ;  /* 0x0019841501007387 */ /* 0x0001e40000100800 */
[----:B0-----:R-:W-:-:S02]  /*2fdf0*/  LEA.HI.X.SX32 R21, R6, R4, 0x1, P4 ;  /* 0x0000000406157211 */ /* 0x001fc400020f0eff */
[----:B-----5:R-:W-:-:S05]  /*2fe00*/  LEA R22, P5, R17, R25, 0x1 ;  /* 0x0000001911167211 */ /* 0x020fca00078a08ff */
[----:B------:R-:W-:Y:S04]  /*2fe10*/  STL [R1+0x19c0], R22 ;  /* 0x0019c01601007387 */ /* 0x000fe80000100800 */
[----:B------:R-:W5:Y:S04]  /*2fe20*/  LDL.LU R6, [R1+0x64] ;  /* 0x0000640001067983 */ /* 0x000f680000300800 */
[----:B------:R0:W-:Y:S02]  /*2fe30*/  STL [R1+0x198c], R21 ;  /* 0x00198c1501007387 */ /* 0x0001e40000100800 */
[----:B0-----:R-:W-:-:S02]  /*2fe40*/  LEA.HI.X.SX32 R21, R7, R4, 0x1, P3 ;  /* 0x0000000407157211 */ /* 0x001fc400018f0eff */
[----:B------:R-:W5:Y:S01]  /*2fe50*/  LDL.LU R7, [R1+0x60] ;  /* 0x0000600001077983 */ /* 0x000f620000300800 */
[----:B------:R-:W-:Y:S02]  /*2fe60*/  LEA.HI.X.SX32 R20, R20, R4, 0x1, P1 ;  /* 0x0000000414147211 */ /* 0x000fe400008f0eff */
[----:B------:R-:W-:-:S05]  /*2fe70*/  LEA R22, P4, R16, R25, 0x1 ;  /* 0x0000001910167211 */ /* 0x000fca00078808ff */
[----:B------:R0:W-:Y:S04]  /*2fe80*/  STL [R1+0x19c8], R22 ;  /* 0x0019c81601007387 */ /* 0x0001e80000100800 */
[----:B------:R1:W-:Y:S01]  /*2fe90*/  STL [R1+0x1994], R21 ;  /* 0x0019941501007387 */ /* 0x0003e20000100800 */
[----:B0-----:R-:W-:Y:S02]  /*2fea0*/  LEA.HI.X.SX32 R22, R9, R4, 0x1, P2 ;  /* 0x0000000409167211 */ /* 0x001fe400010f0eff */
[----:B------:R-:W-:-:S05]  /*2feb0*/  LEA R24, P3, R15, R25, 0x1 ;  /* 0x000000190f187211 */ /* 0x000fca00078608ff */
[----:B------:R-:W-:Y:S04]  /*2fec0*/  STL [R1+0x19d0], R24 ;  /* 0x0019d01801007387 */ /* 0x000fe80000100800 */
[----:B------:R-:W5:Y:S04]  /*2fed0*/  LDL.LU R9, [R1+0x5c] ;  /* 0x00005c0001097983 */ /* 0x000f680000300800 */
[----:B------:R0:W-:Y:S01]  /*2fee0*/  STL [R1+0x199c], R22 ;  /* 0x00199c1601007387 */ /* 0x0001e20000100800 */
[----:B-1----:R-:W-:-:S05]  /*2fef0*/  LEA R21, P2, R14, R25, 0x1 ;  /* 0x000000190e157211 */ /* 0x002fca00078408ff */
[----:B------:R1:W-:Y:S04]  /*2ff00*/  STL [R1+0x19d8], R21 ;  /* 0x0019d81501007387 */ /* 0x0003e80000100800 */
[----:B0-----:R-:W5:Y:S04]  /*2ff10*/  LDL.LU R22, [R1+0x58] ;  /* 0x0000580001167983 */ /* 0x001f680000300800 */
[----:B------:R0:W-:Y:S01]  /*2ff20*/  STL [R1+0x19a4], R20 ;  /* 0x0019a41401007387 */ /* 0x0001e20000100800 */
[----:B-1----:R-:W-:Y:S02]  /*2ff30*/  LEA R21, P1, R13, R25, 0x1 ;  /* 0x000000190d157211 */ /* 0x002fe400078208ff */
[----:B0-----:R-:W-:-:S03]  /*2ff40*/  LEA.HI.X.SX32 R20, R19, R4, 0x1, P0 ;  /* 0x0000000413147211 */ /* 0x001fc600000f0eff */
[----:B------:R-:W-:Y:S04]  /*2ff50*/  STL [R1+0x19e0], R21 ;  /* 0x0019e01501007387 */ /* 0x000fe80000100800 */
[----:B------:R-:W-:Y:S04]  /*2ff60*/  STL [R1+0x19ac], R20 ;  /* 0x0019ac1401007387 */ /* 0x000fe80000100800 */
[----:B------:R-:W5:Y:S01]  /*2ff70*/  LDL.LU R24, [R1+0x54] ;  /* 0x0000540001187983 */ /* 0x000f620000300800 */
[----:B--2---:R-:W-:Y:S02]  /*2ff80*/  LEA R19, P0, R3, R25, 0x1 ;  /* 0x0000001903137211 */ /* 0x004fe400078008ff */
[----:B------:R-:W-:-:S03]  /*2ff90*/  LEA.HI.X.SX32 R18, R18, R4, 0x1, P6 ;  /* 0x0000000412127211 */ /* 0x000fc600030f0eff */
[----:B------:R3:W-:Y:S01]  /*2ffa0*/  STL [R1+0x19e8], R19 ;  /* 0x0019e81301007387 */ /* 0x0007e20000100800 */
[----:B------:R-:W-:-:S03]  /*2ffb0*/  LEA.HI.X.SX32 R17, R17, R4, 0x1, P5 ;  /* 0x0000000411117211 */ /* 0x000fc600028f0eff */
[----:B------:R4:W-:Y:S01]  /*2ffc0*/  STL [R1+0x19b4], R18 ;  /* 0x0019b41201007387 */ /* 0x0009e20000100800 */
[----:B---3--:R-:W-:-:S05]  /*2ffd0*/  LEA R19, P6, R29, R25, 0x1 ;  /* 0x000000191d137211 */ /* 0x008fca00078c08ff */
[----:B------:R-:W-:Y:S04]  /*2ffe0*/  STL [R1+0x19f0], R19 ;  /* 0x0019f01301007387 */ /* 0x000fe80000100800 */
[----:B------:R-:W2:Y:S04]  /*2fff0*/  LDL.LU R21, [R1+0x50] ;  /* 0x0000500001157983 */ /* 0x000ea80000300800 */
[----:B------:R0:W-:Y:S01]  /*30000*/  STL [R1+0x19bc], R17 ;  /* 0x0019bc1101007387 */ /* 0x0001e20000100800 */
[----:B------:R-:W-:Y:S02]  /*30010*/  LEA.HI.X.SX32 R15, R15, R4, 0x1, P3 ;  /* 0x000000040f0f7211 */ /* 0x000fe400018f0eff */
[----:B----4-:R-:W-:-:S02]  /*30020*/  LEA R18, P5, R12, R25, 0x1 ;  /* 0x000000190c127211 */ /* 0x010fc400078a08ff */
[----:B0-----:R-:W-:-:S03]  /*30030*/  LEA.HI.X.SX32 R17, R16, R4, 0x1, P4 ;  /* 0x0000000410117211 */ /* 0x001fc600020f0eff */
[----:B------:R-:W-:Y:S04]  /*30040*/  STL [R1+0x19f8], R18 ;  /* 0x0019f81201007387 */ /* 0x000fe80000100800 */
[----:B------:R-:W3:Y:S01]  /*30050*/  LDL.LU R20, [R1+0x4c] ;  /* 0x00004c0001147983 */ /* 0x000ee20000300800 */
[----:B------:R-:W-:-:S03]  /*30060*/  LEA R16, P4, R11, R25, 0x1 ;  /* 0x000000190b107211 */ /* 0x000fc600078808ff */
[----:B------:R-:W-:Y:S04]  /*30070*/  STL [R1+0x19c4], R17 ;  /* 0x0019c41101007387 */ /* 0x000fe80000100800 */
[----:B------:R0:W-:Y:S04]  /*30080*/  STL [R1+0x1a00], R16 ;  /* 0x001a001001007387 */ /* 0x0001e80000100800 */
[----:B------:R-:W4:Y:S04]  /*30090*/  LDL.LU R19, [R1+0x48] ;  /* 0x0000480001137983 */ /* 0x000f280000300800 */
[----:B------:R1:W-:Y:S01]  /*300a0*/  STL [R1+0x19cc], R15 ;  /* 0x0019cc0f01007387 */ /* 0x0003e20000100800 */
[----:B0-----:R-:W-:-:S02]  /*300b0*/  LEA R16, P3, R10, R25, 0x1 ;  /* 0x000000190a107211 */ /* 0x001fc400078608ff */
[----:B-1----:R-:W-:-:S03]  /*300c0*/  LEA.HI.X.SX32 R15, R14, R4, 0x1, P2 ;  /* 0x000000040e0f7211 */ /* 0x002fc600010f0eff */
[----:B------:R-:W-:Y:S04]  /*300d0*/  STL [R1+0x1a08], R16 ;  /* 0x001a081001007387 */ /* 0x000fe80000100800 */
[----:B------:R-:W-:Y:S04]  /*300e0*/  STL [R1+0x19d4], R15 ;  /* 0x0019d40f01007387 */ /* 0x000fe80000100800 */
[----:B------:R-:W4:Y:S01]  /*300f0*/  LDL.LU R18, [R1+0x44] ;  /* 0x0000440001127983 */ /* 0x000f220000300800 */
[----:B------:R-:W-:Y:S02]  /*30100*/  LEA.HI.X.SX32 R13, R13, R4, 0x1, P1 ;  /* 0x000000040d0d7211 */ /* 0x000fe400008f0eff */
[----:B------:R-:W-:-:S05]  /*30110*/  LEA R14, P2, R28, R25, 0x1 ;  /* 0x000000191c0e7211 */ /* 0x000fca00078408ff */
[----:B------:R0:W-:Y:S01]  /*30120*/  STL [R1+0x1a10], R14 ;  /* 0x001a100e01007387 */ /* 0x0001e20000100800 */
[----:B------:R-:W-:-:S03]  /*30130*/  LEA.HI.X.SX32 R3, R3, R4, 0x1, P0 ;  /* 0x0000000403037211 */ /* 0x000fc600000f0eff */
[----:B------:R-:W-:Y:S01]  /*30140*/  STL [R1+0x19dc], R13 ;  /* 0x0019dc0d01007387 */ /* 0x000fe20000100800 */
[----:B0-----:R-:W-:-:S05]  /*30150*/  LEA R14, P1, R8, R25, 0x1 ;  /* 0x00000019080e7211 */ /* 0x001fca00078208ff */
[----:B------:R-:W-:Y:S04]  /*30160*/  STL [R1+0x1a18], R14 ;  /* 0x001a180e01007387 */ /* 0x000fe80000100800 */
[----:B------:R-:W4:Y:S04]  /*30170*/  LDL.LU R17, [R1+0x40] ;  /* 0x0000400001117983 */ /* 0x000f280000300800 */
[----:B------:R0:W-:Y:S02]  /*30180*/  STL [R1+0x19e4], R3 ;  /* 0x0019e40301007387 */ /* 0x0001e40000100800 */
[----:B0-----:R-:W-:-:S02]  /*30190*/  LEA.HI.X.SX32 R3, R29, R4, 0x1, P6 ;  /* 0x000000041d037211 */ /* 0x001fc400030f0eff */
[----:B-----5:R-:W-:-:S05]  /*301a0*/  LEA R13, P0, R6, R25, 0x1 ;  /* 0x00000019060d7211 */ /* 0x020fca00078008ff */
[----:B------:R0:W-:Y:S04]  /*301b0*/  STL [R1+0x1a20], R13 ;  /* 0x001a200d01007387 */ /* 0x0001e80000100800 */
[----:B------:R-:W5:Y:S01]  /*301c0*/  LDL.LU R29, [R1+0x3c] ;  /* 0x00003c00011d7983 */ /* 0x000f620000300800 */
[----:B0-----:R-:W-:-:S03]  /*301d0*/  LEA R13, P6, R7, R25, 0x1 ;  /* 0x00000019070d7211 */ /* 0x001fc600078c08ff */
[----:B------:R0:W-:Y:S04]  /*301e0*/  STL [R1+0x19ec], R3 ;  /* 0x0019ec0301007387 */ /* 0x0001e80000100800 */
[----:B------:R-:W-:Y:S04]  /*301f0*/  STL [R1+0x1a28], R13 ;  /* 0x001a280d01007387 */ /* 0x000fe80000100800 */
[----:B------:R-:W5:Y:S01]  /*30200*/  LDL.LU R16, [R1+0x38] ;  /* 0x0000380001107983 */ /* 0x000f620000300800 */
[----:B0-----:R-:W-:-:S05]  /*30210*/  LEA.HI.X.SX32 R3, R12, R4, 0x1, P5 ;  /* 0x000000040c037211 */ /* 0x001fca00028f0eff */
[----:B------:R0:W-:Y:S04]  /*30220*/  STL [R1+0x19f4], R3 ;  /* 0x0019f40301007387 */ /* 0x0001e80000100800 */
[----:B------:R-:W5:Y:S01]  /*30230*/  LDL.LU R15, [R1+0x34] ;  /* 0x00003400010f7983 */ /* 0x000f620000300800 */
[----:B0-----:R-:W-:Y:S02]  /*30240*/  LEA.HI.X.SX32 R3, R11, R4, 0x1, P4 ;  /* 0x000000040b037211 */ /* 0x001fe400020f0eff */
[----:B------:R-:W-:-:S05]  /*30250*/  LEA R12, P5, R9, R25, 0x1 ;  /* 0x00000019090c7211 */ /* 0x000fca00078a08ff */
[----:B------:R-:W-:Y:S04]  /*30260*/  STL [R1+0x1a30], R12 ;  /* 0x001a300c01007387 */ /* 0x000fe80000100800 */
[----:B------:R0:W-:Y:S04]  /*30270*/  STL [R1+0x19fc], R3 ;  /* 0x0019fc0301007387 */ /* 0x0001e80000100800 */
[----:B------:R-:W5:Y:S01]  /*30280*/  LDL.LU R14, [R1+0x2c] ;  /* 0x00002c00010e7983 */ /* 0x000f620000300800 */
[----:B------:R-:W-:Y:S02]  /*30290*/  LEA R11, P4, R22, R25, 0x1 ;  /* 0x00000019160b7211 */ /* 0x000fe400078808ff */
[----:B0-----:R-:W-:-:S03]  /*302a0*/  LEA.HI.X.SX32 R3, R10, R4, 0x1, P3 ;  /* 0x000000040a037211 */ /* 0x001fc600018f0eff */
[----:B------:R-:W-:Y:S04]  /*302b0*/  STL [R1+0x1a38], R11 ;  /* 0x001a380b01007387 */ /* 0x000fe80000100800 */
[----:B------:R-:W5:Y:S04]  /*302c0*/  LDL.LU R13, [R1+0x28] ;  /* 0x00002800010d7983 */ /* 0x000f680000300800 */
[----:B------:R0:W-:Y:S04]  /*302d0*/  STL [R1+0x1a04], R3 ;  /* 0x001a040301007387 */ /* 0x0001e80000100800 */
[----:B0-----:R-:W5:Y:S01]  /*302e0*/  LDL.LU R3, [R1+0x24] ;  /* 0x0000240001037983 */ /* 0x001f620000300800 */
[----:B------:R-:W-:-:S02]  /*302f0*/  LEA R11, P3, R24, R25, 0x1 ;  /* 0x00000019180b7211 */ /* 0x000fc400078608ff */
[----:B------:R-:W-:-:S03]  /*30300*/  LEA.HI.X.SX32 R10, R28, R4, 0x1, P2 ;  /* 0x000000041c0a7211 */ /* 0x000fc600010f0eff */
[----:B------:R-:W-:Y:S04]  /*30310*/  STL [R1+0x1a40], R11 ;  /* 0x001a400b01007387 */ /* 0x000fe80000100800 */
[----:B------:R-:W5:Y:S04]  /*30320*/  LDL.LU R12, [R1+0x20] ;  /* 0x00002000010c7983 */ /* 0x000f680000300800 */
[----:B------:R0:W-:Y:S04]  /*30330*/  STL [R1+0x1a0c], R10 ;  /* 0x001a0c0a01007387 */ /* 0x0001e80000100800 */
[----:B------:R-:W5:Y:S01]  /*30340*/  LDL.LU R28, [R1+0x1c] ;  /* 0x00001c00011c7983 */ /* 0x000f620000300800 */
[----:B------:R-:W-:-:S02]  /*30350*/  LEA.HI.X.SX32 R6, R6, R4, 0x1, P0 ;  /* 0x0000000406067211 */ /* 0x000fc400000f0eff */
[----:B0-----:R-:W-:Y:S02]  /*30360*/  LEA.HI.X.SX32 R10, R8, R4, 0x1, P1 ;  /* 0x00000004080a7211 */ /* 0x001fe400008f0eff */
[----:B--2---:R-:W-:-:S05]  /*30370*/  LEA R11, P2, R21, R25, 0x1 ;  /* 0x00000019150b7211 */ /* 0x004fca00078408ff */
[----:B------:R0:W-:Y:S04]  /*30380*/  STL [R1+0x1a48], R11 ;  /* 0x001a480b01007387 */ /* 0x0001e80000100800 */
[----:B------:R4:W-:Y:S04]  /*30390*/  STL [R1+0x1a14], R10 ;  /* 0x001a140a01007387 */ /* 0x0009e80000100800 */
[----:B0-----:R-:W2:Y:S01]  /*303a0*/  LDL.LU R11, [R1+0x18] ;  /* 0x00001800010b7983 */ /* 0x001ea20000300800 */
[----:B---3--:R-:W-:-:S05]  /*303b0*/  LEA R8, P1, R20, R25, 0x1 ;  /* 0x0000001914087211 */ /* 0x008fca00078208ff */
[----:B------:R0:W-:Y:S04]  /*303c0*/  STL [R1+0x1a50], R8 ;  /* 0x001a500801007387 */ /* 0x0001e80000100800 */
[----:B------:R1:W-:Y:S01]  /*303d0*/  STL [R1+0x1a1c], R6 ;  /* 0x001a1c0601007387 */ /* 0x0003e20000100800 */
[-C--:B----4-:R-:W-:Y:S02]  /*303e0*/  LEA R10, P0, R19, R25.reuse, 0x1 ;  /* 0x00000019130a7211 */ /* 0x090fe400078008ff */
[----:B0-----:R-:W-:Y:S01]  /*303f0*/  LEA.HI.X.SX32 R8, R7, R4, 0x1, P6 ;  /* 0x0000000407087211 */ /* 0x001fe200030f0eff */
[----:B-1----:R-:W3:Y:S04]  /*30400*/  LDL.LU R6, [R1+0x14] ;  /* 0x0000140001067983 */ /* 0x002ee80000300800 */
[----:B------:R0:W-:Y:S04]  /*30410*/  STL [R1+0x1a58], R10 ;  /* 0x001a580a01007387 */ /* 0x0001e80000100800 */
[----:B------:R-:W4:Y:S04]  /*30420*/  LDL.LU R7, [R1+0x10] ;  /* 0x0000100001077983 */ /* 0x000f280000300800 */
[----:B------:R1:W-:Y:S01]  /*30430*/  STL [R1+0x1a24], R8 ;  /* 0x001a240801007387 */ /* 0x0003e20000100800 */
[----:B0-----:R-:W-:-:S03]  /*30440*/  LEA R10, P6, R18, R25, 0x1 ;  /* 0x00000019120a7211 */ /* 0x001fc600078c08ff */
[----:B-1----:R-:W2:Y:S04]  /*30450*/  LDL.LU R8, [R1+0xc] ;  /* 0x00000c0001087983 */ /* 0x002ea80000300800 */
[----:B------:R0:W-:Y:S01]  /*30460*/  STL [R1+0x1a60], R10 ;  /* 0x001a600a01007387 */ /* 0x0001e20000100800 */
[-C--:B------:R-:W-:Y:S02]  /*30470*/  LEA.HI.X.SX32 R22, R22, R4.reuse, 0x1, P4 ;  /* 0x0000000416167211 */ /* 0x080fe400020f0eff */
[----:B0-----:R-:W-:Y:S02]  /*30480*/  LEA.HI.X.SX32 R10, R9, R4, 0x1, P5 ;  /* 0x00000004090a7211 */ /* 0x001fe400028f0eff */
[----:B------:R-:W2:Y:S04]  /*30490*/  LDL.LU R9, [R1+0x8] ;  /* 0x0000080001097983 */ /* 0x000ea80000300800 */
[----:B------:R0:W-:Y:S02]  /*304a0*/  STL [R1+0x1a2c], R10 ;  /* 0x001a2c0a01007387 */ /* 0x0001e40000100800 */
[----:B0-----:R-:W-:-:S05]  /*304b0*/  LEA R10, P5, R17, R25, 0x1 ;  /* 0x00000019110a7211 */ /* 0x001fca00078a08ff */
[----:B------:R0:W-:Y:S01]  /*304c0*/  STL [R1+0x1a68], R10 ;  /* 0x001a680a01007387 */ /* 0x0001e20000100800 */
[----:B------:R-:W-:-:S03]  /*304d0*/  LEA.HI.X.SX32 R24, R24, R4, 0x1, P3 ;  /* 0x0000000418187211 */ /* 0x000fc600018f0eff */
[----:B0-----:R-:W2:Y:S04]  /*304e0*/  LDL.LU R10, [R1+0x4] ;  /* 0x00000400010a7983 */ /* 0x001ea80000300800 */
[----:B------:R5:W-:Y:S01]  /*304f0*/  STL [R1+0x1a34], R22 ;  /* 0x001a341601007387 */ /* 0x000be20000100800 */
[-C--:B------:R-:W-:Y:S02]  /*30500*/  LEA.HI.X.SX32 R21, R21, R4.reuse, 0x1, P2 ;  /* 0x0000000415157211 */ /* 0x080fe400010f0eff */
[-C--:B------:R-:W-:Y:S02]  /*30510*/  LEA.HI.X.SX32 R20, R20, R4.reuse, 0x1, P1 ;  /* 0x0000000414147211 */ /* 0x080fe400008f0eff */
[----:B------:R-:W-:Y:S02]  /*30520*/  LEA.HI.X.SX32 R19, R19, R4, 0x1, P0 ;  /* 0x0000000413137211 */ /* 0x000fe400000f0eff */
[----:B-----5:R-:W-:-:S05]  /*30530*/  LEA R22, P4, R29, R25, 0x1 ;  /* 0x000000191d167211 */ /* 0x020fca00078808ff */
[----:B------:R0:W-:Y:S04]  /*30540*/  STL [R1+0x1a70], R22 ;  /* 0x001a701601007387 */ /* 0x0001e80000100800 */
[----:B0-----:R-:W5:Y:S04]  /*30550*/  LDL.LU R22, [R1+0x1d1c] ;  /* 0x001d1c0001167983 */ /* 0x001f680000300800 */
[----:B------:R0:W-:Y:S02]  /*30560*/  STL [R1+0x1a3c], R24 ;  /* 0x001a3c1801007387 */ /* 0x0001e40000100800 */
[----:B0-----:R-:W-:-:S05]  /*30570*/  LEA R24, P3, R16, R25, 0x1 ;  /* 0x0000001910187211 */ /* 0x001fca00078608ff */
[----:B------:R0:W-:Y:S04]  /*30580*/  STL [R1+0x1a78], R24 ;  /* 0x001a781801007387 */ /* 0x0001e80000100800 */
[----:B0-----:R-:W2:Y:S04]  /*30590*/  LDL.LU R24, [R1+0x79c] ;  /* 0x00079c0001187983 */ /* 0x001ea80000300800 */
[----:B------:R0:W-:Y:S02]  /*305a0*/  STL [R1+0x1a44], R21 ;  /* 0x001a441501007387 */ /* 0x0001e40000100800 */
[----:B0-----:R-:W-:-:S05]  /*305b0*/  LEA R21, P2, R15, R25, 0x1 ;  /* 0x000000190f157211 */ /* 0x001fca00078408ff */
[----:B------:R0:W-:Y:S04]  /*305c0*/  STL [R1+0x1a80], R21 ;  /* 0x001a801501007387 */ /* 0x0001e80000100800 */
[----:B0-----:R-:W2:Y:S04]  /*305d0*/  LDL.LU R21, [R1+0x1d18] ;  /* 0x001d180001157983 */ /* 0x001ea80000300800 */
[----:B------:R0:W-:Y:S01]  /*305e0*/  STL [R1+0x1a4c], R20 ;  /* 0x001a4c1401007387 */ /* 0x0001e20000100800 */
[-C--:B------:R-:W-:Y:S02]  /*305f0*/  LEA.HI.X.SX32 R18, R18, R4.reuse, 0x1, P6 ;  /* 0x0000000412127211 */ /* 0x080fe400030f0eff */
[----:B------:R-:W-:-:S02]  /*30600*/  LEA.HI.X.SX32 R17, R17, R4, 0x1, P5 ;  /* 0x0000000411117211 */ /* 0x000fc400028f0eff */
[----:B0-----:R-:W-:-:S05]  /*30610*/  LEA R20, P1, R14, R25, 0x1 ;  /* 0x000000190e147211 */ /* 0x001fca00078208ff */
[----:B------:R0:W-:Y:S04]  /*30620*/  STL [R1+0x1a88], R20 ;  /* 0x001a881401007387 */ /* 0x0001e80000100800 */
[----:B0-----:R-:W2:Y:S04]  /*30630*/  LDL.LU R20, [R1+0x1d14] ;  /* 0x001d140001147983 */ /* 0x001ea80000300800 */
[----:B------:R0:W-:Y:S02]  /*30640*/  STL [R1+0x1a54], R19 ;  /* 0x001a541301007387 */ /* 0x0001e40000100800 */
[----:B0-----:R-:W-:-:S05]  /*30650*/  LEA R19, P0, R13, R25, 0x1 ;  /* 0x000000190d137211 */ /* 0x001fca00078008ff */
[----:B------:R0:W-:Y:S04]  /*30660*/  STL [R1+0x1a90], R19 ;  /* 0x001a901301007387 */ /* 0x0001e80000100800 */
[----:B0-----:R-:W2:Y:S04]  /*30670*/  LDL.LU R19, [R1+0x1d10] ;  /* 0x001d100001137983 */ /* 0x001ea80000300800 */
[----:B------:R0:W-:Y:S02]  /*30680*/  STL [R1+0x1a5c], R18 ;  /* 0x001a5c1201007387 */ /* 0x0001e40000100800 */
[----:B0-----:R-:W-:-:S05]  /*30690*/  LEA R18, P6, R3, R25, 0x1 ;  /* 0x0000001903127211 */ /* 0x001fca00078c08ff */
[----:B------:R0:W-:Y:S01]  /*306a0*/  STL [R1+0x1a98], R18 ;  /* 0x001a981201007387 */ /* 0x0001e20000100800 */
[----:B------:R-:W-:-:S03]  /*306b0*/  LEA.HI.X.SX32 R29, R29, R4, 0x1, P4 ;  /* 0x000000041d1d7211 */ /* 0x000fc600020f0eff */
[----:B0-----:R-:W2:Y:S04]  /*306c0*/  LDL.LU R18, [R1+0x1d0c] ;  /* 0x001d0c0001127983 */ /* 0x001ea80000300800 */
[----:B------:R0:W-:Y:S02]  /*306d0*/  STL [R1+0x1a64], R17 ;  /* 0x001a641101007387 */ /* 0x0001e40000100800 */
[----:B0-----:R-:W-:-:S05]  /*306e0*/  LEA R17, P5, R12, R25, 0x1 ;  /* 0x000000190c117211 */ /* 0x001fca00078a08ff */
[----:B------:R0:W-:Y:S04]  /*306f0*/  STL [R1+0x1aa0], R17 ;  /* 0x001aa01101007387 */ /* 0x0001e80000100800 */
[----:B0-----:R-:W2:Y:S04]  /*30700*/  LDL.LU R17, [R1+0x1d08] ;  /* 0x001d080001117983 */ /* 0x001ea80000300800 */
[----:B------:R0:W-:Y:S02]  /*30710*/  STL [R1+0x1a6c], R29 ;  /* 0x001a6c1d01007387 */ /* 0x0001e40000100800 */
[----:B0-----:R-:W-:-:S05]  /*30720*/  LEA R29, P4, R28, R25, 0x1 ;  /* 0x000000191c1d7211 */ /* 0x001fca00078808ff */
[----:B------:R0:W-:Y:S04]  /*30730*/  STL [R1+0x1aa8], R29 ;  /* 0x001aa81d01007387 */ /* 0x0001e80000100800 */
[----:B0-----:R-:W2:Y:S01]  /*30740*/  LDL.LU R29, [R1+0x1d04] ;  /* 0x001d0400011d7983 */ /* 0x001ea20000300800 */
[-C--:B------:R-:W-:Y:S02]  /*30750*/  LEA.HI.X.SX32 R16, R16, R4.reuse, 0x1, P3 ;  /* 0x0000000410107211 */ /* 0x080fe400018f0eff */
[----:B------:R-:W-:-:S03]  /*30760*/  LEA.HI.X.SX32 R15, R15, R4, 0x1, P2 ;  /* 0x000000040f0f7211 */ /* 0x000fc600010f0eff */
[----:B------:R2:W-:Y:S01]  /*30770*/  STL [R1+0x1a74], R16 ;  /* 0x001a741001007387 */ /* 0x0005e20000100800 */
[-C--:B------:R-:W-:Y:S02]  /*30780*/  LEA.HI.X.SX32 R14, R14, R4.reuse, 0x1, P1 ;  /* 0x000000040e0e7211 */ /* 0x080fe400008f0eff */
[-C--:B------:R-:W-:Y:S02]  /*30790*/  LEA.HI.X.SX32 R13, R13, R4.reuse, 0x1, P0 ;  /* 0x000000040d0d7211 */ /* 0x080fe400000f0eff */
[-C--:B------:R-:W-:Y:S02]  /*307a0*/  LEA.HI.X.SX32 R3, R3, R4.reuse, 0x1, P6 ;  /* 0x0000000403037211 */ /* 0x080fe400030f0eff */
[-C--:B------:R-:W-:Y:S02]  /*307b0*/  LEA.HI.X.SX32 R12, R12, R4.reuse, 0x1, P5 ;  /* 0x000000040c0c7211 */ /* 0x080fe400028f0eff */
[----:B------:R-:W-:Y:S02]  /*307c0*/  LEA.HI.X.SX32 R28, R28, R4, 0x1, P4 ;  /* 0x000000041c1c7211 */ /* 0x000fe400020f0eff */
[----:B--2---:R-:W-:-:S05]  /*307d0*/  LEA R16, P3, R29, R25, 0x1 ;  /* 0x000000191d107211 */ /* 0x004fca00078608ff */
[----:B------:R0:W-:Y:S04]  /*307e0*/  STL [R1+0x1b90], R16 ;  /* 0x001b901001007387 */ /* 0x0001e80000100800 */
[----:B0-----:R-:W2:Y:S04]  /*307f0*/  LDL.LU R16, [R1+0x1d00] ;  /* 0x001d000001107983 */ /* 0x001ea80000300800 */
[----:B------:R0:W-:Y:S02]  /*30800*/  STL [R1+0x1a7c], R15 ;  /* 0x001a7c0f01007387 */ /* 0x0001e40000100800 */
[----:B0-----:R-:W-:-:S05]  /*30810*/  LEA R15, P2, R11, R25, 0x1 ;  /* 0x000000190b0f7211 */ /* 0x001fca00078408ff */
[----:B------:R0:W-:Y:S04]  /*30820*/  STL [R1+0x1ab0], R15 ;  /* 0x001ab00f01007387 */ /* 0x0001e80000100800 */
[----:B0-----:R-:W2:Y:S04]  /*30830*/  LDL.LU R15, [R1+0x1cfc] ;  /* 0x001cfc00010f7983 */ /* 0x001ea80000300800 */
[----:B------:R3:W-:Y:S02]  /*30840*/  STL [R1+0x1a84], R14 ;  /* 0x001a840e01007387 */ /* 0x0007e40000100800 */
[----:B---3--:R-:W-:-:S05]  /*30850*/  LEA R14, P1, R6, R25, 0x1 ;  /* 0x00000019060e7211 */ /* 0x008fca00078208ff */
[----:B------:R0:W-:Y:S04]  /*30860*/  STL [R1+0x1ab8], R14 ;  /* 0x001ab80e01007387 */ /* 0x0001e80000100800 */
[----:B0-----:R-:W3:Y:S04]  /*30870*/  LDL.LU R14, [R1+0x1cf8] ;  /* 0x001cf800010e7983 */ /* 0x001ee80000300800 */
[----:B------:R4:W-:Y:S02]  /*30880*/  STL [R1+0x1a8c], R13 ;  /* 0x001a8c0d01007387 */ /* 0x0009e40000100800 */
[----:B----4-:R-:W-:-:S05]  /*30890*/  LEA R13, P0, R7, R25, 0x1 ;  /* 0x00000019070d7211 */ /* 0x010fca00078008ff */
[----:B------:R0:W-:Y:S04]  /*308a0*/  STL [R1+0x1ac0], R13 ;  /* 0x001ac00d01007387 */ /* 0x0001e80000100800 */
[----:B0-----:R-:W4:Y:S04]  /*308b0*/  LDL.LU R13, [R1+0x1cf4] ;  /* 0x001cf400010d7983 */ /* 0x001f280000300800 */
        /* <DEDUP_REMOVED lines=10> */
[----:B------:R0:W-:Y:S02]  /*30960*/  STL [R1+0x1ad8], R28 ;  /* 0x001ad81c01007387 */ /* 0x0001e40000100800 */
[----:B0-----:R-:W-:Y:S02]  /*30970*/  LEA.HI.X.SX32 R28, R29, R4, 0x1, P3 ;  /* 0x000000041d1c7211 */ /* 0x001fe400018f0eff */
[----:B------:R-:W2:Y:S04]  /*30980*/  LDL.LU R29, [R1] ;  /* 0x00000000011d7983 */ /* 0x000ea80000300800 */
[----:B------:R2:W-:Y:S02]  /*30990*/  STL [R1+0x1b8c], R28 ;  /* 0x001b8c1c01007387 */ /* 0x0005e40000100800 */
[----:B--2---:R-:W-:-:S05]  /*309a0*/  LEA R28, P3, R29, R25, 0x1 ;  /* 0x000000191d1c7211 */ /* 0x004fca00078608ff */
[----:B------:R0:W-:Y:S04]  /*309b0*/  STL [R1+0x1ae0], R28 ;  /* 0x001ae01c01007387 */ /* 0x0001e80000100800 */
[----:B0-----:R-:W2:Y:S01]  /*309c0*/  LDL.LU R28, [R1+0x1ce8] ;  /* 0x001ce800011c7983 */ /* 0x001ea20000300800 */
[-C--:B------:R-:W-:Y:S02]  /*309d0*/  LEA.HI.X.SX32 R11, R11, R4.reuse, 0x1, P2 ;  /* 0x000000040b0b7211 */ /* 0x080fe400010f0eff */
[----:B------:R-:W-:-:S03]  /*309e0*/  LEA.HI.X.SX32 R6, R6, R4, 0x1, P1 ;  /* 0x0000000406067211 */ /* 0x000fc600008f0eff */
[----:B------:R2:W-:Y:S02]  /*309f0*/  STL [R1+0x1aac], R11 ;  /* 0x001aac0b01007387 */ /* 0x0005e40000100800 */
[----:B--2---:R-:W-:-:S05]  /*30a00*/  LEA R11, P2, R28, R25, 0x1 ;  /* 0x000000191c0b7211 */ /* 0x004fca00078408ff */
[----:B------:R0:W-:Y:S04]  /*30a10*/  STL [R1+0x1ae8], R11 ;  /* 0x001ae80b01007387 */ /* 0x0001e80000100800 */
[----:B0-----:R-:W2:Y:S04]  /*30a20*/  LDL.LU R11, [R1+0x1ce4] ;  /* 0x001ce400010b7983 */ /* 0x001ea80000300800 */
[----:B------:R0:W-:Y:S02]  /*30a30*/  STL [R1+0x1ab4], R6 ;  /* 0x001ab40601007387 */ /* 0x0001e40000100800 */
[----:B0-----:R-:W-:-:S05]  /*30a40*/  LEA R6, P1, R24, R25, 0x1 ;  /* 0x0000001918067211 */ /* 0x001fca00078208ff */
[----:B------:R0:W-:Y:S04]  /*30a50*/  STL [R1+0x1af0], R6 ;  /* 0x001af00601007387 */ /* 0x0001e80000100800 */
[----:B0-----:R-:W2:Y:S01]  /*30a60*/  LDL.LU R6, [R1+0x1ce0] ;  /* 0x001ce00001067983 */ /* 0x001ea20000300800 */
[----:B------:R-:W-:-:S05]  /*30a70*/  LEA.HI.X.SX32 R7, R7, R4, 0x1, P0 ;  /* 0x0000000407077211 */ /* 0x000fca00000f0eff */
[----:B------:R2:W-:Y:S02]  /*30a80*/  STL [R1+0x1abc], R7 ;  /* 0x001abc0701007387 */ /* 0x0005e40000100800 */
[----:B--2---:R-:W-:-:S05]  /*30a90*/  LEA R7, P0, R6, R25, 0x1 ;  /* 0x0000001906077211 */ /* 0x004fca00078008ff */
        /* <DEDUP_REMOVED lines=17> */
[-C--:B------:R-:W-:Y:S02]  /*30bb0*/  LEA.HI.X.SX32 R29, R29, R4.reuse, 0x1, P3 ;  /* 0x000000041d1d7211 */ /* 0x080fe400018f0eff */
[----:B------:R-:W-:-:S03]  /*30bc0*/  LEA.HI.X.SX32 R28, R28, R4, 0x1, P2 ;  /* 0x000000041c1c7211 */ /* 0x000fc600010f0eff */
[----:B------:R2:W-:Y:S01]  /*30bd0*/  STL [R1+0x1adc], R29 ;  /* 0x001adc1d01007387 */ /* 0x0005e20000100800 */
[----:B------:R-:W-:Y:S01]  /*30be0*/  LEA.HI.X.SX32 R6, R6, R4, 0x1, P0 ;  /* 0x0000000406067211 */ /* 0x000fe200000f0eff */
[----:B------:R-:W-:Y:S02]  /*30bf0*/  IMAD R23, R23, c[0x0][0x190], RZ ;  /* 0x0000640017177a24 */ /* 0x000fe400078e02ff */
[----:B------:R-:W-:Y:S02]  /*30c00*/  IMAD R26, R26, c[0x0][0x190], RZ ;  /* 0x000064001a1a7a24 */ /* 0x000fe400078e02ff */
[----:B------:R-:W-:Y:S02]  /*30c10*/  IMAD R27, R27, c[0x0][0x190], RZ ;  /* 0x000064001b1b7a24 */ /* 0x000fe400078e02ff */
[----:B------:R-:W-:Y:S02]  /*30c20*/  IMAD R0, R0, c[0x0][0x190], RZ ;  /* 0x0000640000007a24 */ /* 0x000fe400078e02ff */
[----:B------:R-:W-:Y:S01]  /*30c30*/  IMAD R2, R2, c[0x0][0x190], RZ ;  /* 0x0000640002027a24 */ /* 0x000fe200078e02ff */
[----:B--2---:R-:W-:-:S05]  /*30c40*/  LEA R29, P3, R10, R25, 0x1 ;  /* 0x000000190a1d7211 */ /* 0x004fca00078608ff */
[----:B------:R0:W-:Y:S04]  /*30c50*/  STL [R1+0x1b18], R29 ;  /* 0x001b181d01007387 */ /* 0x0001e80000100800 */
[----:B------:R1:W-:Y:S01]  /*30c60*/  STL [R1+0x1ae4], R28 ;  /* 0x001ae41c01007387 */ /* 0x0003e20000100800 */
[-C--:B0-----:R-:W-:Y:S02]  /*30c70*/  LEA R29, P2, R11, R25.reuse, 0x1 ;  /* 0x000000190b1d7211 */ /* 0x081fe400078408ff */
[----:B-1----:R-:W-:Y:S02]  /*30c80*/  LEA.HI.X.SX32 R28, R24, R4, 0x1, P1 ;  /* 0x00000004181c7211 */ /* 0x002fe400008f0eff */
[-C--:B------:R-:W-:Y:S01]  /*30c90*/  LEA R24, P1, R12, R25.reuse, 0x1 ;  /* 0x000000190c187211 */ /* 0x080fe200078208ff */
[----:B------:R-:W-:Y:S04]  /*30ca0*/  STL [R1+0x1b20], R29 ;  /* 0x001b201d01007387 */ /* 0x000fe80000100800 */
[----:B------:R0:W-:Y:S04]  /*30cb0*/  STL [R1+0x1aec], R28 ;  /* 0x001aec1c01007387 */ /* 0x0001e80000100800 */
[----:B------:R1:W-:Y:S04]  /*30cc0*/  STL [R1+0x1b28], R24 ;  /* 0x001b281801007387 */ /* 0x0003e80000100800 */
[----:B------:R4:W-:Y:S01]  /*30cd0*/  STL [R1+0x1af4], R6 ;  /* 0x001af40601007387 */ /* 0x0009e20000100800 */
[----:B0-----:R-:W-:-:S02]  /*30ce0*/  LEA R28, P0, R3, R25, 0x1 ;  /* 0x00000019031c7211 */ /* 0x001fc400078008ff */
[-C--:B-1----:R-:W-:Y:S02]  /*30cf0*/  LEA.HI.X.SX32 R24, R7, R4.reuse, 0x1, P6 ;  /* 0x0000000407187211 */ /* 0x082fe400030f0eff */
[----:B------:R-:W-:Y:S02]  /*30d00*/  LEA.HI.X.SX32 R7, R8, R4, 0x1, P5 ;  /* 0x0000000408077211 */ /* 0x000fe400028f0eff */
[-C--:B----4-:R-:W-:Y:S01]  /*30d10*/  LEA R6, P6, R13, R25.reuse, 0x1 ;  /* 0x000000190d067211 */ /* 0x090fe200078c08ff */
[----:B------:R-:W-:Y:S01]  /*30d20*/  STL [R1+0x1b30], R28 ;  /* 0x001b301c01007387 */ /* 0x000fe20000100800 */
[----:B---3--:R-:W-:-:S03]  /*30d30*/  LEA R8, P5, R14, R25, 0x1 ;  /* 0x000000190e087211 */ /* 0x008fc600078a08ff */
[----:B------:R-:W-:Y:S04]  /*30d40*/  STL [R1+0x1afc], R24 ;  /* 0x001afc1801007387 */ /* 0x000fe80000100800 */
[----:B------:R0:W-:Y:S04]  /*30d50*/  STL [R1+0x1b38], R6 ;  /* 0x001b380601007387 */ /* 0x0001e80000100800 */
[----:B------:R1:W-:Y:S01]  /*30d60*/  STL [R1+0x1b04], R7 ;  /* 0x001b040701007387 */ /* 0x0003e20000100800 */
[----:B0-----:R-:W-:-:S03]  /*30d70*/  LEA.HI.X.SX32 R6, R9, R4, 0x1, P4 ;  /* 0x0000000409067211 */ /* 0x001fc600020f0eff */
[----:B------:R0:W-:Y:S01]  /*30d80*/  STL [R1+0x1b40], R8 ;  /* 0x001b400801007387 */ /* 0x0001e20000100800 */
[----:B-1----:R-:W-:-:S03]  /*30d90*/  LEA R7, P4, R15, R25, 0x1 ;  /* 0x000000190f077211 */ /* 0x002fc600078808ff */
[----:B------:R1:W-:Y:S04]  /*30da0*/  STL [R1+0x1b0c], R6 ;  /* 0x001b0c0601007387 */ /* 0x0003e80000100800 */
[----:B------:R2:W-:Y:S01]  /*30db0*/  STL [R1+0x1b48], R7 ;  /* 0x001b480701007387 */ /* 0x0005e20000100800 */
[----:B0-----:R-:W-:Y:S02]  /*30dc0*/  LEA.HI.X.SX32 R8, R10, R4, 0x1, P3 ;  /* 0x000000040a087211 */ /* 0x001fe400018f0eff */
[----:B-1----:R-:W-:-:S03]  /*30dd0*/  LEA R6, P3, R16, R25, 0x1 ;  /* 0x0000001910067211 */ /* 0x002fc600078608ff */
[----:B------:R0:W-:Y:S01]  /*30de0*/  STL [R1+0x1b14], R8 ;  /* 0x001b140801007387 */ /* 0x0001e20000100800 */
[----:B--2---:R-:W-:-:S03]  /*30df0*/  LEA.HI.X.SX32 R7, R11, R4, 0x1, P2 ;  /* 0x000000040b077211 */ /* 0x004fc600010f0eff */
[----:B------:R1:W-:Y:S01]  /*30e00*/  STL [R1+0x1b50], R6 ;  /* 0x001b500601007387 */ /* 0x0003e20000100800 */
[----:B------:R-:W-:-:S03]  /*30e10*/  LEA.HI.X.SX32 R3, R3, R4, 0x1, P0 ;  /* 0x0000000403037211 */ /* 0x000fc600000f0eff */
[----:B------:R2:W-:Y:S01]  /*30e20*/  STL [R1+0x1b1c], R7 ;  /* 0x001b1c0701007387 */ /* 0x0005e20000100800 */
[----:B0-----:R-:W-:Y:S02]  /*30e30*/  LEA R8, P2, R17, R25, 0x1 ;  /* 0x0000001911087211 */ /* 0x001fe400078408ff */
[----:B-1----:R-:W-:-:S03]  /*30e40*/  LEA.HI.X.SX32 R6, R12, R4, 0x1, P1 ;  /* 0x000000040c067211 */ /* 0x002fc600008f0eff */
[----:B------:R-:W-:Y:S01]  /*30e50*/  STL [R1+0x1b58], R8 ;  /* 0x001b580801007387 */ /* 0x000fe20000100800 */
[----:B--2---:R-:W-:-:S03]  /*30e60*/  LEA R7, P1, R18, R25, 0x1 ;  /* 0x0000001912077211 */ /* 0x004fc600078208ff */
[----:B------:R0:W-:Y:S04]  /*30e70*/  STL [R1+0x1b24], R6 ;  /* 0x001b240601007387 */ /* 0x0001e80000100800 */
[----:B------:R1:W-:Y:S04]  /*30e80*/  STL [R1+0x1b60], R7 ;  /* 0x001b600701007387 */ /* 0x0003e80000100800 */
[----:B------:R2:W-:Y:S01]  /*30e90*/  STL [R1+0x1b2c], R3 ;  /* 0x001b2c0301007387 */ /* 0x0005e20000100800 */
[----:B0-----:R-:W-:Y:S02]  /*30ea0*/  LEA R6, P0, R19, R25, 0x1 ;  /* 0x0000001913067211 */ /* 0x001fe400078008ff */
[----:B-1----:R-:W-:-:S03]  /*30eb0*/  LEA.HI.X.SX32 R7, R13, R4, 0x1, P6 ;  /* 0x000000040d077211 */ /* 0x002fc600030f0eff */
[----:B------:R0:W-:Y:S01]  /*30ec0*/  STL [R1+0x1b68], R6 ;  /* 0x001b680601007387 */ /* 0x0001e20000100800 */
[----:B--2---:R-:W-:-:S03]  /*30ed0*/  LEA R3, P6, R20, R25, 0x1 ;  /* 0x0000001914037211 */ /* 0x004fc600078c08ff */
[----:B------:R1:W-:Y:S04]  /*30ee0*/  STL [R1+0x1b34], R7 ;  /* 0x001b340701007387 */ /* 0x0003e80000100800 */
[----:B------:R-:W2:Y:S01]  /*30ef0*/  LDL.LU R29, [R1+0x84c] ;  /* 0x00084c00011d7983 */ /* 0x000ea20000300800 */
[----:B0-----:R-:W-:-:S03]  /*30f00*/  LEA.HI.X.SX32 R6, R14, R4, 0x1, P5 ;  /* 0x000000040e067211 */ /* 0x001fc600028f0eff */
[----:B------:R0:W-:Y:S01]  /*30f10*/  STL [R1+0x1b70], R3 ;  /* 0x001b700301007387 */ /* 0x0001e20000100800 */
[----:B-1----:R-:W-:-:S03]  /*30f20*/  LEA.HI.X.SX32 R7, R15, R4, 0x1, P4 ;  /* 0x000000040f077211 */ /* 0x002fc600020f0eff */
[----:B------:R5:W-:Y:S01]  /*30f30*/  STL [R1+0x1b3c], R6 ;  /* 0x001b3c0601007387 */ /* 0x000be20000100800 */
[-C--:B0-----:R-:W-:Y:S02]  /*30f40*/  LEA R3, P5, R21, R25.reuse, 0x1 ;  /* 0x0000001915037211 */ /* 0x081fe400078a08ff */
[----:B-----5:R-:W-:-:S03]  /*30f50*/  LEA R6, P4, R22, R25, 0x1 ;  /* 0x0000001916067211 */ /* 0x020fc600078808ff */
[----:B------:R0:W-:Y:S04]  /*30f60*/  STL [R1+0x1b74], R3 ;  /* 0x001b740301007387 */ /* 0x0001e80000100800 */
[----:B------:R1:W-:Y:S01]  /*30f70*/  STL [R1+0x1b44], R7 ;  /* 0x001b440701007387 */ /* 0x0003e20000100800 */
[----:B0-----:R-:W-:-:S03]  /*30f80*/  LEA.HI.X.SX32 R3, R16, R4, 0x1, P3 ;  /* 0x0000000410037211 */ /* 0x001fc600018f0eff */
[----:B------:R0:W-:Y:S01]  /*30f90*/  STL [R1+0x1b78], R6 ;  /* 0x001b780601007387 */ /* 0x0001e20000100800 */
[----:B-1----:R-:W-:-:S03]  /*30fa0*/  LEA R7, P3, R23, R25, 0x1 ;  /* 0x0000001917077211 */ /* 0x002fc600078608ff */
        /* <DEDUP_REMOVED lines=16> */
[----:B------:R-:W3:Y:S04]  /*310b0*/  LDL.LU R10, [R1+0x85c] ;  /* 0x00085c00010a7983 */ /* 0x000ee80000300800 */
[----:B------:R-:W-:Y:S04]  /*310c0*/  STL [R1+0x1b6c], R6 ;  /* 0x001b6c0601007387 */ /* 0x000fe80000100800 */
[----:B------:R-:W4:Y:S01]  /*310d0*/  LDL.LU R11, [R1+0x824] ;  /* 0x00082400010b7983 */ /* 0x000f220000300800 */
[----:B0-----:R-:W-:-:S03]  /*310e0*/  LEA.HI.X.SX32 R7, R22, R4, 0x1, P4 ;  /* 0x0000000416077211 */ /* 0x001fc600020f0eff */
[----:B------:R0:W-:Y:S02]  /*310f0*/  STL [R1+0xbb0], R3 ;  /* 0x000bb00301007387 */ /* 0x0001e40000100800 */
[----:B0-----:R-:W-:-:S05]  /*31100*/  LEA.HI.X.SX32 R3, R21, R4, 0x1, P5 ;  /* 0x0000000415037211 */ /* 0x001fca00028f0eff */
[----:B------:R0:W-:Y:S04]  /*31110*/  STL [R1+0xb98], R3 ;  /* 0x000b980301007387 */ /* 0x0001e80000100800 */
[----:B------:R-:W-:Y:S01]  /*31120*/  STL [R1+0xb9c], R7 ;  /* 0x000b9c0701007387 */ /* 0x000fe20000100800 */
[----:B0-----:R-:W-:-:S03]  /*31130*/  LEA.HI.X.SX32 R3, R26, R4, 0x1, P2 ;  /* 0x000000041a037211 */ /* 0x001fc600010f0eff */
[----:B------:R-:W5:Y:S01]  /*31140*/  LDL.LU R26, [R1+0x850] ;  /* 0x00085000011a7983 */ /* 0x000f620000300800 */
[----:B------:R-:W-:-:S05]  /*31150*/  LEA.HI.X.SX32 R6, R23, R4, 0x1, P3 ;  /* 0x0000000417067211 */ /* 0x000fca00018f0eff */
[----:B------:R-:W-:Y:S04]  /*31160*/  STL [R1+0xba0], R6 ;  /* 0x000ba00601007387 */ /* 0x000fe80000100800 */
[----:B------:R-:W4:Y:S04]  /*31170*/  LDL.LU R23, [R1+0x818] ;  /* 0x0008180001177983 */ /* 0x000f280000300800 */
[----:B------:R-:W0:Y:S01]  /*31180*/  S2R R28, SR_TID.X ;  /* 0x00000000001c7919 */ /* 0x000e220000002100 */
[----:B------:R-:W-:-:S03]  /*31190*/  LEA.HI.X.SX32 R0, R0, R4, 0x1, P0 ;  /* 0x0000000400007211 */ /* 0x000fc600000f0eff */
[----:B------:R1:W-:Y:S02]  /*311a0*/  STL [R1+0xba4], R3 ;  /* 0x000ba40301007387 */ /* 0x0003e40000100800 */
[----:B-1----:R-:W-:-:S05]  /*311b0*/  LEA.HI.X.SX32 R3, R27, R4, 0x1, P1 ;  /* 0x000000041b037211 */ /* 0x002fca00008f0eff */
[----:B------:R-:W-:Y:S04]  /*311c0*/  STL [R1+0xba8], R3 ;  /* 0x000ba80301007387 */ /* 0x000fe80000100800 */
[----:B------:R1:W-:Y:S04]  /*311d0*/  STL [R1+0xbac], R0 ;  /* 0x000bac0001007387 */ /* 0x0003e80000100800 */
[----:B------:R-:W4:Y:S01]  /*311e0*/  LDL.LU R12, [R1+0x814] ;  /* 0x00081400010c7983 */ /* 0x000f220000300800 */
[----:B0-----:R-:W-:-:S03]  /*311f0*/  SHF.R.U32.HI R7, RZ, 0x6, R28 ;  /* 0x00000006ff077819 */ /* 0x001fc6000001161c */
[----:B------:R-:W4:Y:S01]  /*31200*/  LDL.LU R13, [R1+0x81c] ;  /* 0x00081c00010d7983 */ /* 0x000f220000300800 */
[----:B-1----:R-:W-:Y:S02]  /*31210*/  LEA.HI.X.SX32 R0, R2, R4, 0x1, P6 ;  /* 0x0000000402007211 */ /* 0x002fe400030f0eff */
[----:B------:R-:W-:-:S03]  /*31220*/  SGXT.U32 R7, R7, 0x1 ;  /* 0x000000010707781a */ /* 0x000fc60000000000 */
[----:B------:R0:W-:Y:S01]  /*31230*/  STL [R1+0x994], R0 ;  /* 0x0009940001007387 */ /* 0x0001e20000100800 */
[----:B------:R-:W-:-:S03]  /*31240*/  LOP3.LUT R28, R7, 0x7e, RZ, 0xfc, !PT ;  /* 0x0000007e071c7812 */ /* 0x000fc600078efcff */
[----:B------:R-:W4:Y:S01]  /*31250*/  LDL.LU R22, [R1+0x820] ;  /* 0x0008200001167983 */ /* 0x000f220000300800 */
[C---:B------:R-:W-:Y:S01]  /*31260*/  LOP3.LUT R8, R7.reuse, 0x7e, RZ, 0xfc, !PT ;  /* 0x0000007e07087812 */ /* 0x040fe200078efcff */
[----:B------:R-:W-:Y:S02]  /*31270*/  IMAD.MOV R6, RZ, RZ, -c[0x0][0x188] ;  /* 0x80006200ff067624 */ /* 0x000fe400078e02ff */
[----:B------:R-:W4:Y:S01]  /*31280*/  LDL.LU R14, [R1+0x828] ;  /* 0x00082800010e7983 */ /* 0x000f220000300800 */
[----:B------:R-:W-:Y:S02]  /*31290*/  IMAD R28, R28, c[0x0][0x188], RZ ;  /* 0x000062001c1c7a24 */ /* 0x000fe400078e02ff */
[----:B------:R-:W-:Y:S01]  /*312a0*/  IMAD R8, R8, c[0x0][0x188], RZ ;  /* 0x0000620008087a24 */ /* 0x000fe200078e02ff */
[----:B------:R-:W4:Y:S01]  /*312b0*/  LDL.LU R15, [R1+0x82c] ;  /* 0x00082c00010f7983 */ /* 0x000f220000300800 */
[----:B------:R-:W-:Y:S02]  /*312c0*/  IMAD R20, R7, c[0x0][0x188], RZ ;  /* 0x0000620007147a24 */ /* 0x000fe400078e02ff */
[----:B------:R-:W-:Y:S01]  /*312d0*/  IMAD R28, R6, 0x2, R28 ;  /* 0x00000002061c7824 */ /* 0x000fe200078e021c */
[----:B------:R-:W4:Y:S01]  /*312e0*/  LDL.LU R21, [R1+0x830] ;  /* 0x0008300001157983 */ /* 0x000f220000300800 */
[----:B--2---:R-:W-:-:S04]  /*312f0*/  LEA R2, P0, R29, c[0x0][0x160], 0x1 ;  /* 0x000058001d027a11 */ /* 0x004fc800078008ff */
[----:B0-----:R-:W-:Y:S02]  /*31300*/  LEA.HI.X.SX32 R0, R29, c[0x0][0x164], 0x1, P0 ;  /* 0x000059001d007a11 */ /* 0x001fe400000f0eff */
[----:B------:R-:W-:-:S05]  /*31310*/  LOP3.LUT R29, R7, 0x7e, RZ, 0xfc, !PT ;  /* 0x0000007e071d7812 */ /* 0x000fca00078efcff */
[----:B------:R-:W-:Y:S01]  /*31320*/  IMAD R29, R29, c[0x0][0x188], RZ ;  /* 0x000062001d1d7a24 */ /* 0x000fe200078e02ff */
[----:B------:R-:W-:-:S03]  /*31330*/  LEA R7, P1, R8, R2, 0x1 ;  /* 0x0000000208077211 */ /* 0x000fc600078208ff */
[----:B------:R-:W-:-:S04]  /*31340*/  IMAD R29, R6, 0x2, R29 ;  /* 0x00000002061d7824 */ /* 0x000fc800078e021d */
[----:B------:R-:W-:Y:S01]  /*31350*/  IMAD R29, R6, 0x2, R29 ;  /* 0x00000002061d7824 */ /* 0x000fe200078e021d */
[-C--:B------:R-:W-:Y:S01]  /*31360*/  LEA R6, P2, R28, R2.reuse, 0x1 ;  /* 0x000000021c067211 */ /* 0x080fe200078408ff */
[----:B------:R0:W-:Y:S04]  /*31370*/  STL [R1+0x99c], R7 ;  /* 0x00099c0701007387 */ /* 0x0001e80000100800 */
[----:B------:R-:W-:Y:S04]  /*31380*/  STL [R1+0x9a4], R6 ;  /* 0x0009a40601007387 */ /* 0x000fe80000100800 */
[----:B------:R-:W2:Y:S01]  /*31390*/  LDL.LU R16, [R1+0x838] ;  /* 0x0008380001107983 */ /* 0x000ea20000300800 */
[----:B0-----:R-:W-:-:S05]  /*313a0*/  LEA R7, P5, R29, R2, 0x1 ;  /* 0x000000021d077211 */ /* 0x001fca00078a08ff */
[----:B------:R3:W-:Y:S04]  /*313b0*/  STL [R1+0x9ac], R7 ;  /* 0x0009ac0701007387 */ /* 0x0007e80000100800 */
[----:B------:R-:W2:Y:S01]  /*313c0*/  LDL.LU R17, [R1+0x834] ;  /* 0x0008340001117983 */ /* 0x000ea20000300800 */
[-C--:B---3--:R-:W-:Y:S02]  /*313d0*/  LEA R7, P3, R10, R2.reuse, 0x1 ;  /* 0x000000020a077211 */ /* 0x088fe400078608ff */
[----:B-----5:R-:W-:-:S05]  /*313e0*/  LEA R9, P4, R26, R2, 0x1 ;  /* 0x000000021a097211 */ /* 0x020fca00078808ff */
[----:B------:R4:W-:Y:S04]  /*313f0*/  STL [R1+0x9b4], R9 ;  /* 0x0009b40901007387 */ /* 0x0009e80000100800 */
[----:B------:R-:W3:Y:S01]  /*31400*/  LDL.LU R25, [R1+0x83c] ;  /* 0x00083c0001197983 */ /* 0x000ee20000300800 */
[----:B----4-:R-:W-:-:S03]  /*31410*/  LEA R9, P0, R11, R2, 0x1 ;  /* 0x000000020b097211 */ /* 0x010fc600078008ff */
[----:B------:R-:W-:Y:S04]  /*31420*/  STL [R1+0x9bc], R7 ;  /* 0x0009bc0701007387 */ /* 0x000fe80000100800 */
[----:B------:R0:W-:Y:S04]  /*31430*/  STL [R1+0x9c4], R9 ;  /* 0x0009c40901007387 */ /* 0x0001e80000100800 */
[----:B------:R-:W4:Y:S01]  /*31440*/  LDL.LU R18, [R1+0x848] ;  /* 0x0008480001127983 */ /* 0x000f220000300800 */
[----:B0-----:R-:W-:Y:S02]  /*31450*/  LEA.HI.X.SX32 R9, R8, R0, 0x1, P1 ;  /* 0x0000000008097211 */ /* 0x001fe400008f0eff */
[----:B------:R-:W-:-:S03]  /*31460*/  LEA R8, P1, R23, R2, 0x1 ;  /* 0x0000000217087211 */ /* 0x000fc600078208ff */
[----:B------:R0:W-:Y:S04]  /*31470*/  STL [R1+0x998], R9 ;  /* 0x0009980901007387 */ /* 0x0001e80000100800 */
[----:B------:R-:W5:Y:S04]  /*31480*/  LDL.LU R19, [R1+0x840] ;  /* 0x0008400001137983 */ /* 0x000f680000300800 */
[----:B------:R-:W-:Y:S01]  /*31490*/  STL [R1+0x9cc], R8 ;  /* 0x0009cc0801007387 */ /* 0x000fe20000100800 */
[----:B0-----:R-:W-:-:S03]  /*314a0*/  LEA.HI.X.SX32 R9, R28, R0, 0x1, P2 ;  /* 0x000000001c097211 */ /* 0x001fc600010f0eff */
[----:B------:R-:W5:Y:S04]  /*314b0*/  LDL.LU R28, [R1+0x844] ;  /* 0x00084400011c7983 */ /* 0x000f680000300800 */
[----:B------:R0:W-:Y:S02]  /*314c0*/  STL [R1+0x9a0], R9 ;  /* 0x0009a00901007387 */ /* 0x0001e40000100800 */
[----:B0-----:R-:W-:Y:S02]  /*314d0*/  LEA.HI.X.SX32 R9, R29, R0, 0x1, P5 ;  /* 0x000000001d097211 */ /* 0x001fe400028f0eff */
[----:B------:R-:W5:Y:S01]  /*314e0*/  LDL.LU R29, [R1+0x80c] ;  /* 0x00080c00011d7983 */ /* 0x000f620000300800 */
[----:B------:R-:W-:-:S05]  /*314f0*/  LEA R27, P2, R12, R2, 0x1 ;  /* 0x000000020c1b7211 */ /* 0x000fca00078408ff */
[----:B------:R0:W-:Y:S04]  /*31500*/  STL [R1+0x9d4], R27 ;  /* 0x0009d41b01007387 */ /* 0x0001e80000100800 */
[----:B------:R-:W-:Y:S01]  /*31510*/  STL [R1+0x9a8], R9 ;  /* 0x0009a80901007387 */ /* 0x000fe20000100800 */
[----:B0-----:R-:W-:-:S05]  /*31520*/  LEA R27, P5, R13, R2, 0x1 ;  /* 0x000000020d1b7211 */ /* 0x001fca00078a08ff */
[----:B------:R0:W-:Y:S02]  /*31530*/  STL [R1+0x9dc], R27 ;  /* 0x0009dc1b01007387 */ /* 0x0001e40000100800 */
[----:B0-----:R-:W-:Y:S02]  /*31540*/  LEA.HI.X.SX32 R27, R26, R0, 0x1, P4 ;  /* 0x000000001a1b7211 */ /* 0x001fe400020f0eff */
[----:B------:R-:W-:-:S03]  /*31550*/  LEA R26, P4, R22, R2, 0x1 ;  /* 0x00000002161a7211 */ /* 0x000fc600078808ff */
[----:B------:R0:W-:Y:S04]  /*31560*/  STL [R1+0x9b0], R27 ;  /* 0x0009b01b01007387 */ /* 0x0001e80000100800 */
[----:B------:R1:W-:Y:S01]  /*31570*/  STL [R1+0x9e4], R26 ;  /* 0x0009e41a01007387 */ /* 0x0003e20000100800 */
[----:B0-----:R-:W-:Y:S02]  /*31580*/  LEA.HI.X.SX32 R27, R10, R0, 0x1, P3 ;  /* 0x000000000a1b7211 */ /* 0x001fe400018f0eff */
[----:B-1----:R-:W-:-:S03]  /*31590*/  LEA R26, P3, R14, R2, 0x1 ;  /* 0x000000020e1a7211 */ /* 0x002fc600078608ff */
[----:B------:R0:W-:Y:S04]  /*315a0*/  STL [R1+0x9b8], R27 ;  /* 0x0009b81b01007387 */ /* 0x0001e80000100800 */
[----:B------:R1:W-:Y:S01]  /*315b0*/  STL [R1+0x9ec], R26 ;  /* 0x0009ec1a01007387 */ /* 0x0003e20000100800 */
[----:B0-----:R-:W-:Y:S02]  /*315c0*/  LEA.HI.X.SX32 R27, R11, R0, 0x1, P0 ;  /* 0x000000000b1b7211 */ /* 0x001fe400000f0eff */
[----:B-1----:R-:W-:-:S03]  /*315d0*/  LEA R26, P0, R15, R2, 0x1 ;  /* 0x000000020f1a7211 */ /* 0x002fc600078008ff */
[----:B------:R0:W-:Y:S04]  /*315e0*/  STL [R1+0x9c0], R27 ;  /* 0x0009c01b01007387 */ /* 0x0001e80000100800 */
[----:B------:R1:W-:Y:S01]  /*315f0*/  STL [R1+0xa08], R26 ;  /* 0x000a081a01007387 */ /* 0x0003e20000100800 */
[-C--:B0-----:R-:W-:Y:S02]  /*31600*/  LEA.HI.X.SX32 R27, R23, R0.reuse, 0x1, P1 ;  /* 0x00000000171b7211 */ /* 0x081fe400008f0eff */
[----:B------:R-:W-:Y:S02]  /*31610*/  LEA.HI.X.SX32 R23, R12, R0, 0x1, P2 ;  /* 0x000000000c177211 */ /* 0x000fe400010f0eff */
[----:B-1----:R-:W-:Y:S01]  /*31620*/  LEA R26, P1, R21, R2, 0x1 ;  /* 0x00000002151a7211 */ /* 0x002fe200078208ff */
[----:B------:R-:W-:Y:S04]  /*31630*/  STL [R1+0x9c8], R27 ;  /* 0x0009c81b01007387 */ /* 0x000fe80000100800 */
[----:B------:R0:W-:Y:S04]  /*31640*/  STL [R1+0xa10], R26 ;  /* 0x000a101a01007387 */ /* 0x0001e80000100800 */
[----:B------:R1:W-:Y:S01]  /*31650*/  STL [R1+0x9d0], R23 ;  /* 0x0009d01701007387 */ /* 0x0003e20000100800 */
[----:B0-----:R-:W-:Y:S01]  /*31660*/  LEA.HI.X.SX32 R26, R13, R0, 0x1, P5 ;  /* 0x000000000d1a7211 */ /* 0x001fe200028f0eff */
[----:B------:R-:W-:-:S04]  /*31670*/  IMAD.MOV R24, RZ, RZ, -c[0x0][0x188] ;  /* 0x80006200ff187624 */ /* 0x000fc800078e02ff */
[----:B------:R-:W-:-:S04]  /*31680*/  IMAD R3, R24, 0x2, R5 ;  /* 0x0000000218037824 */ /* 0x000fc800078e0205 */
[----:B------:R-:W-:Y:S01]  /*31690*/  IMAD R4, R24, 0x2, R3 ;  /* 0x0000000218047824 */ /* 0x000fe200078e0203 */
[----:B--2---:R-:W-:-:S05]  /*316a0*/  LEA R27, P2, R16, R2, 0x1 ;  /* 0x00000002101b7211 */ /* 0x004fca00078408ff */
[----:B------:R-:W-:Y:S01]  /*316b0*/  STL [R1+0xa18], R27 ;  /* 0x000a181b01007387 */ /* 0x000fe20000100800 */
[----:B-1----:R-:W-:-:S03]  /*316c0*/  LEA R23, P5, R17, R2, 0x1 ;  /* 0x0000000211177211 */ /* 0x002fc600078a08ff */
[----:B------:R0:W-:Y:S04]  /*316d0*/  STL [R1+0x9d8], R26 ;  /* 0x0009d81a01007387 */ /* 0x0001e80000100800 */
[----:B------:R3:W-:Y:S01]  /*316e0*/  STL [R1+0xa20], R23 ;  /* 0x000a201701007387 */ /* 0x0007e20000100800 */
[-C--:B0-----:R-:W-:Y:S02]  /*316f0*/  LEA.HI.X.SX32 R26, R22, R0.reuse, 0x1, P4 ;  /* 0x00000000161a7211 */ /* 0x081fe400020f0eff */
[----:B------:R-:W-:-:S03]  /*31700*/  LEA.HI.X.SX32 R22, R14, R0, 0x1, P3 ;  /* 0x000000000e167211 */ /* 0x000fc600018f0eff */
[----:B------:R4:W-:Y:S01]  /*31710*/  STL [R1+0x9e0], R26 ;  /* 0x0009e01a01007387 */ /* 0x0009e20000100800 */
[----:B------:R-:W-:-:S04]  /*31720*/  IMAD R6, R24, 0x2, R4 ;  /* 0x0000000218067824 */ /* 0x000fc800078e0204 */
[----:B------:R-:W-:-:S04]  /*31730*/  IMAD R7, R24, 0x2, R6 ;  /* 0x0000000218077824 */ /* 0x000fc800078e0206 */
[----:B------:R-:W-:-:S04]  /*31740*/  IMAD R8, R24, 0x2, R7 ;  /* 0x0000000218087824 */ /* 0x000fc800078e0207 */
[----:B------:R-:W-:Y:S01]  /*31750*/  IMAD R9, R24, 0x2, R8 ;  /* 0x0000000218097824 */ /* 0x000fe200078e0208 */
[----:B---3--:R-:W-:-:S05]  /*31760*/  LEA R23, P4, R25, R2, 0x1 ;  /* 0x0000000219177211 */ /* 0x008fca00078808ff */
[----:B------:R0:W-:Y:S04]  /*31770*/  STL [R1+0xa28], R23 ;  /* 0x000a281701007387 */ /* 0x0001e80000100800 */
[----:B------:R5:W-:Y:S01]  /*31780*/  STL [R1+0x9e8], R22 ;  /* 0x0009e81601007387 */ /* 0x000be20000100800 */
[----:B----4-:R-:W-:Y:S02]  /*31790*/  LEA R26, P3, R18, R2, 0x1 ;  /* 0x00000002121a7211 */ /* 0x010fe400078608ff */
[----:B0-----:R-:W-:-:S03]  /*317a0*/  LEA.HI.X.SX32 R23, R15, R0, 0x1, P0 ;  /* 0x000000000f177211 */ /* 0x001fc600000f0eff */
[----:B------:R-:W-:Y:S04]  /*317b0*/  STL [R1+0xa30], R26 ;  /* 0x000a301a01007387 */ /* 0x000fe80000100800 */
[----:B------:R0:W-:Y:S01]  /*317c0*/  STL [R1+0x9f0], R23 ;  /* 0x0009f01701007387 */ /* 0x0001e20000100800 */
[----:B-----5:R-:W-:Y:S02]  /*317d0*/  LEA R22, P0, R19, R2, 0x1 ;  /* 0x0000000213167211 */ /* 0x020fe400078008ff */
[----:B0-----:R-:W-:-:S03]  /*317e0*/  LEA.HI.X.SX32 R23, R21, R0, 0x1, P1 ;  /* 0x0000000015177211 */ /* 0x001fc600008f0eff */
[----:B------:R0:W-:Y:S01]  /*317f0*/  STL [R1+0xa38], R22 ;  /* 0x000a381601007387 */ /* 0x0001e20000100800 */
[----:B------:R-:W-:-:S03]  /*31800*/  LEA.HI.X.SX32 R21, R16, R0, 0x1, P2 ;  /* 0x0000000010157211 */ /* 0x000fc600010f0eff */
[----:B------:R1:W-:Y:S01]  /*31810*/  STL [R1+0xa0c], R23 ;  /* 0x000a0c1701007387 */ /* 0x0003e20000100800 */
[----:B0-----:R-:W-:-:S05]  /*31820*/  LEA R22, P1, R28, R2, 0x1 ;  /* 0x000000021c167211 */ /* 0x001fca00078208ff */
[----:B------:R0:W-:Y:S01]  /*31830*/  STL [R1+0xa40], R22 ;  /* 0x000a401601007387 */ /* 0x0001e20000100800 */
[----:B-1----:R-:W-:-:S03]  /*31840*/  LEA R23, P2, R29, R2, 0x1 ;  /* 0x000000021d177211 */ /* 0x002fc600078408ff */
        /* <DEDUP_REMOVED lines=10> */
[----:B------:R1:W-:Y:S04]  /*318f0*/  STL [R1+0xa58], R22 ;  /* 0x000a581601007387 */ /* 0x0003e80000100800 */
[----:B------:R2:W-:Y:S01]  /*31900*/  STL [R1+0xa2c], R21 ;  /* 0x000a2c1501007387 */ /* 0x0005e20000100800 */
[----:B0-----:R-:W-:Y:S02]  /*31910*/  LEA R23, P3, R20, R2, 0x1 ;  /* 0x0000000214177211 */ /* 0x001fe400078608ff */
[----:B-1----:R-:W-:-:S03]  /*31920*/  LEA.HI.X.SX32 R22, R19, R0, 0x1, P0 ;  /* 0x0000000013167211 */ /* 0x002fc600000f0eff */
[----:B------:R0:W-:Y:S01]  /*31930*/  STL [R1+0xb94], R23 ;  /* 0x000b941701007387 */ /* 0x0001e20000100800 */
[----:B--2---:R-:W-:-:S03]  /*31940*/  LEA.HI.X.SX32 R21, R28, R0, 0x1, P1 ;  /* 0x000000001c157211 */ /* 0x004fc600008f0eff */
[----:B------:R1:W-:Y:S04]  /*31950*/  STL [R1+0xa34], R22 ;  /* 0x000a341601007387 */ /* 0x0003e80000100800 */
[----:B------:R2:W-:Y:S01]  /*31960*/  STL [R1+0xa3c], R21 ;  /* 0x000a3c1501007387 */ /* 0x0005e20000100800 */
[----:B0-----:R-:W-:Y:S02]  /*31970*/  LEA.HI.X.SX32 R23, R29, R0, 0x1, P2 ;  /* 0x000000001d177211 */ /* 0x001fe400010f0eff */
[----:B-1----:R-:W-:Y:S02]  /*31980*/  LEA R22, P0, R4, R2, 0x1 ;  /* 0x0000000204167211 */ /* 0x002fe400078008ff */
[-C--:B--2---:R-:W-:Y:S01]  /*31990*/  LEA.HI.X.SX32 R21, R5, R0.reuse, 0x1, P5 ;  /* 0x0000000005157211 */ /* 0x084fe200028f0eff */
[----:B------:R-:W-:Y:S01]  /*319a0*/  STL [R1+0xa44], R23 ;  /* 0x000a441701007387 */ /* 0x000fe20000100800 */
[----:B------:R-:W-:-:S03]  /*319b0*/  LEA.HI.X.SX32 R20, R20, R0, 0x1, P3 ;  /* 0x0000000014147211 */ /* 0x000fc600018f0eff */
[----:B------:R0:W-:Y:S04]  /*319c0*/  STL [R1+0xa4c], R21 ;  /* 0x000a4c1501007387 */ /* 0x0001e80000100800 */
[----:B------:R-:W-:Y:S01]  /*319d0*/  STL [R1+0xa60], R22 ;  /* 0x000a601601007387 */ /* 0x000fe20000100800 */
[-C--:B0-----:R-:W-:Y:S02]  /*319e0*/  LEA.HI.X.SX32 R21, R3, R0.reuse, 0x1, P4 ;  /* 0x0000000003157211 */ /* 0x081fe400020f0eff */
[----:B------:R-:W-:-:S03]  /*319f0*/  LEA.HI.X.SX32 R3, R4, R0, 0x1, P0 ;  /* 0x0000000004037211 */ /* 0x000fc600000f0eff */
[----:B------:R-:W-:Y:S04]  /*31a00*/  STL [R1+0xa54], R21 ;  /* 0x000a541501007387 */ /* 0x000fe80000100800 */
[----:B------:R0:W-:Y:S04]  /*31a10*/  STL [R1+0xb90], R20 ;  /* 0x000b901401007387 */ /* 0x0001e80000100800 */
[----:B------:R1:W-:Y:S01]  /*31a20*/  STL [R1+0xa5c], R3 ;  /* 0x000a5c0301007387 */ /* 0x0003e20000100800 */
[-C--:B0-----:R-:W-:Y:S02]  /*31a30*/  LEA R20, P0, R6, R2.reuse, 0x1 ;  /* 0x0000000206147211 */ /* 0x081fe400078008ff */
[----:B-1----:R-:W-:-:S03]  /*31a40*/  LEA R3, P1, R7, R2, 0x1 ;  /* 0x0000000207037211 */ /* 0x002fc600078208ff */
[----:B------:R-:W-:Y:S01]  /*31a50*/  STL [R1+0xa68], R20 ;  /* 0x000a681401007387 */ /* 0x000fe20000100800 */
[----:B------:R-:W-:-:S03]  /*31a60*/  LEA R21, P2, R8, R2, 0x1 ;  /* 0x0000000208157211 */ /* 0x000fc600078408ff */
[----:B------:R0:W-:Y:S01]  /*31a70*/  STL [R1+0xa70], R3 ;  /* 0x000a700301007387 */ /* 0x0001e20000100800 */
[-C--:B------:R-:W-:Y:S01]  /*31a80*/  LEA.HI.X.SX32 R7, R7, R0.reuse, 0x1, P1 ;  /* 0x0000000007077211 */ /* 0x080fe200008f0eff */
[----:B------:R-:W-:Y:S02]  /*31a90*/  IMAD R10, R24, 0x2, R9 ;  /* 0x00000002180a7824 */ /* 0x000fe400078e0209 */
[----:B------:R-:W-:Y:S01]  /*31aa0*/  STL [R1+0xa78], R21 ;  /* 0x000a781501007387 */ /* 0x000fe20000100800 */
[-C--:B0-----:R-:W-:Y:S02]  /*31ab0*/  LEA.HI.X.SX32 R3, R6, R0.reuse, 0x1, P0 ;  /* 0x0000000006037211 */ /* 0x081fe400000f0eff */
[----:B------:R-:W-:Y:S01]  /*31ac0*/  LEA.HI.X.SX32 R6, R8, R0, 0x1, P2 ;  /* 0x0000000008067211 */ /* 0x000fe200010f0eff */
[----:B------:R-:W-:Y:S02]  /*31ad0*/  IMAD R11, R24, 0x2, R10 ;  /* 0x00000002180b7824 */ /* 0x000fe400078e020a */
[----:B------:R-:W-:Y:S01]  /*31ae0*/  STL [R1+0xa64], R3 ;  /* 0x000a640301007387 */ /* 0x000fe20000100800 */
[----:B------:R-:W-:-:S03]  /*31af0*/  LEA R8, P0, R9, R2, 0x1 ;  /* 0x0000000209087211 */ /* 0x000fc600078008ff */
[----:B------:R0:W-:Y:S04]  /*31b00*/  STL [R1+0xa6c], R7 ;  /* 0x000a6c0701007387 */ /* 0x0001e80000100800 */
[----:B------:R1:W-:Y:S01]  /*31b10*/  STL [R1+0xa74], R6 ;  /* 0x000a740601007387 */ /* 0x0003e20000100800 */
[----:B------:R-:W-:-:S03]  /*31b20*/  IMAD R12, R24, 0x2, R11 ;  /* 0x00000002180c7824 */ /* 0x000fc600078e020b */
[----:B------:R2:W-:Y:S01]  /*31b30*/  STL [R1+0xa80], R8 ;  /* 0x000a800801007387 */ /* 0x0005e20000100800 */
[-C--:B0-----:R-:W-:Y:S02]  /*31b40*/  LEA R7, P2, R11, R2.reuse, 0x1 ;  /* 0x000000020b077211 */ /* 0x081fe400078408ff */
[----:B-1----:R-:W-:Y:S01]  /*31b50*/  LEA R6, P1, R10, R2, 0x1 ;  /* 0x000000020a067211 */ /* 0x002fe200078208ff */
[----:B------:R-:W-:-:S04]  /*31b60*/  IMAD R13, R24, 0x2, R12 ;  /* 0x00000002180d7824 */ /* 0x000fc800078e020c */
[----:B------:R0:W-:Y:S01]  /*31b70*/  STL [R1+0xa88], R6 ;  /* 0x000a880601007387 */ /* 0x0001e20000100800 */
[-C--:B--2---:R-:W-:Y:S01]  /*31b80*/  LEA.HI.X.SX32 R8, R10, R0.reuse, 0x1, P1 ;  /* 0x000000000a087211 */ /* 0x084fe200008f0eff */
[----:B------:R-:W-:Y:S02]  /*31b90*/  IMAD R14, R24, 0x2, R13 ;  /* 0x00000002180e7824 */ /* 0x000fe400078e020d */
[----:B------:R1:W-:Y:S01]  /*31ba0*/  STL [R1+0xa90], R7 ;  /* 0x000a900701007387 */ /* 0x0003e20000100800 */
[-C--:B0-----:R-:W-:Y:S02]  /*31bb0*/  LEA.HI.X.SX32 R6, R9, R0.reuse, 0x1, P0 ;  /* 0x0000000009067211 */ /* 0x081fe400000f0eff */
[----:B-1----:R-:W-:-:S03]  /*31bc0*/  LEA.HI.X.SX32 R7, R11, R0, 0x1, P2 ;  /* 0x000000000b077211 */ /* 0x002fc600010f0eff */
[----:B------:R-:W-:Y:S01]  /*31bd0*/  STL [R1+0xa7c], R6 ;  /* 0x000a7c0601007387 */ /* 0x000fe20000100800 */
[----:B------:R-:W-:-:S03]  /*31be0*/  LEA R9, P1, R13, R2, 0x1 ;  /* 0x000000020d097211 */ /* 0x000fc600078208ff */
[----:B------:R0:W-:Y:S01]  /*31bf0*/  STL [R1+0xa84], R8 ;  /* 0x000a840801007387 */ /* 0x0001e20000100800 */
[----:B------:R-:W-:-:S03]  /*31c00*/  IMAD R15, R24, 0x2, R14 ;  /* 0x00000002180f7824 */ /* 0x000fc600078e020e */
[----:B------:R1:W-:Y:S01]  /*31c10*/  STL [R1+0xa8c], R7 ;  /* 0x000a8c0701007387 */ /* 0x0003e20000100800 */
[-C--:B0-----:R-:W-:Y:S02]  /*31c20*/  LEA R8, P0, R12, R2.reuse, 0x1 ;  /* 0x000000020c087211 */ /* 0x081fe400078008ff */
[----:B-1----:R-:W-:-:S03]  /*31c30*/  LEA R7, P2, R14, R2, 0x1 ;  /* 0x000000020e077211 */ /* 0x002fc600078408ff */
[----:B------:R-:W-:Y:S01]  /*31c40*/  STL [R1+0xa98], R8 ;  /* 0x000a980801007387 */ /* 0x000fe20000100800 */
[----:B------:R-:W-:-:S03]  /*31c50*/  LEA.HI.X.SX32 R10, R13, R0, 0x1, P1 ;  /* 0x000000000d0a7211 */ /* 0x000fc600008f0eff */
[----:B------:R0:W-:Y:S01]  /*31c60*/  STL [R1+0xaa0], R9 ;  /* 0x000aa00901007387 */ /* 0x0001e20000100800 */
[----:B------:R-:W-:-:S03]  /*31c70*/  IMAD R16, R24, 0x2, R15 ;  /* 0x0000000218107824 */ /* 0x000fc600078e020f */
[----:B------:R1:W-:Y:S01]  /*31c80*/  STL [R1+0xaa8], R7 ;  /* 0x000aa80701007387 */ /* 0x0003e20000100800 */
[-C--:B0-----:R-:W-:Y:S02]  /*31c90*/  LEA.HI.X.SX32 R9, R12, R0.reuse, 0x1, P0 ;  /* 0x000000000c097211 */ /* 0x081fe400000f0eff */
[----:B-1----:R-:W-:-:S03]  /*31ca0*/  LEA.HI.X.SX32 R7, R14, R0, 0x1, P2 ;  /* 0x000000000e077211 */ /* 0x002fc600010f0eff */
[----:B------:R-:W-:Y:S01]  /*31cb0*/  STL [R1+0xa94], R9 ;  /* 0x000a940901007387 */ /* 0x000fe20000100800 */
[----:B------:R-:W-:-:S03]  /*31cc0*/  IMAD R17, R24, 0x2, R16 ;  /* 0x0000000218117824 */ /* 0x000fc600078e0210 */
[----:B------:R0:W-:Y:S01]  /*31cd0*/  STL [R1+0xa9c], R10 ;  /* 0x000a9c0a01007387 */ /* 0x0001e20000100800 */
[----:B------:R-:W-:-:S03]  /*31ce0*/  IMAD R18, R24, 0x2, R17 ;  /* 0x0000000218127824 */ /* 0x000fc600078e0211 */
[----:B------:R1:W-:Y:S01]  /*31cf0*/  STL [R1+0xaa4], R7 ;  /* 0x000aa40701007387 */ /* 0x0003e20000100800 */
[-C--:B------:R-:W-:Y:S02]  /*31d00*/  LEA R11, P2, R17, R2.reuse, 0x1 ;  /* 0x00000002110b7211 */ /* 0x080fe400078408ff */
[-C--:B0-----:R-:W-:Y:S02]  /*31d10*/  LEA R10, P0, R15, R2.reuse, 0x1 ;  /* 0x000000020f0a7211 */ /* 0x081fe400078008ff */
[----:B-1----:R-:W-:-:S03]  /*31d20*/  LEA R7, P1, R16, R2, 0x1 ;  /* 0x0000000210077211 */ /* 0x002fc600078208ff */
[----:B------:R-:W-:Y:S01]  /*31d30*/  STL [R1+0xab0], R10 ;  /* 0x000ab00a01007387 */ /* 0x000fe20000100800 */
[----:B------:R-:W-:-:S03]  /*31d40*/  IMAD R19, R24, 0x2, R18 ;  /* 0x0000000218137824 */ /* 0x000fc600078e0212 */
[----:B------:R0:W-:Y:S01]  /*31d50*/  STL [R1+0xab8], R7 ;  /* 0x000ab80701007387 */ /* 0x0001e20000100800 */
[-C--:B------:R-:W-:Y:S01]  /*31d60*/  LEA.HI.X.SX32 R12, R16, R0.reuse, 0x1, P1 ;  /* 0x00000000100c7211 */ /* 0x080fe200008f0eff */
        /* <DEDUP_REMOVED lines=12> */
[----:B------:R-:W-:Y:S01]  /*31e30*/  IMAD R20, R24, 0x2, R4 ;  /* 0x0000000218147824 */ /* 0x000fe200078e0204 */
[----:B------:R-:W-:Y:S02]  /*31e40*/  LEA.HI.X.SX32 R14, R18, R0, 0x1, P0 ;  /* 0x00000000120e7211 */ /* 0x000fe400000f0eff */
[----:B------:R0:W-:Y:S04]  /*31e50*/  STL [R1+0xad0], R13 ;  /* 0x000ad00d01007387 */ /* 0x0001e80000100800 */
[----:B------:R1:W-:Y:S01]  /*31e60*/  STL [R1+0xad8], R11 ;  /* 0x000ad80b01007387 */ /* 0x0003e20000100800 */
[----:B------:R-:W-:-:S03]  /*31e70*/  IMAD R3, R24, 0x2, R20 ;  /* 0x0000000218037824 */ /* 0x000fc600078e0214 */
[----:B------:R2:W-:Y:S01]  /*31e80*/  STL [R1+0xac4], R14 ;  /* 0x000ac40e01007387 */ /* 0x0005e20000100800 */
[-C--:B0-----:R-:W-:Y:S02]  /*31e90*/  LEA.HI.X.SX32 R13, R5, R0.reuse, 0x1, P2 ;  /* 0x00000000050d7211 */ /* 0x081fe400010f0eff */
[----:B-1----:R-:W-:Y:S01]  /*31ea0*/  LEA.HI.X.SX32 R11, R19, R0, 0x1, P1 ;  /* 0x00000000130b7211 */ /* 0x002fe200008f0eff */
[----:B------:R-:W-:-:S04]  /*31eb0*/  IMAD R21, R24, 0x2, R3 ;  /* 0x0000000218157824 */ /* 0x000fc800078e0203 */
[----:B------:R0:W-:Y:S01]  /*31ec0*/  STL [R1+0xacc], R11 ;  /* 0x000acc0b01007387 */ /* 0x0001e20000100800 */
[----:B--2---:R-:W-:-:S03]  /*31ed0*/  LEA R14, P1, R20, R2, 0x1 ;  /* 0x00000002140e7211 */ /* 0x004fc600078208ff */
[----:B------:R1:W-:Y:S01]  /*31ee0*/  STL [R1+0xad4], R13 ;  /* 0x000ad40d01007387 */ /* 0x0003e20000100800 */
[-C--:B0-----:R-:W-:Y:S02]  /*31ef0*/  LEA R11, P0, R4, R2.reuse, 0x1 ;  /* 0x00000002040b7211 */ /* 0x081fe400078008ff */
[----:B-1----:R-:W-:-:S03]  /*31f00*/  LEA R13, P2, R3, R2, 0x1 ;  /* 0x00000002030d7211 */ /* 0x002fc600078408ff */
[----:B------:R-:W-:Y:S01]  /*31f10*/  STL [R1+0xae0], R11 ;  /* 0x000ae00b01007387 */ /* 0x000fe20000100800 */
[----:B------:R-:W-:Y:S01]  /*31f20*/  IMAD R6, R24, 0x2, R21 ;  /* 0x0000000218067824 */ /* 0x000fe200078e0215 */
[-C--:B------:R-:W-:Y:S02]  /*31f30*/  LEA.HI.X.SX32 R4, R4, R0.reuse, 0x1, P0 ;  /* 0x0000000004047211 */ /* 0x080fe400000f0eff */
[----:B------:R-:W-:Y:S01]  /*31f40*/  STL [R1+0xae8], R14 ;  /* 0x000ae80e01007387 */ /* 0x000fe20000100800 */
[----:B------:R-:W-:-:S03]  /*31f50*/  LEA.HI.X.SX32 R3, R3, R0, 0x1, P2 ;  /* 0x0000000003037211 */ /* 0x000fc600010f0eff */
[----:B------:R0:W-:Y:S01]  /*31f60*/  STL [R1+0xaf0], R13 ;  /* 0x000af00d01007387 */ /* 0x0001e20000100800 */
[----:B------:R-:W-:-:S03]  /*31f70*/  IMAD R8, R24, 0x2, R6 ;  /* 0x0000000218087824 */ /* 0x000fc600078e0206 */
[----:B------:R-:W-:Y:S01]  /*31f80*/  STL [R1+0xadc], R4 ;  /* 0x000adc0401007387 */ /* 0x000fe20000100800 */
[----:B0-----:R-:W-:Y:S02]  /*31f90*/  LEA.HI.X.SX32 R13, R20, R0, 0x1, P1 ;  /* 0x00000000140d7211 */ /* 0x001fe400008f0eff */
[----:B------:R-:W-:-:S03]  /*31fa0*/  LEA R14, P2, R8, R2, 0x1 ;  /* 0x00000002080e7211 */ /* 0x000fc600078408ff */
[----:B------:R0:W-:Y:S04]  /*31fb0*/  STL [R1+0xae4], R13 ;  /* 0x000ae40d01007387 */ /* 0x0001e80000100800 */
[----:B------:R1:W-:Y:S01]  /*31fc0*/  STL [R1+0xaec], R3 ;  /* 0x000aec0301007387 */ /* 0x0003e20000100800 */
[----:B------:R-:W-:Y:S01]  /*31fd0*/  IMAD R9, R24, 0x2, R8 ;  /* 0x0000000218097824 */ /* 0x000fe200078e0208 */
[-C--:B0-----:R-:W-:Y:S02]  /*31fe0*/  LEA R13, P0, R21, R2.reuse, 0x1 ;  /* 0x00000002150d7211 */ /* 0x081fe400078008ff */
[----:B-1----:R-:W-:-:S03]  /*31ff0*/  LEA R3, P1, R6, R2, 0x1 ;  /* 0x0000000206037211 */ /* 0x002fc600078208ff */
[----:B------:R-:W-:Y:S01]  /*32000*/  STL [R1+0xaf8], R13 ;  /* 0x000af80d01007387 */ /* 0x000fe20000100800 */
[----:B------:R-:W-:-:S03]  /*32010*/  IMAD R10, R24, 0x2, R9 ;  /* 0x00000002180a7824 */ /* 0x000fc600078e0209 */
[----:B------:R0:W-:Y:S04]  /*32020*/  STL [R1+0xb00], R3 ;  /* 0x000b000301007387 */ /* 0x0001e80000100800 */
[----:B------:R1:W-:Y:S01]  /*32030*/  STL [R1+0xb08], R14 ;  /* 0x000b080e01007387 */ /* 0x0003e20000100800 */
[----:B------:R-:W-:Y:S01]  /*32040*/  IMAD R7, R24, 0x2, R10 ;  /* 0x0000000218077824 */ /* 0x000fe200078e020a */
[-C--:B0-----:R-:W-:Y:S02]  /*32050*/  LEA.HI.X.SX32 R3, R21, R0.reuse, 0x1, P0 ;  /* 0x0000000015037211 */ /* 0x081fe400000f0eff */
[-C--:B-1----:R-:W-:Y:S02]  /*32060*/  LEA.HI.X.SX32 R14, R6, R0.reuse, 0x1, P1 ;  /* 0x00000000060e7211 */ /* 0x082fe400008f0eff */
[----:B------:R-:W-:Y:S01]  /*32070*/  LEA.HI.X.SX32 R6, R8, R0, 0x1, P2 ;  /* 0x0000000008067211 */ /* 0x000fe200010f0eff */
[----:B------:R-:W-:Y:S01]  /*32080*/  STL [R1+0xaf4], R3 ;  /* 0x000af40301007387 */ /* 0x000fe20000100800 */
[----:B------:R-:W-:-:S03]  /*32090*/  LEA R8, P0, R9, R2, 0x1 ;  /* 0x0000000209087211 */ /* 0x000fc600078008ff */
[----:B------:R0:W-:Y:S01]  /*320a0*/  STL [R1+0xafc], R14 ;  /* 0x000afc0e01007387 */ /* 0x0001e20000100800 */
[----:B------:R-:W-:-:S03]  /*320b0*/  IMAD R12, R24, 0x2, R7 ;  /* 0x00000002180c7824 */ /* 0x000fc600078e0207 */
[----:B------:R1:W-:Y:S01]  /*320c0*/  STL [R1+0xb04], R6 ;  /* 0x000b040601007387 */ /* 0x0003e20000100800 */
[----:B------:R-:W-:-:S03]  /*320d0*/  IMAD R5, R24, 0x2, R12 ;  /* 0x0000000218057824 */ /* 0x000fc600078e020c */
[----:B------:R-:W-:Y:S01]  /*320e0*/  STL [R1+0xb10], R8 ;  /* 0x000b100801007387 */ /* 0x000fe20000100800 */
[-C--:B0-----:R-:W-:Y:S02]  /*320f0*/  LEA R14, P2, R7, R2.reuse, 0x1 ;  /* 0x00000002070e7211 */ /* 0x081fe400078408ff */
[----:B-1----:R-:W-:Y:S01]  /*32100*/  LEA R6, P1, R10, R2, 0x1 ;  /* 0x000000020a067211 */ /* 0x002fe200078208ff */
[----:B------:R-:W-:-:S04]  /*32110*/  IMAD R11, R24, 0x2, R5 ;  /* 0x00000002180b7824 */ /* 0x000fc800078e0205 */
[----:B------:R0:W-:Y:S01]  /*32120*/  STL [R1+0xb18], R6 ;  /* 0x000b180601007387 */ /* 0x0001e20000100800 */
[----:B------:R-:W-:-:S03]  /*32130*/  LEA.HI.X.SX32 R10, R10, R0, 0x1, P1 ;  /* 0x000000000a0a7211 */ /* 0x000fc600008f0eff */
[----:B------:R-:W-:Y:S01]  /*32140*/  STL [R1+0xb20], R14 ;  /* 0x000b200e01007387 */ /* 0x000fe20000100800 */
[-C--:B0-----:R-:W-:Y:S02]  /*32150*/  LEA.HI.X.SX32 R6, R9, R0.reuse, 0x1, P0 ;  /* 0x0000000009067211 */ /* 0x081fe400000f0eff */
[----:B------:R-:W-:Y:S02]  /*32160*/  LEA.HI.X.SX32 R9, R7, R0, 0x1, P2 ;  /* 0x0000000007097211 */ /* 0x000fe400010f0eff */
[----:B------:R-:W-:Y:S01]  /*32170*/  LEA R7, P0, R12, R2, 0x1 ;  /* 0x000000020c077211 */ /* 0x000fe200078008ff */
[----:B------:R-:W-:Y:S01]  /*32180*/  STL [R1+0xb0c], R6 ;  /* 0x000b0c0601007387 */ /* 0x000fe20000100800 */
[----:B------:R-:W-:-:S03]  /*32190*/  IMAD R4, R24, 0x2, R11 ;  /* 0x0000000218047824 */ /* 0x000fc600078e020b */
[----:B------:R0:W-:Y:S04]  /*321a0*/  STL [R1+0xb14], R10 ;  /* 0x000b140a01007387 */ /* 0x0001e80000100800 */
[----:B------:R1:W-:Y:S01]  /*321b0*/  STL [R1+0xb1c], R9 ;  /* 0x000b1c0901007387 */ /* 0x0003e20000100800 */
[----:B0-----:R-:W-:-:S03]  /*321c0*/  LEA R10, P1, R5, R2, 0x1 ;  /* 0x00000002050a7211 */ /* 0x001fc600078208ff */
[----:B------:R-:W-:Y:S01]  /*321d0*/  STL [R1+0xb28], R7 ;  /* 0x000b280701007387 */ /* 0x000fe20000100800 */
[----:B-1----:R-:W-:-:S03]  /*321e0*/  LEA R9, P2, R11, R2, 0x1 ;  /* 0x000000020b097211 */ /* 0x002fc600078408ff */
[----:B------:R0:W-:Y:S01]  /*321f0*/  STL [R1+0xb30], R10 ;  /* 0x000b300a01007387 */ /* 0x0001e20000100800 */
[----:B------:R-:W-:Y:S01]  /*32200*/  IMAD R13, R24, 0x2, R4 ;  /* 0x00000002180d7824 */ /* 0x000fe200078e0204 */
[----:B------:R-:W-:Y:S02]  /*32210*/  LEA.HI.X.SX32 R12, R12, R0, 0x1, P0 ;  /* 0x000000000c0c7211 */ /* 0x000fe400000f0eff */
[----:B------:R1:W-:Y:S01]  /*32220*/  STL [R1+0xb38], R9 ;  /* 0x000b380901007387 */ /* 0x0003e20000100800 */
[----:B------:R-:W-:-:S03]  /*32230*/  IMAD R3, R24, 0x2, R13 ;  /* 0x0000000218037824 */ /* 0x000fc600078e020d */
[----:B------:R-:W-:Y:S01]  /*32240*/  STL [R1+0xb24], R12 ;  /* 0x000b240c01007387 */ /* 0x000fe20000100800 */
[-C--:B0-----:R-:W-:Y:S02]  /*32250*/  LEA.HI.X.SX32 R10, R11, R0.reuse, 0x1, P2 ;  /* 0x000000000b0a7211 */ /* 0x081fe400010f0eff */
[----:B-1----:R-:W-:Y:S02]  /*32260*/  LEA.HI.X.SX32 R9, R5, R0, 0x1, P1 ;  /* 0x0000000005097211 */ /* 0x002fe400008f0eff */
[----:B------:R-:W-:-:S03]  /*32270*/  LEA R11, P1, R13, R2, 0x1 ;  /* 0x000000020d0b7211 */ /* 0x000fc600078208ff */
[----:B------:R0:W-:Y:S01]  /*32280*/  STL [R1+0xb2c], R9 ;  /* 0x000b2c0901007387 */ /* 0x0001e20000100800 */
[----:B------:R-:W-:-:S03]  /*32290*/  IMAD R8, R24, 0x2, R3 ;  /* 0x0000000218087824 */ /* 0x000fc600078e0203 */
[----:B------:R1:W-:Y:S01]  /*322a0*/  STL [R1+0xb34], R10 ;  /* 0x000b340a01007387 */ /* 0x0003e20000100800 */
        /* <DEDUP_REMOVED lines=8> */
[-C--:B------:R-:W-:Y:S02]  /*32330*/  LEA.HI.X.SX32 R4, R3, R0.reuse, 0x1, P2 ;  /* 0x0000000003047211 */ /* 0x080fe400010f0eff */
[----:B-1----:R-:W-:Y:S01]  /*32340*/  LEA.HI.X.SX32 R10, R13, R0, 0x1, P1 ;  /* 0x000000000d0a7211 */ /* 0x002fe200008f0eff */
[----:B------:R-:W-:Y:S01]  /*32350*/  STL [R1+0xb3c], R11 ;  /* 0x000b3c0b01007387 */ /* 0x000fe20000100800 */
[----:B------:R-:W-:-:S03]  /*32360*/  IMAD R5, R24, 0x2, R7 ;  /* 0x0000000218057824 */ /* 0x000fc600078e0207 */
[----:B------:R0:W-:Y:S04]  /*32370*/  STL [R1+0xb44], R10 ;  /* 0x000b440a01007387 */ /* 0x0001e80000100800 */
[----:B------:R1:W-:Y:S01]  /*32380*/  STL [R1+0xb4c], R4 ;  /* 0x000b4c0401007387 */ /* 0x0003e20000100800 */
[-C--:B0-----:R-:W-:Y:S02]  /*32390*/  LEA R10, P0, R8, R2.reuse, 0x1 ;  /* 0x00000002080a7211 */ /* 0x081fe400078008ff */
[----:B-1----:R-:W-:-:S03]  /*323a0*/  LEA R4, P1, R6, R2, 0x1 ;  /* 0x0000000206047211 */ /* 0x002fc600078208ff */
[----:B------:R-:W-:Y:S01]  /*323b0*/  STL [R1+0xb58], R10 ;  /* 0x000b580a01007387 */ /* 0x000fe20000100800 */
[----:B------:R-:W-:Y:S01]  /*323c0*/  IMAD R9, R24, 0x2, R5 ;  /* 0x0000000218097824 */ /* 0x000fe200078e0205 */
[C---:B------:R-:W-:Y:S02]  /*323d0*/  LEA R11, P2, R7.reuse, R2, 0x1 ;  /* 0x00000002070b7211 */ /* 0x040fe400078408ff */
[----:B------:R0:W-:Y:S01]  /*323e0*/  STL [R1+0xb60], R4 ;  /* 0x000b600401007387 */ /* 0x0001e20000100800 */
[-C--:B------:R-:W-:Y:S01]  /*323f0*/  LEA.HI.X.SX32 R6, R6, R0.reuse, 0x1, P1 ;  /* 0x0000000006067211 */ /* 0x080fe200008f0eff */
[----:B------:R-:W-:Y:S01]  /*32400*/  IMAD R3, R24, 0x2, R9 ;  /* 0x0000000218037824 */ /* 0x000fe200078e0209 */
[-C--:B------:R-:W-:Y:S01]  /*32410*/  LEA.HI.X.SX32 R7, R7, R0.reuse, 0x1, P2 ;  /* 0x0000000007077211 */ /* 0x080fe200010f0eff */
[----:B------:R-:W-:Y:S01]  /*32420*/  STL [R1+0xb68], R11 ;  /* 0x000b680b01007387 */ /* 0x000fe20000100800 */
[----:B0-----:R-:W-:Y:S01]  /*32430*/  LEA.HI.X.SX32 R4, R8, R0, 0x1, P0 ;  /* 0x0000000008047211 */ /* 0x001fe200000f0eff */
[----:B------:R-:W-:Y:S01]  /*32440*/  IMAD R10, R24, 0x2, R3 ;  /* 0x00000002180a7824 */ /* 0x000fe200078e0203 */
[----:B------:R-:W-:-:S03]  /*32450*/  LEA R8, P1, R9, R2, 0x1 ;  /* 0x0000000209087211 */ /* 0x000fc600078208ff */
[----:B------:R0:W-:Y:S04]  /*32460*/  STL [R1+0xb54], R4 ;  /* 0x000b540401007387 */ /* 0x0001e80000100800 */
[----:B------:R1:W-:Y:S04]  /*32470*/  STL [R1+0xb5c], R6 ;  /* 0x000b5c0601007387 */ /* 0x0003e80000100800 */
[----:B------:R2:W-:Y:S01]  /*32480*/  STL [R1+0xb64], R7 ;  /* 0x000b640701007387 */ /* 0x0005e20000100800 */
[----:B0-----:R-:W-:Y:S01]  /*32490*/  IMAD R4, R24, 0x2, R10 ;  /* 0x0000000218047824 */ /* 0x001fe200078e020a */
[----:B-1----:R-:W-:-:S02]  /*324a0*/  LEA R6, P0, R5, R2, 0x1 ;  /* 0x0000000205067211 */ /* 0x002fc400078008ff */
[----:B--2---:R-:W-:-:S03]  /*324b0*/  LEA R7, P2, R3, R2, 0x1 ;  /* 0x0000000203077211 */ /* 0x004fc600078408ff */
[----:B------:R0:W-:Y:S04]  /*324c0*/  STL [R1+0xb70], R6 ;  /* 0x000b700601007387 */ /* 0x0001e80000100800 */
[----:B------:R1:W-:Y:S04]  /*324d0*/  STL [R1+0xb78], R8 ;  /* 0x000b780801007387 */ /* 0x0003e80000100800 */
[----:B------:R2:W-:Y:S01]  /*324e0*/  STL [R1+0xb80], R7 ;  /* 0x000b800701007387 */ /* 0x0005e20000100800 */
[----:B0-----:R-:W-:Y:S01]  /*324f0*/  IMAD R6, R24, 0x2, R4 ;  /* 0x0000000218067824 */ /* 0x001fe200078e0204 */
[----:B-1----:R-:W-:-:S02]  /*32500*/  LEA.HI.X.SX32 R8, R5, R0, 0x1, P0 ;  /* 0x0000000005087211 */ /* 0x002fc400000f0eff */
[-C--:B------:R-:W-:Y:S02]  /*32510*/  LEA.HI.X.SX32 R5, R3, R0.reuse, 0x1, P2 ;  /* 0x0000000003057211 */ /* 0x080fe400010f0eff */
[----:B--2---:R-:W-:Y:S01]  /*32520*/  LEA.HI.X.SX32 R7, R9, R0, 0x1, P1 ;  /* 0x0000000009077211 */ /* 0x004fe200008f0eff */
[----:B------:R0:W-:Y:S01]  /*32530*/  STL [R1+0xb6c], R8 ;  /* 0x000b6c0801007387 */ /* 0x0001e20000100800 */
[----:B------:R-:W-:-:S03]  /*32540*/  IMAD R3, R24, 0x2, R6 ;  /* 0x0000000218037824 */ /* 0x000fc600078e0206 */
[----:B------:R1:W-:Y:S04]  /*32550*/  STL [R1+0xb74], R7 ;  /* 0x000b740701007387 */ /* 0x0003e80000100800 */
[----:B------:R2:W-:Y:S01]  /*32560*/  STL [R1+0xb7c], R5 ;  /* 0x000b7c0501007387 */ /* 0x0005e20000100800 */
[-C--:B0-----:R-:W-:Y:S02]  /*32570*/  LEA R8, P0, R10, R2.reuse, 0x1 ;  /* 0x000000020a087211 */ /* 0x081fe400078008ff */
[-C--:B-1----:R-:W-:Y:S02]  /*32580*/  LEA R7, P2, R6, R2.reuse, 0x1 ;  /* 0x0000000206077211 */ /* 0x082fe400078408ff */
[-C--:B--2---:R-:W-:Y:S02]  /*32590*/  LEA R5, P1, R4, R2.reuse, 0x1 ;  /* 0x0000000204057211 */ /* 0x084fe400078208ff */
[----:B------:R-:W-:Y:S01]  /*325a0*/  LEA R2, P3, R3, R2, 0x1 ;  /* 0x0000000203027211 */ /* 0x000fe200078608ff */
[----:B------:R-:W-:Y:S04]  /*325b0*/  STL [R1+0xb84], R8 ;  /* 0x000b840801007387 */ /* 0x000fe80000100800 */
[----:B------:R0:W-:Y:S04]  /*325c0*/  STL [R1+0xb88], R5 ;  /* 0x000b880501007387 */ /* 0x0001e80000100800 */
[----:B------:R-:W-:Y:S04]  /*325d0*/  STL [R1+0xb8c], R7 ;  /* 0x000b8c0701007387 */ /* 0x000fe80000100800 */
[----:B------:R1:W-:Y:S01]  /*325e0*/  STL [R1+0xa04], R2 ;  /* 0x000a040201007387 */ /* 0x0003e20000100800 */
[----:B0-----:R-:W-:-:S02]  /*325f0*/  LEA.HI.X.SX32 R5, R10, R0, 0x1, P0 ;  /* 0x000000000a057211 */ /* 0x001fc400000f0eff */
[----:B-1----:R-:W-:-:S03]  /*32600*/  LEA.HI.X.SX32 R2, R4, R0, 0x1, P1 ;  /* 0x0000000004027211 */ /* 0x002fc600008f0eff */
[----:B------:R-:W-:Y:S01]  /*32610*/  STL [R1+0x9f4], R5 ;  /* 0x0009f40501007387 */ /* 0x000fe20000100800 */
[----:B------:R-:W-:-:S03]  /*32620*/  LEA.HI.X.SX32 R4, R6, R0, 0x1, P2 ;  /* 0x0000000006047211 */ /* 0x000fc600010f0eff */
[----:B------:R0:W-:Y:S04]  /*32630*/  STL [R1+0x9fc], R2 ;  /* 0x0009fc0201007387 */ /* 0x0001e80000100800 */
[----:B------:R1:W-:Y:S01]  /*32640*/  STL [R1+0xa00], R4 ;  /* 0x000a000401007387 */ /* 0x0003e20000100800 */
[----:B0-----:R-:W-:-:S05]  /*32650*/  LEA.HI.X.SX32 R2, R3, R0, 0x1, P3 ;  /* 0x0000000003027211 */ /* 0x001fca00018f0eff */
[----:B------:R1:W-:Y:S04]  /*32660*/  STL [R1+0x9f8], R2 ;  /* 0x0009f80201007387 */ /* 0x0003e80000100800 */
        /* <DEDUP_REMOVED lines=172> */
[----:B------:R-:W0:Y:S04]  /*33130*/  S2R R24, SR_TID.X ;  /* 0x0000000000187919 */ /* 0x000e280000002100 */
[----:B------:R1:W-:Y:S04]  /*33140*/  STL [R1+0x500], RZ ;  /* 0x000500ff01007387 */ /* 0x0003e80000100800 */
[----:B------:R1:W-:Y:S04]  /*33150*/  STL [R1+0x504], RZ ;  /* 0x000504ff01007387 */ /* 0x0003e80000100800 */
[----:B------:R1:W-:Y:S04]  /*33160*/  STL [R1+0x508], RZ ;  /* 0x000508ff01007387 */ /* 0x0003e80000100800 */
[----:B------:R1:W-:Y:S04]  /*33170*/  STL [R1+0x50c], RZ ;  /* 0x00050cff01007387 */ /* 0x0003e80000100800 */
[----:B------:R1:W-:Y:S04]  /*33180*/  STL [R1+0x4f0], RZ ;  /* 0x0004f0ff01007387 */ /* 0x0003e80000100800 */
[----:B------:R-:W2:Y:S04]  /*33190*/  S2R R29, SR_TID.X ;  /* 0x00000000001d7919 */ /* 0x000ea80000002100 */
[----:B------:R1:W-:Y:S04]  /*331a0*/  STL [R1+0x4f4], RZ ;  /* 0x0004f4ff01007387 */ /* 0x0003e80000100800 */
[----:B------:R1:W-:Y:S04]  /*331b0*/  STL [R1+0x4f8], RZ ;  /* 0x0004f8ff01007387 */ /* 0x0003e80000100800 */
[----:B------:R1:W-:Y:S04]  /*331c0*/  STL [R1+0x4fc], RZ ;  /* 0x0004fcff01007387 */ /* 0x0003e80000100800 */
[----:B------:R1:W-:Y:S04]  /*331d0*/  STL [R1+0x4e0], RZ ;  /* 0x0004e0ff01007387 */ /* 0x0003e80000100800 */
[----:B------:R1:W-:Y:S01]  /*331e0*/  STL [R1+0x4e4], RZ ;  /* 0x0004e4ff01007387 */ /* 0x0003e20000100800 */
[----:B0-----:R-:W-:Y:S01]  /*331f0*/  LOP3.LUT R24, R24, 0x7f, RZ, 0xc0, !PT ;  /* 0x0000007f18187812 */ /* 0x001fe200078ec0ff */
[----:B------:R-:W-:-:S02]  /*33200*/  USHF.L.U32 UR4, UR7, 0x7, URZ ;  /* 0x0000000707047899 */ /* 0x000fc4000800063f */
[----:B------:R-:W-:Y:S01]  /*33210*/  USHF.L.U32 UR5, UR6, 0x7, URZ ;  /* 0x0000000706057899 */ /* 0x000fe2000800063f */
[----:B--2---:R-:W-:Y:S02]  /*33220*/  IMAD.SHL.U32 R0, R29, 0x40, RZ ;  /* 0x000000401d007824 */ /* 0x004fe400078e00ff */
[----:B------:R-:W-:Y:S01]  /*33230*/  IMAD.SHL.U32 R3, R24, 0x2, RZ ;  /* 0x0000000218037824 */ /* 0x000fe200078e00ff */
[----:B------:R-:W-:Y:S02]  /*33240*/  USHF.R.S32.HI UR6, URZ, 0x1f, UR5 ;  /* 0x0000001f3f067899 */ /* 0x000fe40008011405 */
[----:B------:R-:W-:Y:S02]  /*33250*/  USHF.R.S32.HI UR7, URZ, 0x1f, UR4 ;  /* 0x0000001f3f077899 */ /* 0x000fe40008011404 */
[----:B-1----:R-:W0:Y:S01]  /*33260*/  S2R R28, SR_TID.X ;  /* 0x00000000001c7919 */ /* 0x002e220000002100 */
[----:B------:R-:W-:Y:S01]  /*33270*/  LOP3.LUT R4, R0, 0x1800, RZ, 0xc0, !PT ;  /* 0x0000180000047812 */ /* 0x000fe200078ec0ff */
[----:B------:R-:W-:Y:S01]  /*33280*/  IMAD.MOV.U32 R25, RZ, RZ, 0x7f ;  /* 0x0000007fff197424 */ /* 0x000fe200078e00ff */
[----:B------:R-:W-:Y:S02]  /*33290*/  USHF.L.U32 UR12, UR5, 0x1, URZ ;  /* 0x00000001050c7899 */ /* 0x000fe4000800063f */
[----:B------:R-:W-:-:S02]  /*332a0*/  USHF.L.U32 UR9, UR4, 0x1, URZ ;  /* 0x0000000104097899 */ /* 0x000fc4000800063f */
[----:B------:R-:W-:Y:S01]  /*332b0*/  IADD3 R25, R25, c[0x0][0x180], RZ ;  /* 0x0000600019197a10 */ /* 0x000fe20007ffe0ff */
[----:B------:R-:W-:Y:S01]  /*332c0*/  USHF.L.U64.HI UR6, UR5, 0x1, UR6 ;  /* 0x0000000105067899 */ /* 0x000fe20008010206 */
[C---:B0-----:R-:W-:Y:S01]  /*332d0*/  LOP3.LUT R24, R28.reuse, 0x7, RZ, 0xc0, !PT ;  /* 0x000000071c187812 */ /* 0x041fe200078ec0ff */
[----:B------:R-:W-:-:S04]  /*332e0*/  IMAD.SHL.U32 R28, R28, 0x2, RZ ;  /* 0x000000021c1c7824 */ /* 0x000fc800078e00ff */
[----:B------:R-:W-:-:S05]  /*332f0*/  IMAD R24, R24, 0x90, RZ ;  /* 0x0000009018187824 */ /* 0x000fca00078e02ff */
[----:B------:R-:W-:Y:S02]  /*33300*/  LOP3.LUT R28, R24, 0x10, R28, 0x78, !PT ;  /* 0x00000010181c7812 */ /* 0x000fe400078e781c */
[----:B------:R-:W-:Y:S02]  /*33310*/  SHF.R.S32.HI R24, RZ, 0x1f, R25 ;  /* 0x0000001fff187819 */ /* 0x000fe40000011419 */
[----:B------:R-:W-:Y:S02]  /*33320*/  LOP3.LUT R2, R28, 0x400, R0, 0xf8, !PT ;  /* 0x000004001c027812 */ /* 0x000fe400078ef800 */
[----:B------:R-:W-:-:S03]  /*33330*/  LEA.HI R24, R24, R25, RZ, 0x7 ;  /* 0x0000001918187211 */ /* 0x000fc600078f38ff */
[----:B------:R0:W-:Y:S01]  /*33340*/  STL [R1+0x694], R2 ;  /* 0x0006940201007387 */ /* 0x0001e20000100800 */
[----:B------:R-:W-:-:S03]  /*33350*/  SHF.R.S32.HI R0, RZ, 0x7, R24 ;  /* 0x00000007ff007819 */ /* 0x000fc60000011418 */
[----:B------:R0:W-:Y:S04]  /*33360*/  STL [R1+0x1bcc], R4 ;  /* 0x001bcc0401007387 */ /* 0x0001e80000100800 */
[----:B------:R-:W1:Y:S01]  /*33370*/  S2R R24, SR_TID.X ;  /* 0x0000000000187919 */ /* 0x000e620000002100 */
[C---:B------:R-:W-:Y:S01]  /*33380*/  IMAD.SHL.U32 R28, R29.reuse, 0x2, RZ ;  /* 0x000000021d1c7824 */ /* 0x040fe200078e00ff */
[----:B------:R-:W-:Y:S01]  /*33390*/  LOP3.LUT R29, R29, 0x7, RZ, 0xc0, !PT ;  /* 0x000000071d1d7812 */ /* 0x000fe200078ec0ff */
[----:B------:R-:W-:Y:S01]  /*333a0*/  USHF.L.U64.HI UR7, UR4, 0x1, UR7 ;  /* 0x0000000104077899 */ /* 0x000fe20008010207 */
[----:B------:R-:W-:Y:S04]  /*333b0*/  STL [R1+0x4e8], RZ ;  /* 0x0004e8ff01007387 */ /* 0x000fe80000100800 */
[----:B------:R-:W-:Y:S04]  /*333c0*/  STL [R1+0x4ec], RZ ;  /* 0x0004ecff01007387 */ /* 0x000fe80000100800 */
[----:B------:R-:W-:Y:S01]  /*333d0*/  STL [R1+0x440], RZ ;  /* 0x000440ff01007387 */ /* 0x000fe20000100800 */
[----:B-1----:R-:W-:-:S05]  /*333e0*/  LOP3.LUT R24, R24, 0x7, RZ, 0xc0, !PT ;  /* 0x0000000718187812 */ /* 0x002fca00078ec0ff */
[----:B------:R-:W-:-:S05]  /*333f0*/  IMAD.SHL.U32 R24, R24, 0x10, RZ ;  /* 0x0000001018187824 */ /* 0x000fca00078e00ff */
[----:B------:R-:W-:-:S05]  /*33400*/  LOP3.LUT R24, R24, 0x30, R28, 0x78, !PT ;  /* 0x0000003018187812 */ /* 0x000fca00078e781c */
[----:B------:R-:W-:-:S04]  /*33410*/  IMAD R24, R29, 0x100, R24 ;  /* 0x000001001d187824 */ /* 0x000fc800078e0218 */
[----:B------:R-:W-:-:S05]  /*33420*/  IMAD.IADD R0, R24, 0x1, R4 ;  /* 0x0000000118007824 */ /* 0x000fca00078e0204 */
        /* <DEDUP_REMOVED lines=48> */
[----:B------:R-:W3:Y:S01]  /*33730*/  LDL R24, [R1+0x690] ;  /* 0x0006900001187983 */ /* 0x000ee20000100800 */
[C---:B------:R-:W-:Y:S01]  /*33740*/  LOP3.LUT R5, R3.reuse, 0x10, RZ, 0x3c, !PT ;  /* 0x0000001003057812 */ /* 0x040fe200078e3cff */
[----:B------:R-:W-:Y:S01]  /*33750*/  UMOV UR4, URZ ;  /* 0x0000003f00047c82 */ /* 0x000fe20008000000 */
[C---:B0-----:R-:W-:Y:S01]  /*33760*/  LOP3.LUT R4, R3.reuse, 0x20, RZ, 0x3c, !PT ;  /* 0x0000002003047812 */ /* 0x041fe200078e3cff */
[----:B------:R2:W-:Y:S01]  /*33770*/  STL [R1+0x470], RZ ;  /* 0x000470ff01007387 */ /* 0x0005e20000100800 */
[----:B------:R-:W-:-:S02]  /*33780*/  LOP3.LUT R6, R3, 0x30, RZ, 0x3c, !PT ;  /* 0x0000003003067812 */ /* 0x000fc400078e3cff */
[C---:B------:R-:W-:Y:S01]  /*33790*/  LOP3.LUT R5, R3.reuse, 0x40, RZ, 0x3c, !PT ;  /* 0x0000004003057812 */ /* 0x040fe200078e3cff */
[----:B------:R2:W-:Y:S01]  /*337a0*/  STL [R1+0x474], RZ ;  /* 0x000474ff01007387 */ /* 0x0005e20000100800 */
[C---:B------:R-:W-:Y:S02]  /*337b0*/  LOP3.LUT R4, R3.reuse, 0x50, RZ, 0x3c, !PT ;  /* 0x0000005003047812 */ /* 0x040fe400078e3cff */
[C---:B------:R-:W-:Y:S01]  /*337c0*/  LOP3.LUT R6, R3.reuse, 0x60, RZ, 0x3c, !PT ;  /* 0x0000006003067812 */ /* 0x040fe200078e3cff */
[----:B------:R2:W-:Y:S01]  /*337d0*/  STL [R1+0x478], RZ ;  /* 0x000478ff01007387 */ /* 0x0005e20000100800 */
[----:B------:R-:W-:Y:S02]  /*337e0*/  LOP3.LUT R5, R3, 0x70, RZ, 0x3c, !PT ;  /* 0x0000007003057812 */ /* 0x000fe400078e3cff */
[----:B-1----:R-:W-:Y:S01]  /*337f0*/  LOP3.LUT R0, R0, 0x40, RZ, 0x3c, !PT ;  /* 0x0000004000007812 */ /* 0x002fe200078e3cff */
        /* <DEDUP_REMOVED lines=20> */
[----:B------:R2:W-:Y:S01]  /*33940*/  STL [R1+0x48c], RZ ;  /* 0x00048cff01007387 */ /* 0x0005e20000100800 */
[----:B---3--:R-:W-:-:S02]  /*33950*/  LOP3.LUT R4, R24, 0x20, RZ, 0x3c, !PT ;  /* 0x0000002018047812 */ /* 0x008fc400078e3cff */
[----:B------:R-:W-:Y:S02]  /*33960*/  LOP3.LUT R3, R24, 0x40, RZ, 0x3c, !PT ;  /* 0x0000004018037812 */ /* 0x000fe400078e3cff */
[C---:B------:R-:W-:Y:S02]  /*33970*/  LOP3.LUT R4, R2.reuse, 0x20, RZ, 0x3c, !PT ;  /* 0x0000002002047812 */ /* 0x040fe400078e3cff */
[C---:B------:R-:W-:Y:S02]  /*33980*/  LOP3.LUT R3, R2.reuse, 0x40, RZ, 0x3c, !PT ;  /* 0x0000004002037812 */ /* 0x040fe400078e3cff */
[----:B------:R-:W-:Y:S01]  /*33990*/  LOP3.LUT R2, R2, 0x60, RZ, 0x3c, !PT ;  /* 0x0000006002027812 */ /* 0x000fe200078e3cff */
[----:B------:R2:W-:Y:S01]  /*339a0*/  STL [R1+0x1bc8], R4 ;  /* 0x001bc80401007387 */ /* 0x0005e20000100800 */
[----:B------:R-:W-:-:S03]  /*339b0*/  LOP3.LUT R5, R24, 0x60, RZ, 0x3c, !PT ;  /* 0x0000006018057812 */ /* 0x000fc600078e3cff */
[----:B------:R2:W-:Y:S04]  /*339c0*/  STL [R1+0x1bc4], R3 ;  /* 0x001bc40301007387 */ /* 0x0005e80000100800 */
[----:B------:R2:W-:Y:S04]  /*339d0*/  STL [R1+0x1bc0], R2 ;  /* 0x001bc00201007387 */ /* 0x0005e80000100800 */
[----:B------:R2:W-:Y:S02]  /*339e0*/  STL [R1+0x4bc], R0 ;  /* 0x0004bc0001007387 */ /* 0x0005e40000100800 */
.L_x_3:
[----:B--2--5:R-:W2:Y:S01]  /*339f0*/  LDL R3, [R1+0xb90] ;  /* 0x000b900001037983 */ /* 0x024ea20000100800 */
[----:B------:R-:W-:Y:S02]  /*33a00*/  UMOV UR5, 0xffffff80 ;  /* 0xffffff8000057882 */ /* 0x000fe40000000000 */
[----:B------:R-:W-:-:S02]  /*33a10*/  ULDC UR8, c[0x0][0x180] ;  /* 0x0000600000087ab9 */ /* 0x000fc40000000800 */
[----:B------:R-:W-:Y:S01]  /*33a20*/  UIMAD UR5, UR4, UR5, UR8 ;  /* 0x00000005040572a4 */ /* 0x000fe2000f8e0208 */
[----:B0-2---:R0:W-:Y:S04]  /*33a30*/  STL [R1+0x4cb8], R3 ;  /* 0x004cb80301007387 */ /* 0x0051e80000100800 */
[----:B------:R-:W2:Y:S04]  /*33a40*/  LDL R2, [R1+0xb94] ;  /* 0x000b940001027983 */ /* 0x000ea80000100800 */
        /* <DEDUP_REMOVED lines=60> */
[----:B------:R1:W-:Y:S04]  /*33e10*/  STL [R1+0x4bf0], R25 ;  /* 0x004bf01901007387 */ /* 0x0003e80000100800 */
        /* <DEDUP_REMOVED lines=66> */
[----:B0-----:R-:W1:Y:S04]  /*34240*/  S2R R3, SR_TID.X ;  /* 0x0000000000037919 */ /* 0x001e680000002100 */
[----:B------:R-:W-:Y:S04]  /*34250*/  STL [R1+0x4a80], R15 ;  /* 0x004a800f01007387 */ /* 0x000fe80000100800 */
[----:B------:R-:W-:Y:S04]  /*34260*/  STL [R1+0x4a88], R15 ;  /* 0x004a880f01007387 */ /* 0x000fe80000100800 */
[----:B------:R-:W-:Y:S04]  /*34270*/  STL [R1+0x4a90], R15 ;  /* 0x004a900f01007387 */ /* 0x000fe80000100800 */
[----:B------:R-:W-:Y:S04]  /*34280*/  STL [R1+0x4a98], R15 ;  /* 0x004a980f01007387 */ /* 0x000fe80000100800 */
[----:B------:R-:W-:Y:S04]  /*34290*/  STL [R1+0x4aa0], R15 ;  /* 0x004aa00f01007387 */ /* 0x000fe80000100800 */
[----:B------:R-:W-:Y:S01]  /*342a0*/  STL [R1+0x4aa8], R15 ;  /* 0x004aa80f01007387 */ /* 0x000fe20000100800 */
[----:B-1----:R-:W-:-:S02]  /*342b0*/  SHF.R.U32.HI R25, RZ, 0x6, R3 ;  /* 0x00000006ff197819 */ /* 0x002fc40000011603 */
[----:B------:R-:W-:Y:S01]  /*342c0*/  SHF.R.U32.HI R27, RZ, 0x6, R3 ;  /* 0x00000006ff1b7819 */ /* 0x000fe20000011603 */
[----:B------:R-:W-:Y:S01]  /*342d0*/  STL [R1+0x4ab0], R15 ;  /* 0x004ab00f01007387 */ /* 0x000fe20000100800 */
[----:B------:R-:W-:-:S03]  /*342e0*/  SGXT.U32 R25, R25, 0x1 ;  /* 0x000000011919781a */ /* 0x000fc60000000000 */
[----:B------:R-:W0:Y:S01]  /*342f0*/  S2R R29, SR_TID.X ;  /* 0x00000000001d7919 */ /* 0x000e220000002100 */
[----:B------:R-:W-:Y:S02]  /*34300*/  LOP3.LUT R3, R25, 0x2, RZ, 0xfc, !PT ;  /* 0x0000000219037812 */ /* 0x000fe400078efcff */
[----:B---3--:R-:W-:Y:S01]  /*34310*/  PRMT R11, RZ, 0x7610, R11 ;  /* 0x00007610ff0b7816 */ /* 0x008fe2000000000b */
[----:B------:R-:W-:Y:S01]  /*34320*/  STL [R1+0x4ab8], R15 ;  /* 0x004ab80f01007387 */ /* 0x000fe20000100800 */
[----:B------:R-:W-:Y:S02]  /*34330*/  ISETP.GE.AND P1, PT, R3, UR5, PT ;  /* 0x0000000503007c0c */ /* 0x000fe4000bf26270 */
[----:B------:R-:W-:Y:S01]  /*34340*/  LOP3.LUT R25, R25, 0x4, RZ, 0xfc, !PT ;  /* 0x0000000419197812 */ /* 0x000fe200078efcff */
[----:B------:R-:W-:Y:S01]  /*34350*/  STL [R1+0x4ac0], R15 ;  /* 0x004ac00f01007387 */ /* 0x000fe20000100800 */
[----:B------:R-:W-:-:S03]  /*34360*/  SGXT.U32 R27, R27, 0x1 ;  /* 0x000000011b1b781a */ /* 0x000fc60000000000 */
[----:B------:R-:W-:Y:S04]  /*34370*/  STL [R1+0x4ac8], R15 ;  /* 0x004ac80f01007387 */ /* 0x000fe80000100800 */
[----:B------:R-:W-:Y:S04]  /*34380*/  STL [R1+0x4a64], R14 ;  /* 0x004a640e01007387 */ /* 0x000fe80000100800 */
[----:B------:R-:W-:Y:S04]  /*34390*/  STL [R1+0x4a6c], R14 ;  /* 0x004a6c0e01007387 */ /* 0x000fe80000100800 */
[----:B------:R-:W-:Y:S01]  /*343a0*/  STL [R1+0x4a74], R14 ;  /* 0x004a740e01007387 */ /* 0x000fe20000100800 */
[----:B0-----:R-:W-:-:S03]  /*343b0*/  SHF.R.U32.HI R13, RZ, 0x6, R29 ;  /* 0x00000006ff0d7819 */ /* 0x001fc6000001161d */
[----:B------:R-:W-:Y:S01]  /*343c0*/  STL [R1+0x4a7c], R14 ;  /* 0x004a7c0e01007387 */ /* 0x000fe20000100800 */
[----:B------:R-:W-:-:S03]  /*343d0*/  SGXT.U32 R13, R13, 0x1 ;  /* 0x000000010d0d781a */ /* 0x000fc60000000000 */
[----:B------:R-:W-:Y:S01]  /*343e0*/  STL [R1+0x4a84], R14 ;  /* 0x004a840e01007387 */ /* 0x000fe20000100800 */
[----:B------:R-:W-:-:S03]  /*343f0*/  ISETP.GE.AND P0, PT, R13, UR5, PT ;  /* 0x000000050d007c0c */ /* 0x000fc6000bf06270 */
        /* <DEDUP_REMOVED lines=22> */
[----:B------:R-:W2:Y:S01]  /*34560*/  LDL.LU R3, [R1+0x4cb8] ;  /* 0x004cb80001037983 */ /* 0x000ea20000300800 */
[----:B------:R-:W-:-:S02]  /*34570*/  ISETP.GE.AND P2, PT, R25, UR5, PT ;  /* 0x0000000519007c0c */ /* 0x000fc4000bf46270 */
[----:B------:R-:W-:Y:S02]  /*34580*/  LOP3.LUT R25, R27, 0x6, RZ, 0xfc, !PT ;  /* 0x000000061b197812 */ /* 0x000fe400078efcff */
[----:B------:R-:W-:Y:S01]  /*34590*/  PRMT R12, RZ, 0x7610, R12 ;  /* 0x00007610ff0c7816 */ /* 0x000fe2000000000c */
[----:B------:R-:W0:Y:S01]  /*345a0*/  S2R R27, SR_TID.X ;  /* 0x00000000001b7919 */ /* 0x000e220000002100 */
[----:B------:R-:W-:-:S03]  /*345b0*/  ISETP.GE.AND P3, PT, R25, UR5, PT ;  /* 0x0000000519007c0c */ /* 0x000fc6000bf66270 */
[----:B------:R-:W3:Y:S01]  /*345c0*/  LDL R25, [R1+0xb84] ;  /* 0x000b840001197983 */ /* 0x000ee20000100800 */
[----:B0-----:R-:W-:-:S04]  /*345d0*/  SHF.R.U32.HI R27, RZ, 0x6, R27 ;  /* 0x00000006ff1b7819 */ /* 0x001fc8000001161b */
[----:B------:R-:W-:Y:S01]  /*345e0*/  SGXT.U32 R27, R27, 0x1 ;  /* 0x000000011b1b781a */ /* 0x000fe20000000000 */
[----:B--2---:R0:W2:Y:S04]  /*345f0*/  @!P0 LDG.E.U16 R11, [R2.64] ;  /* 0x0000000a020b8981 */ /* 0x0040a8000c1e1500 */
[----:B0-----:R-:W4:Y:S04]  /*34600*/  LDL R2, [R1+0x9f8] ;  /* 0x0009f80001027983 */ /* 0x001f280000100800 */
[----:B--2---:R0:W-:Y:S04]  /*34610*/  STL [R1+0x2ac], R11 ;  /* 0x0002ac0b01007387 */ /* 0x0041e80000100800 */
[----:B------:R-:W4:Y:S02]  /*34620*/  LDL R3, [R1+0xa04] ;  /* 0x000a040001037983 */ /* 0x000f240000100800 */
[----:B----4-:R-:W-:-:S04]  /*34630*/  @!P1 LOP3.LUT R3, R3, R2, RZ, 0x3c, !PT ;  /* 0x0000000203039212 */ /* 0x010fc800078e3cff */
[----:B------:R-:W-:-:S04]  /*34640*/  @!P1 LOP3.LUT R2, R3, R2, RZ, 0x3c, !PT ;  /* 0x0000000203029212 */ /* 0x000fc800078e3cff */
[----:B------:R-:W-:-:S05]  /*34650*/  @!P1 LOP3.LUT R3, R3, R2, RZ, 0x3c, !PT ;  /* 0x0000000203039212 */ /* 0x000fca00078e3cff */
[----:B------:R1:W2:Y:S01]  /*34660*/  @!P1 LDG.E.U16 R12, [R2.64] ;  /* 0x0000000a020c9981 */ /* 0x0002a2000c1e1500 */
[----:B0-----:R-:W-:-:S04]  /*34670*/  LOP3.LUT R11, R27, 0x8, RZ, 0xfc, !PT ;  /* 0x000000081b0b7812 */ /* 0x001fc800078efcff */
[----:B------:R-:W-:Y:S02]  /*34680*/  ISETP.GE.AND P0, PT, R11, UR5, PT ;  /* 0x000000050b007c0c */ /* 0x000fe4000bf06270 */
[----:B------:R-:W4:Y:S04]  /*34690*/  LDL.LU R11, [R1+0x4cb4] ;  /* 0x004cb400010b7983 */ /* 0x000f280000300800 */
[----:B-1----:R-:W3:Y:S04]  /*346a0*/  LDL R2, [R1+0xa00] ;  /* 0x000a000001027983 */ /* 0x002ee80000100800 */
[----:B--2---:R0:W-:Y:S04]  /*346b0*/  STL [R1+0x2a8], R12 ;  /* 0x0002a80c01007387 */ /* 0x0041e80000100800 */
[----:B------:R-:W3:Y:S01]  /*346c0*/  LDL R3, [R1+0xb8c] ;  /* 0x000b8c0001037983 */ /* 0x000ee20000100800 */
[----:B------:R-:W-:-:S03]  /*346d0*/  PRMT R10, RZ, 0x7610, R10 ;  /* 0x00007610ff0a7816 */ /* 0x000fc6000000000a */
[----:B------:R-:W1:Y:S01]  /*346e0*/  S2R R27, SR_TID.X ;  /* 0x00000000001b7919 */ /* 0x000e620000002100 */
[----:B---3--:R-:W-:-:S04]  /*346f0*/  @!P2 LOP3.LUT R3, R3, R2, RZ, 0x3c, !PT ;  /* 0x000000020303a212 */ /* 0x008fc800078e3cff */
[----:B------:R-:W-:-:S04]  /*34700*/  @!P2 LOP3.LUT R2, R3, R2, RZ, 0x3c, !PT ;  /* 0x000000020302a212 */ /* 0x000fc800078e3cff */
[----:B------:R-:W-:-:S05]  /*34710*/  @!P2 LOP3.LUT R3, R3, R2, RZ, 0x3c, !PT ;  /* 0x000000020303a212 */ /* 0x000fca00078e3cff */
[----:B------:R-:W2:Y:S01]  /*34720*/  @!P2 LDG.E.U16 R10, [R2.64] ;  /* 0x0000000a020aa981 */ /* 0x000ea2000c1e1500 */
[----:B-1----:R-:W-:-:S04]  /*34730*/  SHF.R.U32.HI R27, RZ, 0x6, R27 ;  /* 0x00000006ff1b7819 */ /* 0x002fc8000001161b */
[----:B------:R-:W-:-:S04]  /*34740*/  SGXT.U32 R27, R27, 0x1 ;  /* 0x000000011b1b781a */ /* 0x000fc80000000000 */
[----:B0-----:R-:W-:-:S04]  /*34750*/  LOP3.LUT R12, R27, 0xa, RZ, 0xfc, !PT ;  /* 0x0000000a1b0c7812 */ /* 0x001fc800078efcff */
[----:B------:R-:W-:Y:S02]  /*34760*/  ISETP.GE.AND P1, PT, R12, UR5, PT ;  /* 0x000000050c007c0c */ /* 0x000fe4000bf26270 */
[----:B------:R-:W3:Y:S04]  /*34770*/  LDL.LU R12, [R1+0x4cb0] ;  /* 0x004cb000010c7983 */ /* 0x000ee80000300800 */
[----:B--2---:R0:W-:Y:S04]  /*34780*/  STL [R1+0x2a4], R10 ;  /* 0x0002a40a01007387 */ /* 0x0041e80000100800 */
[----:B------:R-:W2:Y:S04]  /*34790*/  LDL R2, [R1+0x9fc] ;  /* 0x0009fc0001027983 */ /* 0x000ea80000100800 */
[----:B------:R-:W2:Y:S01]  /*347a0*/  LDL R3, [R1+0xb88] ;  /* 0x000b880001037983 */ /* 0x000ea20000100800 */
[----:B----4-:R-:W-:-:S03]  /*347b0*/  PRMT R11, RZ, 0x7610, R11 ;  /* 0x00007610ff0b7816 */ /* 0x010fc6000000000b */
[----:B------:R-:W0:Y:S01]  /*347c0*/  S2R R27, SR_TID.X ;  /* 0x00000000001b7919 */ /* 0x000e220000002100 */
[----:B--2---:R-:W-:-:S04]  /*347d0*/  @!P3 LOP3.LUT R3, R3, R2, RZ, 0x3c, !PT ;  /* 0x000000020303b212 */ /* 0x004fc800078e3cff */
[----:B------:R-:W-:-:S04]  /*347e0*/  @!P3 LOP3.LUT R2, R3, R2, RZ, 0x3c, !PT ;  /* 0x000000020302b212 */ /* 0x000fc800078e3cff */
[----:B------:R-:W-:-:S05]  /*347f0*/  @!P3 LOP3.LUT R3, R3, R2, RZ, 0x3c, !PT ;  /* 0x000000020303b212 */ /* 0x000fca00078e3cff */
[----:B------:R-:W2:Y:S01]  /*34800*/  @!P3 LDG.E.U16 R11, [R2.64] ;  /* 0x0000000a020bb981 */ /* 0x000ea2000c1e1500 */
[----:B0-----:R-:W-:-:S04]  /*34810*/  SHF.R.U32.HI R10, RZ, 0x6, R27 ;  /* 0x00000006ff0a7819 */ /* 0x001fc8000001161b */
[----:B------:R-:W-:-:S04]  /*34820*/  SGXT.U32 R10, R10, 0x1 ;  /* 0x000000010a0a781a */ /* 0x000fc80000000000 */
[----:B------:R-:W-:-:S04]  /*34830*/  LOP3.LUT R10, R10, 0xc, RZ, 0xfc, !PT ;  /* 0x0000000c0a0a7812 */ /* 0x000fc800078efcff */
[----:B------:R-:W-:Y:S02]  /*34840*/  ISETP.GE.AND P2, PT, R10, UR5, PT ;  /* 0x000000050a007c0c */ /* 0x000fe4000bf46270 */
[----:B------:R-:W4:Y:S01]  /*34850*/  LDL.LU R10, [R1+0x4cac] ;  /* 0x004cac00010a7983 */ /* 0x000f220000300800 */
[----:B------:R-:W-:-:S03]  /*34860*/  SHF.R.U32.HI R27, RZ, 0x6, R27 ;  /* 0x00000006ff1b7819 */ /* 0x000fc6000001161b */
[----:B--2---:R0:W-:Y:S04]  /*34870*/  STL [R1+0x2a0], R11 ;  /* 0x0002a00b01007387 */ /* 0x0041e80000100800 */
[----:B0-----:R-:W2:Y:S04]  /*34880*/  LDL.LU R11, [R1+0x4ca8] ;  /* 0x004ca800010b7983 */ /* 0x001ea80000300800 */
[----:B------:R-:W2:Y:S01]  /*34890*/  LDL R3, [R1+0x9f4] ;  /* 0x0009f40001037983 */ /* 0x000ea20000100800 */
[----:B------:R-:W-:-:S04]  /*348a0*/  SGXT.U32 R27, R27, 0x1 ;  /* 0x000000011b1b781a */ /* 0x000fc80000000000 */
[----:B------:R-:W-:Y:S02]  /*348b0*/  LOP3.LUT R2, R27, 0xe, RZ, 0xfc, !PT ;  /* 0x0000000e1b027812 */ /* 0x000fe400078efcff */
[----:B---3--:R-:W-:Y:S02]  /*348c0*/  PRMT R12, RZ, 0x7610, R12 ;  /* 0x00007610ff0c7816 */ /* 0x008fe4000000000c */
[----:B------:R-:W-:Y:S01]  /*348d0*/  ISETP.GE.AND P3, PT, R2, UR5, PT ;  /* 0x0000000502007c0c */ /* 0x000fe2000bf66270 */
[----:B------:R-:W-:Y:S02]  /*348e0*/  @!P0 IMAD.MOV.U32 R2, RZ, RZ, R25 ;  /* 0x000000ffff028224 */ /* 0x000fe400078e0019 */
[----:B------:R-:W3:Y:S04]  /*348f0*/  LDL R25, [R1+0xb68] ;  /* 0x000b680001197983 */ /* 0x000ee80000100800 */
[----:B--2---:R0:W2:Y:S04]  /*34900*/  @!P0 LDG.E.U16 R12, [R2.64] ;  /* 0x0000000a020c8981 */ /* 0x0040a8000c1e1500 */
[----:B0-----:R-:W3:Y:S04]  /*34910*/  LDL R2, [R1+0xb7c] ;  /* 0x000b7c0001027983 */ /* 0x001ee80000100800 */
[----:B--2---:R0:W-:Y:S04]  /*34920*/  STL [R1+0x29c], R12 ;  /* 0x00029c0c01007387 */ /* 0x0041e80000100800 */
[----:B------:R-:W3:Y:S01]  /*34930*/  LDL R3, [R1+0xb80] ;  /* 0x000b800001037983 */ /* 0x000ee20000100800 */
[----:B------:R-:W-:-:S03]  /*34940*/  PRMT R11, RZ, 0x7610, R11 ;  /* 0x00007610ff0b7816 */ /* 0x000fc6000000000b */
[----:B------:R-:W1:Y:S01]  /*34950*/  S2R R27, SR_TID.X ;  /* 0x00000000001b7919 */ /* 0x000e620000002100 */
[----:B---3--:R-:W-:-:S04]  /*34960*/  @!P1 LOP3.LUT R3, R3, R2, RZ, 0x3c, !PT ;  /* 0x0000000203039212 */ /* 0x008fc800078e3cff */
[----:B------:R-:W-:-:S04]  /*34970*/  @!P1 LOP3.LUT R2, R3, R2, RZ, 0x3c, !PT ;  /* 0x0000000203029212 */ /* 0x000fc800078e3cff */
[----:B------:R-:W-:-:S05]  /*34980*/  @!P1 LOP3.LUT R3, R3, R2, RZ, 0x3c, !PT ;  /* 0x0000000203039212 */ /* 0x000fca00078e3cff */
[----:B------:R2:W3:Y:S01]  /*34990*/  @!P1 LDG.E.U16 R11, [R2.64] ;  /* 0x0000000a020b9981 */ /* 0x0004e2000c1e1500 */
[----:B-1----:R-:W-:-:S04]  /*349a0*/  SHF.R.U32.HI R27, RZ, 0x6, R27 ;  /* 0x00000006ff1b7819 */ /* 0x002fc8000001161b */
[----:B------:R-:W-:-:S04]  /*349b0*/  SGXT.U32 R27, R27, 0x1 ;  /* 0x000000011b1b781a */ /* 0x000fc80000000000 */
[----:B0-----:R-:W-:-:S04]  /*349c0*/  LOP3.LUT R12, R27, 0x10, RZ, 0xfc, !PT ;  /* 0x000000101b0c7812 */ /* 0x001fc800078efcff */
[----:B------:R-:W-:Y:S02]  /*349d0*/  ISETP.GE.AND P0, PT, R12, UR5, PT ;  /* 0x000000050c007c0c */ /* 0x000fe4000bf06270 */
[----:B------:R-:W4:Y:S04]  /*349e0*/  LDL.LU R12, [R1+0x4ca4] ;  /* 0x004ca400010c7983 */ /* 0x000f280000300800 */
[----:B--2---:R-:W2:Y:S04]  /*349f0*/  LDL R2, [R1+0xb74] ;  /* 0x000b740001027983 */ /* 0x004ea80000100800 */
[----:B---3--:R0:W-:Y:S04]  /*34a00*/  STL [R1+0x298], R11 ;  /* 0x0002980b01007387 */ /* 0x0081e80000100800 */
[----:B------:R-:W2:Y:S01]  /*34a10*/  LDL R3, [R1+0xb78] ;  /* 0x000b780001037983 */ /* 0x000ea20000100800 */
[----:B----4-:R-:W-:-:S03]  /*34a20*/  PRMT R10, RZ, 0x7610, R10 ;  /* 0x00007610ff0a7816 */ /* 0x010fc6000000000a */
[----:B------:R-:W1:Y:S01]  /*34a30*/  S2R R27, SR_TID.X ;  /* 0x00000000001b7919 */ /* 0x000e620000002100 */
[----:B--2---:R-:W-:-:S04]  /*34a40*/  @!P2 LOP3.LUT R3, R3, R2, RZ, 0x3c, !PT ;  /* 0x000000020303a212 */ /* 0x004fc800078e3cff */
        /* <DEDUP_REMOVED lines=11> */
[----:B------:R-:W-:-:S03]  /*34b00*/  PRMT R12, RZ, 0x7610, R12 ;  /* 0x00007610ff0c7816 */ /* 0x000fc6000000000c */
        /* <DEDUP_REMOVED lines=539> */
[----:B------:R-:W4:Y:S04]  /*36cc0*/  LDL.LU R10, [R1+0x4bfc] ;  /* 0x004bfc00010a7983 */ /* 0x000f280000300800 */
[----:B--2---:R0:W-:Y:S04]  /*36cd0*/  STL [R1+0x1f0], R12 ;  /* 0x0001f00c01007387 */ /* 0x0041e80000100800 */
[----:B0-----:R-:W2:Y:S04]  /*36ce0*/  LDL.LU R12, [R1+0x4bf8] ;  /* 0x004bf800010c7983 */ /* 0x001ea80000300800 */
[----:B------:R-:W2:Y:S01]  /*36cf0*/  LDL R3, [R1+0xa24] ;  /* 0x000a240001037983 */ /* 0x000ea20000100800 */
[----:B---3--:R-:W-:Y:S01]  /*36d00*/  PRMT R11, RZ, 0x7610, R11 ;  /* 0x00007610ff0b7816 */ /* 0x008fe2000000000b */
[----:B------:R-:W-:-:S05]  /*36d10*/  @!P0 IMAD.MOV.U32 R2, RZ, RZ, R25 ;  /* 0x000000ffff028224 */ /* 0x000fca00078e0019 */
[----:B--2---:R0:W2:Y:S04]  /*36d20*/  @!P0 LDG.E.U16 R11, [R2.64] ;  /* 0x0000000a020b8981 */ /* 0x0040a8000c1e1500 */
[----:B0-----:R-:W3:Y:S04]  /*36d30*/  LDL R2, [R1+0xa1c] ;  /* 0x000a1c0001027983 */ /* 0x001ee80000100800 */
[----:B--2---:R0:W-:Y:S04]  /*36d40*/  STL [R1+0x1ec], R11 ;  /* 0x0001ec0b01007387 */ /* 0x0041e80000100800 */
[----:B------:R-:W3:Y:S01]  /*36d50*/  LDL R3, [R1+0xa20] ;  /* 0x000a200001037983 */ /* 0x000ee20000100800 */
[----:B------:R-:W-:-:S02]  /*36d60*/  PRMT R12, RZ, 0x7610, R12 ;  /* 0x00007610ff0c7816 */ /* 0x000fc4000000000c */
[----:B------:R-:W-:-:S04]  /*36d70*/  SHF.R.U32.HI R27, RZ, 0x6, R27 ;  /* 0x00000006ff1b7819 */ /* 0x000fc8000001161b */
[----:B------:R-:W-:-:S04]  /*36d80*/  SGXT.U32 R27, R27, 0x1 ;  /* 0x000000011b1b781a */ /* 0x000fc80000000000 */
[----:B------:R-:W-:-:S04]  /*36d90*/  LOP3.LUT R27, R27, 0x66, RZ, 0xfc, !PT ;  /* 0x000000661b1b7812 */ /* 0x000fc800078efcff */
[----:B------:R-:W-:Y:S02]  /*36da0*/  ISETP.GE.AND P3, PT, R27, UR5, PT ;  /* 0x000000051b007c0c */ /* 0x000fe4000bf66270 */
[----:B------:R-:W0:Y:S01]  /*36db0*/  S2R R27, SR_TID.X ;  /* 0x00000000001b7919 */ /* 0x000e220000002100 */
[----:B---3--:R-:W-:-:S04]  /*36dc0*/  @!P1 LOP3.LUT R3, R3, R2, RZ, 0x3c, !PT ;  /* 0x0000000203039212 */ /* 0x008fc800078e3cff */
[----:B------:R-:W-:-:S04]  /*36dd0*/  @!P1 LOP3.LUT R2, R3, R2, RZ, 0x3c, !PT ;  /* 0x0000000203029212 */ /* 0x000fc800078e3cff */
[----:B------:R-:W-:-:S05]  /*36de0*/  @!P1 LOP3.LUT R3, R3, R2, RZ, 0x3c, !PT ;  /* 0x0000000203039212 */ /* 0x000fca00078e3cff */
[----:B------:R1:W2:Y:S01]  /*36df0*/  @!P1 LDG.E.U16 R12, [R2.64] ;  /* 0x0000000a020c9981 */ /* 0x0002a2000c1e1500 */
[----:B0-----:R-:W-:-:S03]  /*36e00*/  SHF.R.U32.HI R11, RZ, 0x6, R27 ;  /* 0x00000006ff0b7819 */ /* 0x001fc6000001161b */
[----:B------:R-:W3:Y:S01]  /*36e10*/  LDL R27, [R1+0xa08] ;  /* 0x000a0800011b7983 */ /* 0x000ee20000100800 */
[----:B------:R-:W-:-:S04]  /*36e20*/  SGXT.U32 R11, R11, 0x1 ;  /* 0x000000010b0b781a */ /* 0x000fc80000000000 */
[----:B------:R-:W-:-:S04]  /*36e30*/  LOP3.LUT R11, R11, 0x68, RZ, 0xfc, !PT ;  /* 0x000000680b0b7812 */ /* 0x000fc800078efcff */
[----:B------:R-:W-:Y:S02]  /*36e40*/  ISETP.GE.AND P4, PT, R11, UR5, PT ;  /* 0x000000050b007c0c */ /* 0x000fe4000bf86270 */
[----:B------:R-:W3:Y:S04]  /*36e50*/  LDL.LU R11, [R1+0x4bf4] ;  /* 0x004bf400010b7983 */ /* 0x000ee80000300800 */
[----:B-1----:R-:W3:Y:S04]  /*36e60*/  LDL R2, [R1+0xa14] ;  /* 0x000a140001027983 */ /* 0x002ee80000100800 */
[----:B--2---:R0:W-:Y:S04]  /*36e70*/  STL [R1+0x1e8], R12 ;  /* 0x0001e80c01007387 */ /* 0x0041e80000100800 */
[----:B------:R-:W3:Y:S01]  /*36e80*/  LDL R3, [R1+0xa18] ;  /* 0x000a180001037983 */ /* 0x000ee20000100800 */
[----:B----4-:R-:W-:-:S03]  /*36e90*/  PRMT R10, RZ, 0x7610, R10 ;  /* 0x00007610ff0a7816 */ /* 0x010fc6000000000a */
[----:B------:R-:W1:Y:S01]  /*36ea0*/  S2R R25, SR_TID.X ;  /* 0x0000000000197919 */ /* 0x000e620000002100 */
[----:B---3--:R-:W-:-:S04]  /*36eb0*/  @!P2 LOP3.LUT R3, R3, R2, RZ, 0x3c, !PT ;  /* 0x000000020303a212 */ /* 0x008fc800078e3cff */
[----:B------:R-:W-:-:S04]  /*36ec0*/  @!P2 LOP3.LUT R2, R3, R2, RZ, 0x3c, !PT ;  /* 0x000000020302a212 */ /* 0x000fc800078e3cff */
[----:B------:R-:W-:-:S05]  /*36ed0*/  @!P2 LOP3.LUT R3, R3, R2, RZ, 0x3c, !PT ;  /* 0x000000020303a212 */ /* 0x000fca00078e3cff */
[----:B------:R2:W3:Y:S01]  /*36ee0*/  @!P2 LDG.E.U16 R10, [R2.64] ;  /* 0x0000000a020aa981 */ /* 0x0004e2000c1e1500 */
[----:B-1----:R-:W-:-:S04]  /*36ef0*/  SHF.R.U32.HI R25, RZ, 0x6, R25 ;  /* 0x00000006ff197819 */ /* 0x002fc80000011619 */
[----:B------:R-:W-:-:S04]  /*36f00*/  SGXT.U32 R25, R25, 0x1 ;  /* 0x000000011919781a */ /* 0x000fc80000000000 */
[----:B------:R-:W-:-:S04]  /*36f10*/  LOP3.LUT R25, R25, 0x6a, RZ, 0xfc, !PT ;  /* 0x0000006a19197812 */ /* 0x000fc800078efcff */
[----:B------:R-:W-:Y:S02]  /*36f20*/  ISETP.GE.AND P1, PT, R25, UR5, PT ;  /* 0x0000000519007c0c */ /* 0x000fe4000bf26270 */
[----:B------:R-:W4:Y:S04]  /*36f30*/  LDL.LU R25, [R1+0x4bf0] ;  /* 0x004bf00001197983 */ /* 0x000f280000300800 */
[----:B--2---:R-:W2:Y:S04]  /*36f40*/  LDL R2, [R1+0xa0c] ;  /* 0x000a0c0001027983 */ /* 0x004ea80000100800 */
[----:B---3--:R1:W-:Y:S04]  /*36f50*/  STL [R1+0x1e4], R10 ;  /* 0x0001e40a01007387 */ /* 0x0083e80000100800 */
[----:B------:R-:W2:Y:S01]  /*36f60*/  LDL R3, [R1+0xa10] ;  /* 0x000a100001037983 */ /* 0x000ea20000100800 */
[----:B----4-:R-:W-:-:S03]  /*36f70*/  PRMT R25, RZ, 0x7610, R25 ;  /* 0x00007610ff197816 */ /* 0x010fc60000000019 */
[----:B0-----:R-:W0:Y:S01]  /*36f80*/  S2R R12, SR_TID.X ;  /* 0x00000000000c7919 */ /* 0x001e220000002100 */
[----:B--2---:R-:W-:-:S04]  /*36f90*/  @!P3 LOP3.LUT R3, R3, R2, RZ, 0x3c, !PT ;  /* 0x000000020303b212 */ /* 0x004fc800078e3cff */
[----:B------:R-:W-:-:S04]  /*36fa0*/  @!P3 LOP3.LUT R2, R3, R2, RZ, 0x3c, !PT ;  /* 0x000000020302b212 */ /* 0x000fc800078e3cff */
[----:B------:R-:W-:-:S05]  /*36fb0*/  @!P3 LOP3.LUT R3, R3, R2, RZ, 0x3c, !PT ;  /* 0x000000020303b212 */ /* 0x000fca00078e3cff */
[----:B------:R-:W2:Y:S01]  /*36fc0*/  @!P3 LDG.E.U16 R25, [R2.64] ;  /* 0x0000000a0219b981 */ /* 0x000ea2000c1e1500 */
[----:B0-----:R-:W-:-:S04]  /*36fd0*/  SHF.R.U32.HI R12, RZ, 0x6, R12 ;  /* 0x00000006ff0c7819 */ /* 0x001fc8000001160c */
[----:B------:R-:W-:-:S04]  /*36fe0*/  SGXT.U32 R12, R12, 0x1 ;  /* 0x000000010c0c781a */ /* 0x000fc80000000000 */
[----:B-1----:R-:W-:-:S04]  /*36ff0*/  LOP3.LUT R10, R12, 0x6c, RZ, 0xfc, !PT ;  /* 0x0000006c0c0a7812 */ /* 0x002fc800078efcff */
[----:B------:R-:W-:Y:S02]  /*37000*/  ISETP.GE.AND P0, PT, R10, UR5, PT ;  /* 0x000000050a007c0c */ /* 0x000fe4000bf06270 */
[----:B------:R-:W3:Y:S04]  /*37010*/  LDL.LU R10, [R1+0x4bec] ;  /* 0x004bec00010a7983 */ /* 0x000ee80000300800 */
[----:B------:R-:W0:Y:S04]  /*37020*/  S2R R12, SR_TID.X ;  /* 0x00000000000c7919 */ /* 0x000e280000002100 */
[----:B--2---:R1:W-:Y:S04]  /*37030*/  STL [R1+0x1e0], R25 ;  /* 0x0001e01901007387 */ /* 0x0043e80000100800 */
[----:B-1----:R-:W2:Y:S04]  /*37040*/  LDL.LU R25, [R1+0x4be8] ;  /* 0x004be80001197983 */ /* 0x002ea80000300800 */
[----:B------:R-:W4:Y:S01]  /*37050*/  LDL R3, [R1+0x9f0] ;  /* 0x0009f00001037983 */ /* 0x000f220000100800 */
[----:B0-----:R-:W-:-:S04]  /*37060*/  SHF.R.U32.HI R2, RZ, 0x6, R12 ;  /* 0x00000006ff027819 */ /* 0x001fc8000001160c */
[----:B------:R-:W-:-:S04]  /*37070*/  SGXT.U32 R2, R2, 0x1 ;  /* 0x000000010202781a */ /* 0x000fc80000000000 */
[----:B------:R-:W-:Y:S02]  /*37080*/  LOP3.LUT R2, R2, 0x6e, RZ, 0xfc, !PT ;  /* 0x0000006e02027812 */ /* 0x000fe400078efcff */
[----:B------:R-:W-:Y:S02]  /*37090*/  PRMT R11, RZ, 0x7610, R11 ;  /* 0x00007610ff0b7816 */ /* 0x000fe4000000000b */
[----:B------:R-:W-:Y:S01]  /*370a0*/  ISETP.GE.AND P2, PT, R2, UR5, PT ;  /* 0x0000000502007c0c */ /* 0x000fe2000bf46270 */
[----:B------:R-:W-:-:S05]  /*370b0*/  @!P4 IMAD.MOV.U32 R2, RZ, RZ, R27 ;  /* 0x000000ffff02c224 */ /* 0x000fca00078e001b */
[----:B----4-:R-:W4:Y:S04]  /*370c0*/  @!P4 LDG.E.U16 R11, [R2.64] ;  /* 0x0000000a020bc981 */ /* 0x010f28000c1e1500 */
[----:B----4-:R0:W-:Y:S04]  /*370d0*/  STL [R1+0x1dc], R11 ;  /* 0x0001dc0b01007387 */ /* 0x0101e80000100800 */
[----:B0-----:R-:W4:Y:S04]  /*370e0*/  LDL.LU R11, [R1+0x4be4] ;  /* 0x004be400010b7983 */ /* 0x001f280000300800 */
[----:B------:R-:W3:Y:S04]  /*370f0*/  LDL R2, [R1+0x9e8] ;  /* 0x0009e80001027983 */ /* 0x000ee80000100800 */
[----:B------:R-:W3:Y:S01]  /*37100*/  LDL R3, [R1+0x9ec] ;  /* 0x0009ec0001037983 */ /* 0x000ee20000100800 */
[----:B------:R-:W-:-:S04]  /*37110*/  SHF.R.U32.HI R12, RZ, 0x6, R12 ;  /* 0x00000006ff0c7819 */ /* 0x000fc8000001160c */
[----:B------:R-:W-:Y:S02]  /*37120*/  SGXT.U32 R12, R12, 0x1 ;  /* 0x000000010c0c781a */ /* 0x000fe40000000000 */
[----:B--2---:R-:W-:Y:S02]  /*37130*/  PRMT R25, RZ, 0x7610, R25 ;  /* 0x00007610ff197816 */ /* 0x004fe40000000019 */
[----:B------:R-:W-:-:S04]  /*37140*/  LOP3.LUT R12, R12, 0x70, RZ, 0xfc, !PT ;  /* 0x000000700c0c7812 */ /* 0x000fc800078efcff */
[----:B------:R-:W-:Y:S02]  /*37150*/  ISETP.GE.AND P3, PT, R12, UR5, PT ;  /* 0x000000050c007c0c */ /* 0x000fe4000bf66270 */
[----:B------:R-:W2:Y:S01]  /*37160*/  LDL.LU R12, [R1+0x4be0] ;  /* 0x004be000010c7983 */ /* 0x000ea20000300800 */
[----:B---3--:R-:W-:-:S04]  /*37170*/  @!P1 LOP3.LUT R3, R3, R2, RZ, 0x3c, !PT ;  /* 0x0000000203039212 */ /* 0x008fc800078e3cff */
[----:B------:R-:W-:-:S04]  /*37180*/  @!P1 LOP3.LUT R2, R3, R2, RZ, 0x3c, !PT ;  /* 0x0000000203029212 */ /* 0x000fc800078e3cff */
[----:B------:R-:W-:-:S05]  /*37190*/  @!P1 LOP3.LUT R3, R3, R2, RZ, 0x3c, !PT ;  /* 0x0000000203039212 */ /* 0x000fca00078e3cff */
[----:B------:R0:W3:Y:S04]  /*371a0*/  @!P1 LDG.E.U16 R25, [R2.64] ;  /* 0x0000000a02199981 */ /* 0x0000e8000c1e1500 */
[----:B0-----:R-:W4:Y:S04]  /*371b0*/  LDL R2, [R1+0x9e0] ;  /* 0x0009e00001027983 */ /* 0x001f280000100800 */
[----:B------:R-:W4:Y:S04]  /*371c0*/  LDL R3, [R1+0x9e4] ;  /* 0x0009e40001037983 */ /* 0x000f280000100800 */
[----:B------:R-:W0:Y:S01]  /*371d0*/  S2R R27, SR_TID.X ;  /* 0x00000000001b7919 */ /* 0x000e220000002100 */
[----:B--2---:R-:W-:-:S02]  /*371e0*/  PRMT R12, RZ, 0x7610, R12 ;  /* 0x00007610ff0c7816 */ /* 0x004fc4000000000c */
[----:B0-----:R-:W-:-:S04]  /*371f0*/  SHF.R.U32.HI R27, RZ, 0x6, R27 ;  /* 0x00000006ff1b7819 */ /* 0x001fc8000001161b */
[----:B------:R-:W-:Y:S01]  /*37200*/  SGXT.U32 R27, R27, 0x1 ;  /* 0x000000011b1b781a */ /* 0x000fe20000000000 */
[----:B---3--:R0:W-:Y:S01]  /*37210*/  STL [R1+0x1d8], R25 ;  /* 0x0001d81901007387 */ /* 0x0081e20000100800 */
[-C--:B----4-:R-:W-:Y:S02]  /*37220*/  @!P0 LOP3.LUT R3, R3, R2.reuse, RZ, 0x3c, !PT ;  /* 0x0000000203038212 */ /* 0x090fe400078e3cff */
[----:B0-----:R-:W-:Y:S02]  /*37230*/  LOP3.LUT R25, R27, 0x72, RZ, 0xfc, !PT ;  /* 0x000000721b197812 */ /* 0x001fe400078efcff */
[----:B------:R-:W-:Y:S02]  /*37240*/  @!P0 LOP3.LUT R2, R3, R2, RZ, 0x3c, !PT ;  /* 0x0000000203028212 */ /* 0x000fe400078e3cff */
[----:B------:R-:W-:Y:S02]  /*37250*/  LOP3.LUT R27, R27, 0x74, RZ, 0xfc, !PT ;  /* 0x000000741b1b7812 */ /* 0x000fe400078efcff */
[----:B------:R-:W-:-:S02]  /*37260*/  @!P0 LOP3.LUT R3, R3, R2, RZ, 0x3c, !PT ;  /* 0x0000000203038212 */ /* 0x000fc400078e3cff */
[----:B------:R-:W-:Y:S02]  /*37270*/  ISETP.GE.AND P4, PT, R25, UR5, PT ;  /* 0x0000000519007c0c */ /* 0x000fe4000bf86270 */
[----:B------:R-:W2:Y:S01]  /*37280*/  LDL.LU R25, [R1+0x4bdc] ;  /* 0x004bdc0001197983 */ /* 0x000ea20000300800 */
[----:B------:R-:W-:-:S03]  /*37290*/  ISETP.GE.AND P5, PT, R27, UR5, PT ;  /* 0x000000051b007c0c */ /* 0x000fc6000bfa6270 */
[----:B------:R-:W3:Y:S04]  /*372a0*/  LDL.LU R27, [R1+0x4bd8] ;  /* 0x004bd800011b7983 */ /* 0x000ee80000300800 */
[----:B------:R0:W4:Y:S04]  /*372b0*/  @!P0 LDG.E.U16 R12, [R2.64] ;  /* 0x0000000a020c8981 */ /* 0x000128000c1e1500 */
[----:B0-----:R-:W2:Y:S04]  /*372c0*/  LDL R2, [R1+0x9d8] ;  /* 0x0009d80001027983 */ /* 0x001ea80000100800 */
[----:B------:R-:W2:Y:S01]  /*372d0*/  LDL R3, [R1+0x9dc] ;  /* 0x0009dc0001037983 */ /* 0x000ea20000100800 */
[----:B------:R-:W-:-:S02]  /*372e0*/  PRMT R11, RZ, 0x7610, R11 ;  /* 0x00007610ff0b7816 */ /* 0x000fc4000000000b */
[----:B--2---:R-:W-:-:S04]  /*372f0*/  @!P2 LOP3.LUT R3, R3, R2, RZ, 0x3c, !PT ;  /* 0x000000020303a212 */ /* 0x004fc800078e3cff */
[----:B------:R-:W-:-:S04]  /*37300*/  @!P2 LOP3.LUT R2, R3, R2, RZ, 0x3c, !PT ;  /* 0x000000020302a212 */ /* 0x000fc800078e3cff */
[----:B------:R-:W-:-:S05]  /*37310*/  @!P2 LOP3.LUT R3, R3, R2, RZ, 0x3c, !PT ;  /* 0x000000020303a212 */ /* 0x000fca00078e3cff */
[----:B------:R-:W2:Y:S04]  /*37320*/  @!P2 LDG.E.U16 R11, [R2.64] ;  /* 0x0000000a020ba981 */ /* 0x000ea8000c1e1500 */
[----:B----4-:R0:W-:Y:S04]  /*37330*/  STL [R1+0x1d4], R12 ;  /* 0x0001d40c01007387 */ /* 0x0101e80000100800 */
[----:B--2---:R1:W-:Y:S04]  /*37340*/  STL [R1+0x1d0], R11 ;  /* 0x0001d00b01007387 */ /* 0x0043e80000100800 */
[----:B------:R-:W2:Y:S04]  /*37350*/  LDL R2, [R1+0x9d0] ;  /* 0x0009d00001027983 */ /* 0x000ea80000100800 */
[----:B------:R-:W2:Y:S01]  /*37360*/  LDL R3, [R1+0x9d4] ;  /* 0x0009d40001037983 */ /* 0x000ea20000100800 */
[----:B---3--:R-:W-:-:S03]  /*37370*/  PRMT R27, RZ, 0x7610, R27 ;  /* 0x00007610ff1b7816 */ /* 0x008fc6000000001b */
[----:B0-----:R-:W1:Y:S01]  /*37380*/  S2R R12, SR_TID.X ;  /* 0x00000000000c7919 */ /* 0x001e620000002100 */
[----:B--2---:R-:W-:-:S04]  /*37390*/  @!P3 LOP3.LUT R3, R3, R2, RZ, 0x3c, !PT ;  /* 0x000000020303b212 */ /* 0x004fc800078e3cff */
[----:B------:R-:W-:-:S04]  /*373a0*/  @!P3 LOP3.LUT R2, R3, R2, RZ, 0x3c, !PT ;  /* 0x000000020302b212 */ /* 0x000fc800078e3cff */
[----:B------:R-:W-:-:S05]  /*373b0*/  @!P3 LOP3.LUT R3, R3, R2, RZ, 0x3c, !PT ;  /* 0x000000020303b212 */ /* 0x000fca00078e3cff */
[----:B------:R-:W2:Y:S01]  /*373c0*/  @!P3 LDG.E.U16 R27, [R2.64] ;  /* 0x0000000a021bb981 */ /* 0x000ea2000c1e1500 */
[----:B-1----:R-:W-:-:S04]  /*373d0*/  SHF.R.U32.HI R11, RZ, 0x6, R12 ;  /* 0x00000006ff0b7819 */ /* 0x002fc8000001160c */
[----:B------:R-:W-:-:S04]  /*373e0*/  SGXT.U32 R11, R11, 0x1 ;  /* 0x000000010b0b781a */ /* 0x000fc80000000000 */
[----:B------:R-:W-:-:S04]  /*373f0*/  LOP3.LUT R11, R11, 0x76, RZ, 0xfc, !PT ;  /* 0x000000760b0b7812 */ /* 0x000fc800078efcff */
[----:B------:R-:W-:Y:S02]  /*37400*/  ISETP.GE.AND P0, PT, R11, UR5, PT ;  /* 0x000000050b007c0c */ /* 0x000fe4000bf06270 */
[----:B------:R-:W3:Y:S04]  /*37410*/  LDL.LU R11, [R1+0x4bd4] ;  /* 0x004bd400010b7983 */ /* 0x000ee80000300800 */
[----:B--2---:R0:W-:Y:S04]  /*37420*/  STL [R1+0x1cc], R27 ;  /* 0x0001cc1b01007387 */ /* 0x0041e80000100800 */
[----:B0-----:R-:W2:Y:S04]  /*37430*/  LDL.LU R27, [R1+0x4bd0] ;  /* 0x004bd000011b7983 */ /* 0x001ea80000300800 */
[----:B------:R-:W4:Y:S04]  /*37440*/  LDL R2, [R1+0x9c8] ;  /* 0x0009c80001027983 */ /* 0x000f280000100800 */
[----:B------:R-:W4:Y:S01]  /*37450*/  LDL R3, [R1+0x9cc] ;  /* 0x0009cc0001037983 */ /* 0x000f220000100800 */
[----:B------:R-:W-:-:S02]  /*37460*/  PRMT R25, RZ, 0x7610, R25 ;  /* 0x00007610ff197816 */ /* 0x000fc40000000019 */
[----:B----4-:R-:W-:-:S04]  /*37470*/  @!P4 LOP3.LUT R3, R3, R2, RZ, 0x3c, !PT ;  /* 0x000000020303c212 */ /* 0x010fc800078e3cff */
[----:B------:R-:W-:-:S04]  /*37480*/  @!P4 LOP3.LUT R2, R3, R2, RZ, 0x3c, !PT ;  /* 0x000000020302c212 */ /* 0x000fc800078e3cff */
[----:B------:R-:W-:-:S05]  /*37490*/  @!P4 LOP3.LUT R3, R3, R2, RZ, 0x3c, !PT ;  /* 0x000000020303c212 */ /* 0x000fca00078e3cff */
[----:B------:R-:W4:Y:S01]  /*374a0*/  @!P4 LDG.E.U16 R25, [R2.64] ;  /* 0x0000000a0219c981 */ /* 0x000f22000c1e1500 */
[----:B------:R-:W-:-:S04]  /*374b0*/  SHF.R.U32.HI R12, RZ, 0x6, R12 ;  /* 0x00000006ff0c7819 */ /* 0x000fc8000001160c */
[----:B------:R-:W-:-:S04]  /*374c0*/  SGXT.U32 R12, R12, 0x1 ;  /* 0x000000010c0c781a */ /* 0x000fc80000000000 */
[----:B------:R-:W-:-:S04]  /*374d0*/  LOP3.LUT R12, R12, 0x78, RZ, 0xfc, !PT ;  /* 0x000000780c0c7812 */ /* 0x000fc800078efcff */
[----:B------:R-:W-:Y:S02]  /*374e0*/  ISETP.GE.AND P1, PT, R12, UR5, PT ;  /* 0x000000050c007c0c */ /* 0x000fe4000bf26270 */
[----:B------:R-:W2:Y:S04]  /*374f0*/  LDL.LU R12, [R1+0x4bcc] ;  /* 0x004bcc00010c7983 */ /* 0x000ea80000300800 */
[----:B----4-:R0:W-:Y:S04]  /*37500*/  STL [R1+0x1c8], R25 ;  /* 0x0001c81901007387 */ /* 0x0101e80000100800 */
[----:B0-----:R-:W4:Y:S04]  /*37510*/  LDL.LU R25, [R1+0x4bc8] ;  /* 0x004bc80001197983 */ /* 0x001f280000300800 */
[----:B------:R-:W3:Y:S04]  /*37520*/  LDL R2, [R1+0x9c0] ;  /* 0x0009c00001027983 */ /* 0x000ee80000100800 */
[----:B------:R-:W3:Y:S01]  /*37530*/  LDL R3, [R1+0x9c4] ;  /* 0x0009c40001037983 */ /* 0x000ee20000100800 */
[----:B--2---:R-:W-:-:S02]  /*37540*/  PRMT R27, RZ, 0x7610, R27 ;  /* 0x00007610ff1b7816 */ /* 0x004fc4000000001b */
[----:B---3--:R-:W-:-:S04]  /*37550*/  @!P5 LOP3.LUT R3, R3, R2, RZ, 0x3c, !PT ;  /* 0x000000020303d212 */ /* 0x008fc800078e3cff */
[----:B------:R-:W-:-:S04]  /*37560*/  @!P5 LOP3.LUT R2, R3, R2, RZ, 0x3c, !PT ;  /* 0x000000020302d212 */ /* 0x000fc800078e3cff */
[----:B------:R-:W-:-:S05]  /*37570*/  @!P5 LOP3.LUT R3, R3, R2, RZ, 0x3c, !PT ;  /* 0x000000020303d212 */ /* 0x000fca00078e3cff */
[----:B------:R0:W2:Y:S04]  /*37580*/  @!P5 LDG.E.U16 R27, [R2.64] ;  /* 0x0000000a021bd981 */ /* 0x0000a8000c1e1500 */
[----:B0-----:R-:W3:Y:S04]  /*37590*/  LDL R2, [R1+0x9b8] ;  /* 0x0009b80001027983 */ /* 0x001ee80000100800 */
[----:B------:R-:W3:Y:S01]  /*375a0*/  LDL R3, [R1+0x9bc] ;  /* 0x0009bc0001037983 */ /* 0x000ee20000100800 */
[----:B----4-:R-:W-:Y:S02]  /*375b0*/  PRMT R25, RZ, 0x7610, R25 ;  /* 0x00007610ff197816 */ /* 0x010fe40000000019 */
[----:B------:R-:W-:-:S02]  /*375c0*/  SHF.R.U32.HI R29, RZ, 0x6, R29 ;  /* 0x00000006ff1d7819 */ /* 0x000fc4000001161d */
[----:B---3--:R-:W-:-:S04]  /*375d0*/  @!P0 LOP3.LUT R3, R3, R2, RZ, 0x3c, !PT ;  /* 0x0000000203038212 */ /* 0x008fc800078e3cff */
[----:B------:R-:W-:-:S04]  /*375e0*/  @!P0 LOP3.LUT R2, R3, R2, RZ, 0x3c, !PT ;  /* 0x0000000203028212 */ /* 0x000fc800078e3cff */
[----:B------:R-:W-:-:S05]  /*375f0*/  @!P0 LOP3.LUT R3, R3, R2, RZ, 0x3c, !PT ;  /* 0x0000000203038212 */ /* 0x000fca00078e3cff */
[----:B------:R-:W3:Y:S01]  /*37600*/  @!P0 LDG.E.U16 R25, [R2.64] ;  /* 0x0000000a02198981 */ /* 0x000ee2000c1e1500 */
[----:B------:R-:W-:-:S03]  /*37610*/  SGXT.U32 R29, R29, 0x1 ;  /* 0x000000011d1d781a */ /* 0x000fc60000000000 */
[----:B--2---:R0:W-:Y:S01]  /*37620*/  STL [R1+0x1c4], R27 ;  /* 0x0001c41b01007387 */ /* 0x0041e20000100800 */
[----:B------:R-:W-:-:S04]  /*37630*/  LOP3.LUT R29, R29, 0x7a, RZ, 0xfc, !PT ;  /* 0x0000007a1d1d7812 */ /* 0x000fc800078efcff */
[----:B------:R-:W-:Y:S02]  /*37640*/  ISETP.GE.AND P2, PT, R29, UR5, PT ;  /* 0x000000051d007c0c */ /* 0x000fe4000bf46270 */
[----:B------:R-:W2:Y:S01]  /*37650*/  LDL.LU R29, [R1+0x4bc4] ;  /* 0x004bc400011d7983 */ /* 0x000ea20000300800 */
[C---:B0-----:R-:W-:Y:S02]  /*37660*/  LOP3.LUT R27, R13.reuse, 0x7c, RZ, 0xfc, !PT ;  /* 0x0000007c0d1b7812 */ /* 0x041fe400078efcff */
[----:B------:R-:W-:-:S04]  /*37670*/  LOP3.LUT R13, R13, 0x7e, RZ, 0xfc, !PT ;  /* 0x0000007e0d0d7812 */ /* 0x000fc800078efcff */
[----:B------:R-:W-:Y:S02]  /*37680*/  ISETP.GE.AND P4, PT, R13, UR5, PT ;  /* 0x000000050d007c0c */ /* 0x000fe4000bf86270 */
[----:B------:R-:W4:Y:S04]  /*37690*/  LDL.LU R13, [R1+0x4bc0] ;  /* 0x004bc000010d7983 */ /* 0x000f280000300800 */
[----:B---3--:R0:W-:Y:S04]  /*376a0*/  STL [R1+0x1c0], R25 ;  /* 0x0001c01901007387 */ /* 0x0081e80000100800 */
[----:B0-----:R-:W3:Y:S04]  /*376b0*/  LDL.LU R25, [R1+0x4bbc] ;  /* 0x004bbc0001197983 */ /* 0x001ee80000300800 */
[----:B------:R-:W3:Y:S04]  /*376c0*/  LDL R2, [R1+0x9b0] ;  /* 0x0009b00001027983 */ /* 0x000ee80000100800 */
[----:B------:R-:W3:Y:S01]  /*376d0*/  LDL R3, [R1+0x9b4] ;  /* 0x0009b40001037983 */ /* 0x000ee20000100800 */
[----:B--2---:R-:W-:-:S02]  /*376e0*/  PRMT R29, RZ, 0x7610, R29 ;  /* 0x00007610ff1d7816 */ /* 0x004fc4000000001d */
[----:B------:R-:W-:Y:S02]  /*376f0*/  ISETP.GE.AND P3, PT, R27, UR5, PT ;  /* 0x000000051b007c0c */ /* 0x000fe4000bf66270 */
[----:B------:R-:W0:Y:S01]  /*37700*/  S2R R27, SR_TID.X ;  /* 0x00000000001b7919 */ /* 0x000e220000002100 */
[----:B---3--:R-:W-:-:S04]  /*37710*/  @!P1 LOP3.LUT R3, R3, R2, RZ, 0x3c, !PT ;  /* 0x0000000203039212 */ /* 0x008fc800078e3cff */
[----:B------:R-:W-:-:S04]  /*37720*/  @!P1 LOP3.LUT R2, R3, R2, RZ, 0x3c, !PT ;  /* 0x0000000203029212 */ /* 0x000fc800078e3cff */
[----:B------:R-:W-:-:S05]  /*37730*/  @!P1 LOP3.LUT R3, R3, R2, RZ, 0x3c, !PT ;  /* 0x0000000203039212 */ /* 0x000fca00078e3cff */
[----:B------:R-:W2:Y:S01]  /*37740*/  @!P1 LDG.E.U16 R29, [R2.64] ;  /* 0x0000000a021d9981 */ /* 0x000ea2000c1e1500 */
[----:B0-----:R-:W-:-:S04]  /*37750*/  LOP3.LUT R27, R27, 0x7f, RZ, 0xc0, !PT ;  /* 0x0000007f1b1b7812 */ /* 0x001fc800078ec0ff */
[----:B------:R-:W-:Y:S02]  /*37760*/  ISETP.GE.AND P0, PT, R27, UR5, PT ;  /* 0x000000051b007c0c */ /* 0x000fe4000bf06270 */
[----:B------:R-:W3:Y:S04]  /*37770*/  LDL.LU R27, [R1+0x4bb8] ;  /* 0x004bb800011b7983 */ /* 0x000ee80000300800 */
[----:B--2---:R0:W-:Y:S04]  /*37780*/  STL [R1+0x1bc], R29 ;  /* 0x0001bc1d01007387 */ /* 0x0041e80000100800 */
[----:B0-----:R-:W2:Y:S04]  /*37790*/  LDL.LU R29, [R1+0x4bb4] ;  /* 0x004bb400011d7983 */ /* 0x001ea80000300800 */
[----:B------:R-:W2:Y:S04]  /*377a0*/  LDL R2, [R1+0x9a8] ;  /* 0x0009a80001027983 */ /* 0x000ea80000100800 */
[----:B------:R-:W2:Y:S01]  /*377b0*/  LDL R3, [R1+0x9ac] ;  /* 0x0009ac0001037983 */ /* 0x000ea20000100800 */
[----:B------:R-:W-:-:S02]  /*377c0*/  PRMT R25, RZ, 0x7610, R25 ;  /* 0x00007610ff197816 */ /* 0x000fc40000000019 */
[----:B--2---:R-:W-:-:S04]  /*377d0*/  @!P2 LOP3.LUT R3, R3, R2, RZ, 0x3c, !PT ;  /* 0x000000020303a212 */ /* 0x004fc800078e3cff */
[----:B------:R-:W-:-:S04]  /*377e0*/  @!P2 LOP3.LUT R2, R3, R2, RZ, 0x3c, !PT ;  /* 0x000000020302a212 */ /* 0x000fc800078e3cff */
[----:B------:R-:W-:-:S05]  /*377f0*/  @!P2 LOP3.LUT R3, R3, R2, RZ, 0x3c, !PT ;  /* 0x000000020303a212 */ /* 0x000fca00078e3cff */
[----:B------:R-:W2:Y:S04]  /*37800*/  @!P2 LDG.E.U16 R25, [R2.64] ;  /* 0x0000000a0219a981 */ /* 0x000ea8000c1e1500 */
[----:B--2---:R0:W-:Y:S04]  /*37810*/  STL [R1+0x1b8], R25 ;  /* 0x0001b81901007387 */ /* 0x0041e80000100800 */
[----:B0-----:R-:W2:Y:S04]  /*37820*/  LDL.LU R25, [R1+0x4bb0] ;  /* 0x004bb00001197983 */ /* 0x001ea80000300800 */
[----:B------:R-:W2:Y:S04]  /*37830*/  LDL R2, [R1+0x9a0] ;  /* 0x0009a00001027983 */ /* 0x000ea80000100800 */
[----:B------:R-:W2:Y:S01]  /*37840*/  LDL R3, [R1+0x9a4] ;  /* 0x0009a40001037983 */ /* 0x000ea20000100800 */
[----:B---3--:R-:W-:-:S02]  /*37850*/  PRMT R27, RZ, 0x7610, R27 ;  /* 0x00007610ff1b7816 */ /* 0x008fc4000000001b */
[----:B--2---:R-:W-:-:S04]  /*37860*/  @!P3 LOP3.LUT R3, R3, R2, RZ, 0x3c, !PT ;  /* 0x000000020303b212 */ /* 0x004fc800078e3cff */
[----:B------:R-:W-:-:S04]  /*37870*/  @!P3 LOP3.LUT R2, R3, R2, RZ, 0x3c, !PT ;  /* 0x000000020302b212 */ /* 0x000fc800078e3cff */
[----:B------:R-:W-:-:S05]  /*37880*/  @!P3 LOP3.LUT R3, R3, R2, RZ, 0x3c, !PT ;  /* 0x000000020303b212 */ /* 0x000fca00078e3cff */
[----:B------:R-:W2:Y:S04]  /*37890*/  @!P3 LDG.E.U16 R27, [R2.64] ;  /* 0x0000000a021bb981 */ /* 0x000ea8000c1e1500 */
[----:B--2---:R0:W-:Y:S04]  /*378a0*/  STL [R1+0x1b4], R27 ;  /* 0x0001b41b01007387 */ /* 0x0041e80000100800 */
[----:B0-----:R-:W2:Y:S04]  /*378b0*/  LDL.LU R27, [R1+0x4bac] ;  /* 0x004bac00011b7983 */ /* 0x001ea80000300800 */
[----:B------:R-:W3:Y:S04]  /*378c0*/  LDL R2, [R1+0x998] ;  /* 0x0009980001027983 */ /* 0x000ee80000100800 */
[----:B------:R-:W3:Y:S01]  /*378d0*/  LDL R3, [R1+0x99c] ;  /* 0x00099c0001037983 */ /* 0x000ee20000100800 */
[----:B------:R-:W-:-:S02]  /*378e0*/  PRMT R29, RZ, 0x7610, R29 ;  /* 0x00007610ff1d7816 */ /* 0x000fc4000000001d */
[----:B---3--:R-:W-:-:S04]  /*378f0*/  @!P4 LOP3.LUT R3, R3, R2, RZ, 0x3c, !PT ;  /* 0x000000020303c212 */ /* 0x008fc800078e3cff */
[----:B------:R-:W-:-:S04]  /*37900*/  @!P4 LOP3.LUT R2, R3, R2, RZ, 0x3c, !PT ;  /* 0x000000020302c212 */ /* 0x000fc800078e3cff */
[----:B------:R-:W-:-:S05]  /*37910*/  @!P4 LOP3.LUT R3, R3, R2, RZ, 0x3c, !PT ;  /* 0x000000020303c212 */ /* 0x000fca00078e3cff */
[----:B------:R-:W3:Y:S01]  /*37920*/  @!P4 LDG.E.U16 R29, [R2.64] ;  /* 0x0000000a021dc981 */ /* 0x000ee2000c1e1500 */
[----:B------:R-:W-:-:S03]  /*37930*/  PRMT R25, RZ, 0x7610, R25 ;  /* 0x00007610ff197816 */ /* 0x000fc60000000019 */
[----:B------:R-:W-:Y:S06]  /*37940*/  BAR.SYNC.DEFER_BLOCKING 0x0 ;  /* 0x0000000000007b1d */ /* 0x000fec0000010000 */
[----:B---3--:R0:W-:Y:S04]  /*37950*/  STL [R1+0x1b0], R29 ;  /* 0x0001b01d01007387 */ /* 0x0081e80000100800 */
[----:B0-----:R-:W3:Y:S04]  /*37960*/  LDL.LU R29, [R1+0x4ba8] ;  /* 0x004ba800011d7983 */ /* 0x001ee80000300800 */
[----:B------:R-:W2:Y:S04]  /*37970*/  LDL R2, [R1+0x1b8c] ;  /* 0x001b8c0001027983 */ /* 0x000ea80000100800 */
[----:B------:R-:W2:Y:S02]  /*37980*/  LDL R3, [R1+0x1b90] ;  /* 0x001b900001037983 */ /* 0x000ea40000100800 */
        /* <DEDUP_REMOVED lines=21> */
[----:B------:R-:W3:Y:S04]  /*37ae0*/  @!P0 LDG.E.U16 R27, [R2.64] ;  /* 0x0000000a021b8981 */ /* 0x000ee8000c1e1500 */
[----:B---3--:R0:W-:Y:S04]  /*37af0*/  STL [R1+0x1a4], R27 ;  /* 0x0001a41b01007387 */ /* 0x0081e80000100800 */
[----:B0-----:R-:W3:Y:S04]  /*37b00*/  LDL.LU R27, [R1+0x4b9c] ;  /* 0x004b9c00011b7983 */ /* 0x001ee80000300800 */
[----:B------:R-:W3:Y:S04]  /*37b10*/  LDL R2, [R1+0x1aec] ;  /* 0x001aec0001027983 */ /* 0x000ee80000100800 */
[----:B------:R-:W3:Y:S01]  /*37b20*/  LDL R3, [R1+0x1af0] ;  /* 0x001af00001037983 */ /* 0x000ee20000100800 */
[----:B--2---:R-:W-:-:S02]  /*37b30*/  PRMT R29, RZ, 0x7610, R29 ;  /* 0x00007610ff1d7816 */ /* 0x004fc4000000001d */
[----:B---3--:R-:W-:-:S04]  /*37b40*/  @!P0 LOP3.LUT R3, R3, R2, RZ, 0x3c, !PT ;  /* 0x0000000203038212 */ /* 0x008fc800078e3cff */
        /* <DEDUP_REMOVED lines=403> */
[----:B----4-:R-:W-:-:S02]  /*39480*/  PRMT R13, RZ, 0x7610, R13 ;  /* 0x00007610ff0d7816 */ /* 0x010fc4000000000d */
[----:B--2---:R-:W-:-:S04]  /*39490*/  @!P0 LOP3.LUT R3, R3, R2, RZ, 0x3c, !PT ;  /* 0x0000000203038212 */ /* 0x004fc800078e3cff */
[----:B------:R-:W-:-:S04]  /*394a0*/  @!P0 LOP3.LUT R2, R3, R2, RZ, 0x3c, !PT ;  /* 0x0000000203028212 */ /* 0x000fc800078e3cff */
[----:B------:R-:W-:-:S05]  /*394b0*/  @!P0 LOP3.LUT R3, R3, R2, RZ, 0x3c, !PT ;  /* 0x0000000203038212 */ /* 0x000fca00078e3cff */
[----:B------:R-:W2:Y:S04]  /*394c0*/  @!P0 LDG.E.U16 R13, [R2.64] ;  /* 0x0000000a020d8981 */ /* 0x000ea8000c1e1500 */
        /* <DEDUP_REMOVED lines=8> */
[----:B------:R-:W4:Y:S04]  /*39550*/  @!P0 LDG.E.U16 R12, [R2.64] ;  /* 0x0000000a020c8981 */ /* 0x000f28000c1e1500 */
[----:B----4-:R0:W-:Y:S04]  /*39560*/  STL [R1+0xe8], R12 ;  /* 0x0000e80c01007387 */ /* 0x0101e80000100800 */
[----:B0-----:R-:W4:Y:S04]  /*39570*/  LDL.LU R12, [R1+0x4ae0] ;  /* 0x004ae000010c7983 */ /* 0x001f280000300800 */
        /* <DEDUP_REMOVED lines=42> */
[----:B------:R0:W2:Y:S04]  /*39820*/  @!P0 LDG.E.U16 R29, [R2.64] ;  /* 0x0000000a021d8981 */ /* 0x0000a8000c1e1500 */
[----:B0-----:R-:W4:Y:S04]  /*39830*/  LDL R2, [R1+0xdec] ;  /* 0x000dec0001027983 */ /* 0x001f280000100800 */
[----:B------:R-:W4:Y:S01]  /*39840*/  LDL R3, [R1+0xdf0] ;  /* 0x000df00001037983 */ /* 0x000f220000100800 */
[----:B---3--:R-:W-:-:S03]  /*39850*/  PRMT R27, RZ, 0x7610, R27 ;  /* 0x00007610ff1b7816 */ /* 0x008fc6000000001b */
[----:B--2---:R-:W-:Y:S01]  /*39860*/  STL [R1+0x49e8], R29 ;  /* 0x0049e81d01007387 */ /* 0x004fe20000100800 */
[----:B----4-:R-:W-:-:S04]  /*39870*/  @!P0 LOP3.LUT R3, R3, R2, RZ, 0x3c, !PT ;  /* 0x0000000203038212 */ /* 0x010fc800078e3cff */
[----:B------:R-:W-:-:S04]  /*39880*/  @!P0 LOP3.LUT R2, R3, R2, RZ, 0x3c, !PT ;  /* 0x0000000203028212 */ /* 0x000fc800078e3cff */
[----:B------:R-:W-:-:S05]  /*39890*/  @!P0 LOP3.LUT R3, R3, R2, RZ, 0x3c, !PT ;  /* 0x0000000203038212 */ /* 0x000fca00078e3cff */
[----:B------:R0:W2:Y:S04]  /*398a0*/  @!P0 LDG.E.U16 R27, [R2.64] ;  /* 0x0000000a021b8981 */ /* 0x0000a8000c1e1500 */
[----:B0-----:R-:W3:Y:S04]  /*398b0*/  LDL R2, [R1+0xdac] ;  /* 0x000dac0001027983 */ /* 0x001ee80000100800 */
[----:B------:R-:W3:Y:S01]  /*398c0*/  LDL R3, [R1+0xdb0] ;  /* 0x000db00001037983 */ /* 0x000ee20000100800 */
[----:B------:R-:W-:-:S03]  /*398d0*/  PRMT R25, RZ, 0x7610, R25 ;  /* 0x00007610ff197816 */ /* 0x000fc60000000019 */
[----:B--2---:R-:W-:Y:S01]  /*398e0*/  STL [R1+0x49ec], R27 ;  /* 0x0049ec1b01007387 */ /* 0x004fe20000100800 */
[----:B---3--:R-:W-:-:S04]  /*398f0*/  @!P0 LOP3.LUT R3, R3, R2, RZ, 0x3c, !PT ;  /* 0x0000000203038212 */ /* 0x008fc800078e3cff */
        /* <DEDUP_REMOVED lines=53> */
[----:B------:R-:W-:Y:S02]  /*39c50*/  PRMT R7, RZ, 0x7610, R7 ;  /* 0x00007610ff077816 */ /* 0x000fe40000000007 */
[----:B---3--:R-:W-:-:S04]  /*39c60*/  @!P0 LOP3.LUT R3, R3, R2, RZ, 0x3c, !PT ;  /* 0x0000000203038212 */ /* 0x008fc800078e3cff */
[----:B------:R-:W-:-:S04]  /*39c70*/  @!P0 LOP3.LUT R2, R3, R2, RZ, 0x3c, !PT ;  /* 0x0000000203028212 */ /* 0x000fc800078e3cff */
[----:B------:R-:W-:-:S05]  /*39c80*/  @!P0 LOP3.LUT R3, R3, R2, RZ, 0x3c, !PT ;  /* 0x0000000203038212 */ /* 0x000fca00078e3cff */
[----:B------:R-:W3:Y:S04]  /*39c90*/  @!P0 LDG.E.U16 R7, [R2.64] ;  /* 0x0000000a02078981 */ /* 0x000ee8000c1e1500 */
[----:B--2---:R-:W-:Y:S04]  /*39ca0*/  STL [R1+0x4a08], R8 ;  /* 0x004a080801007387 */ /* 0x004fe80000100800 */
[----:B---3--:R0:W-:Y:S04]  /*39cb0*/  STL [R1+0xdc], R7 ;  /* 0x0000dc0701007387 */ /* 0x0081e80000100800 */
        /* <DEDUP_REMOVED lines=10> */
[----:B------:R-:W4:Y:S04]  /*39d60*/  LDL R2, [R1+0x1b24] ;  /* 0x001b240001027983 */ /* 0x000f280000100800 */
[----:B------:R-:W4:Y:S01]  /*39d70*/  LDL R3, [R1+0x1b28] ;  /* 0x001b280001037983 */ /* 0x000f220000100800 */
[----:B--2---:R-:W-:-:S02]  /*39d80*/  PRMT R7, RZ, 0x7610, R7 ;  /* 0x00007610ff077816 */ /* 0x004fc40000000007 */
[----:B----4-:R-:W-:-:S04]  /*39d90*/  @!P0 LOP3.LUT R3, R3, R2, RZ, 0x3c, !PT ;  /* 0x0000000203038212 */ /* 0x010fc800078e3cff */
[----:B------:R-:W-:-:S04]  /*39da0*/  @!P0 LOP3.LUT R2, R3, R2, RZ, 0x3c, !PT ;  /* 0x0000000203028212 */ /* 0x000fc800078e3cff */
[----:B------:R-:W-:-:S05]  /*39db0*/  @!P0 LOP3.LUT R3, R3, R2, RZ, 0x3c, !PT ;  /* 0x0000000203038212 */ /* 0x000fca00078e3cff */
[----:B------:R-:W2:Y:S04]  /*39dc0*/  @!P0 LDG.E.U16 R7, [R2.64] ;  /* 0x0000000a02078981 */ /* 0x000ea8000c1e1500 */
[----:B--2---:R0:W-:Y:S04]  /*39dd0*/  STL [R1+0xd4], R7 ;  /* 0x0000d40701007387 */ /* 0x0041e80000100800 */
[----:B0-----:R-:W2:Y:S04]  /*39de0*/  LDL.LU R7, [R1+0x4ac4] ;  /* 0x004ac40001077983 */ /* 0x001ea80000300800 */
[----:B------:R-:W4:Y:S04]  /*39df0*/  LDL R2, [R1+0x1ae4] ;  /* 0x001ae40001027983 */ /* 0x000f280000100800 */
[----:B------:R-:W4:Y:S01]  /*39e00*/  LDL R3, [R1+0x1ae8] ;  /* 0x001ae80001037983 */ /* 0x000f220000100800 */
[----:B---3--:R-:W-:-:S02]  /*39e10*/  PRMT R15, RZ, 0x7610, R15 ;  /* 0x00007610ff0f7816 */ /* 0x008fc4000000000f */
[----:B----4-:R-:W-:-:S04]  /*39e20*/  @!P0 LOP3.LUT R3, R3, R2, RZ, 0x3c, !PT ;  /* 0x0000000203038212 */ /* 0x010fc800078e3cff */
        /* <DEDUP_REMOVED lines=11> */
[----:B------:R0:W2:Y:S04]  /*39ee0*/  @!P0 LDG.E.U16 R7, [R2.64] ;  /* 0x0000000a02078981 */ /* 0x0000a8000c1e1500 */
[----:B0-----:R-:W4:Y:S04]  /*39ef0*/  LDL R2, [R1+0x1aa4] ;  /* 0x001aa40001027983 */ /* 0x001f280000100800 */
[----:B------:R-:W4:Y:S01]  /*39f00*/  LDL R3, [R1+0x1aa8] ;  /* 0x001aa80001037983 */ /* 0x000f220000100800 */
[----:B------:R-:W-:Y:S02]  /*39f10*/  PRMT R14, RZ, 0x7610, R14 ;  /* 0x00007610ff0e7816 */ /* 0x000fe4000000000e */
[----:B----4-:R-:W-:-:S04]  /*39f20*/  @!P0 LOP3.LUT R3, R3, R2, RZ, 0x3c, !PT ;  /* 0x0000000203038212 */ /* 0x010fc800078e3cff */
[----:B------:R-:W-:-:S04]  /*39f30*/  @!P0 LOP3.LUT R2, R3, R2, RZ, 0x3c, !PT ;  /* 0x0000000203028212 */ /* 0x000fc800078e3cff */
[----:B------:R-:W-:-:S05]  /*39f40*/  @!P0 LOP3.LUT R3, R3, R2, RZ, 0x3c, !PT ;  /* 0x0000000203038212 */ /* 0x000fca00078e3cff */
[----:B------:R-:W4:Y:S04]  /*39f50*/  @!P0 LDG.E.U16 R14, [R2.64] ;  /* 0x0000000a020e8981 */ /* 0x000f28000c1e1500 */
[----:B--2---:R-:W-:Y:S04]  /*39f60*/  STL [R1+0x4a0c], R7 ;  /* 0x004a0c0701007387 */ /* 0x004fe80000100800 */
[----:B----4-:R0:W-:Y:S04]  /*39f70*/  STL [R1+0xc8], R14 ;  /* 0x0000c80e01007387 */ /* 0x0101e80000100800 */
        /* <DEDUP_REMOVED lines=260> */
[----:B0-----:R-:W2:Y:S04]  /*3afc0*/  LDL R2, [R1+0x1324] ;  /* 0x0013240001027983 */ /* 0x001ea80000100800 */
[----:B------:R-:W2:Y:S01]  /*3afd0*/  LDL R3, [R1+0x1328] ;  /* 0x0013280001037983 */ /* 0x000ea20000100800 */
[----:B------:R-:W-:Y:S02]  /*3afe0*/  PRMT R0, RZ, 0x7610, R0 ;  /* 0x00007610ff007816 */ /* 0x000fe40000000000 */
[----:B--2---:R-:W-:-:S04]  /*3aff0*/  @!P0 LOP3.LUT R3, R3, R2, RZ, 0x3c, !PT ;  /* 0x0000000203038212 */ /* 0x004fc800078e3cff */
[----:B------:R-:W-:-:S04]  /*3b000*/  @!P0 LOP3.LUT R2, R3, R2, RZ, 0x3c, !PT ;  /* 0x0000000203028212 */ /* 0x000fc800078e3cff */
[----:B------:R-:W-:-:S05]  /*3b010*/  @!P0 LOP3.LUT R3, R3, R2, RZ, 0x3c, !PT ;  /* 0x0000000203038212 */ /* 0x000fca00078e3cff */
[----:B------:R-:W2:Y:S04]  /*3b020*/  @!P0 LDG.E.U16 R0, [R2.64] ;  /* 0x0000000a02008981 */ /* 0x000ea8000c1e1500 */
[----:B------:R0:W-:Y:S04]  /*3b030*/  STL [R1+0x54], R25 ;  /* 0x0000541901007387 */ /* 0x0001e80000100800 */
[----:B0-----:R-:W3:Y:S04]  /*3b040*/  LDL R25, [R1+0x11e8] ;  /* 0x0011e80001197983 */ /* 0x001ee80000100800 */
        /* <DEDUP_REMOVED lines=19> */
[----:B0-----:R-:W2:Y:S01]  /*3b180*/  LDL.LU R18, [R1+0x4a40] ;  /* 0x004a400001127983 */ /* 0x001ea20000300800 */
[----:B------:R-:W2:Y:S02]  /*3b190*/  LDL R2, [R1+0x1264] ;  /* 0x0012640001027983 */ /* 0x000ea40000100800 */
        /* <DEDUP_REMOVED lines=14> */
[----:B------:R-:W2:Y:S01]  /*3b280*/  @!P0 LDG.E.U16 R17, [R2.64] ;  /* 0x0000000a02118981 */ /* 0x000ea2000c1e1500 */
[----:B------:R-:W-:-:S03]  /*3b290*/  PRMT R19, RZ, 0x7610, R19 ;  /* 0x00007610ff137816 */ /* 0x000fc60000000013 */
[----:B--2---:R0:W-:Y:S04]  /*3b2a0*/  STL [R1+0x40], R17 ;  /* 0x0000401101007387 */ /* 0x0041e80000100800 */
[----:B0-----:R-:W2:Y:S01]  /*3b2b0*/  LDL.LU R17, [R1+0x4a38] ;  /* 0x004a380001117983 */ /* 0x001ea20000300800 */
[----:B------:R-:W2:Y:S02]  /*3b2c0*/  LDL R3, [R1+0x11e4] ;  /* 0x0011e40001037983 */ /* 0x000ea40000100800 */
[----:B---3--:R-:W-:Y:S02]  /*3b2d0*/  @!P0 IMAD.MOV.U32 R2, RZ, RZ, R25 ;  /* 0x000000ffff028224 */ /* 0x008fe400078e0019 */
[----:B------:R-:W3:Y:S04]  /*3b2e0*/  LDL R25, [R1+0x10a8] ;  /* 0x0010a80001197983 */ /* 0x000ee80000100800 */
[----:B--2---:R-:W2:Y:S04]  /*3b2f0*/  @!P0 LDG.E.U16 R19, [R2.64] ;  /* 0x0000000a02138981 */ /* 0x004ea8000c1e1500 */
        /* <DEDUP_REMOVED lines=23> */
[----:B------:R-:W-:Y:S01]  /*3b470*/  @!P0 LOP3.LUT R3, R3, R2, RZ, 0x3c, !PT ;  /* 0x0000000203038212 */ /* 0x000fe200078e3cff */
[----:B------:R0:W-:Y:S04]  /*3b480*/  STL [R1+0x34], R29 ;  /* 0x0000341d01007387 */ /* 0x0001e80000100800 */
[----:B------:R1:W2:Y:S01]  /*3b490*/  @!P0 LDG.E.U16 R27, [R2.64] ;  /* 0x0000000a021b8981 */ /* 0x0002a2000c1e1500 */
[----:B------:R-:W-:-:S03]  /*3b4a0*/  PRMT R22, RZ, 0x7610, R22 ;  /* 0x00007610ff167816 */ /* 0x000fc60000000016 */
[----:B0-----:R-:W2:Y:S04]  /*3b4b0*/  LDL R29, [R1+0x1028] ;  /* 0x00102800011d7983 */ /* 0x001ea80000100800 */
[----:B-1----:R-:W2:Y:S04]  /*3b4c0*/  LDL R2, [R1+0x10e4] ;  /* 0x0010e40001027983 */ /* 0x002ea80000100800 */
[----:B------:R-:W2:Y:S02]  /*3b4d0*/  LDL R3, [R1+0x10e8] ;  /* 0x0010e80001037983 */ /* 0x000ea40000100800 */
[----:B--2---:R-:W-:-:S04]  /*3b4e0*/  @!P0 LOP3.LUT R3, R3, R2, RZ, 0x3c, !PT ;  /* 0x0000000203038212 */ /* 0x004fc800078e3cff */
[----:B------:R-:W-:-:S04]  /*3b4f0*/  @!P0 LOP3.LUT R2, R3, R2, RZ, 0x3c, !PT ;  /* 0x0000000203028212 */ /* 0x000fc800078e3cff */
[----:B------:R-:W-:-:S05]  /*3b500*/  @!P0 LOP3.LUT R3, R3, R2, RZ, 0x3c, !PT ;  /* 0x0000000203038212 */ /* 0x000fca00078e3cff */
[----:B------:R-:W2:Y:S04]  /*3b510*/  @!P0 LDG.E.U16 R22, [R2.64] ;  /* 0x0000000a02168981 */ /* 0x000ea8000c1e1500 */
[----:B------:R0:W-:Y:S04]  /*3b520*/  STL [R1+0x30], R27 ;  /* 0x0000301b01007387 */ /* 0x0001e80000100800 */
[----:B0-----:R-:W3:Y:S04]  /*3b530*/  LDL R27, [R1+0xfe8] ;  /* 0x000fe800011b7983 */ /* 0x001ee80000100800 */
[----:B--2---:R0:W-:Y:S04]  /*3b540*/  STL [R1+0x2c], R22 ;  /* 0x00002c1601007387 */ /* 0x0041e80000100800 */
[----:B0-----:R-:W2:Y:S01]  /*3b550*/  LDL.LU R22, [R1+0x4a2c] ;  /* 0x004a2c0001167983 */ /* 0x001ea20000300800 */
[----:B------:R-:W2:Y:S01]  /*3b560*/  LDL R3, [R1+0x10a4] ;  /* 0x0010a40001037983 */ /* 0x000ea20000100800 */
[----:B------:R-:W-:Y:S01]  /*3b570*/  PRMT R23, RZ, 0x7610, R23 ;  /* 0x00007610ff177816 */ /* 0x000fe20000000017 */
[----:B---3--:R-:W-:-:S02]  /*3b580*/  @!P0 IMAD.MOV.U32 R2, RZ, RZ, R25 ;  /* 0x000000ffff028224 */ /* 0x008fc400078e0019 */
        /* <DEDUP_REMOVED lines=11> */
[----:B0-----:R-:W3:Y:S01]  /*3b640*/  LDL R3, [R1+0x1024] ;  /* 0x0010240001037983 */ /* 0x001ee20000100800 */
[----:B------:R-:W-:Y:S01]  /*3b650*/  PRMT R10, RZ, 0x7610, R10 ;  /* 0x00007610ff0a7816 */ /* 0x000fe2000000000a */
[----:B------:R-:W-:Y:S02]  /*3b660*/  @!P0 IMAD.MOV.U32 R2, RZ, RZ, R29 ;  /* 0x000000ffff028224 */ /* 0x000fe400078e001d */
[----:B--2---:R0:W-:Y:S01]  /*3b670*/  STL [R1+0x24], R15 ;  /* 0x0000240f01007387 */ /* 0x0041e20000100800 */
[----:B------:R-:W-:Y:S01]  /*3b680*/  PRMT R14, RZ, 0x7610, R14 ;  /* 0x00007610ff0e7816 */ /* 0x000fe2000000000e */
[----:B------:R-:W2:Y:S02]  /*3b690*/  LDL R29, [R1+0xf24] ;  /* 0x000f2400011d7983 */ /* 0x000ea40000100800 */
[----:B---3--:R1:W3:Y:S04]  /*3b6a0*/  @!P0 LDG.E.U16 R10, [R2.64] ;  /* 0x0000000a020a8981 */ /* 0x0082e8000c1e1500 */
[----:B0-----:R-:W2:Y:S04]  /*3b6b0*/  LDL R15, [R1+0xf68] ;  /* 0x000f6800010f7983 */ /* 0x001ea80000100800 */
[----:B-1----:R-:W2:Y:S01]  /*3b6c0*/  LDL R3, [R1+0xfe4] ;  /* 0x000fe40001037983 */ /* 0x002ea20000100800 */
[----:B------:R-:W-:-:S03]  /*3b6d0*/  @!P0 IMAD.MOV.U32 R2, RZ, RZ, R27 ;  /* 0x000000ffff028224 */ /* 0x000fc600078e001b */
[----:B---3--:R0:W-:Y:S01]  /*3b6e0*/  STL [R1+0x20], R10 ;  /* 0x0000200a01007387 */ /* 0x0081e20000100800 */
[----:B------:R-:W-:Y:S01]  /*3b6f0*/  PRMT R8, RZ, 0x7610, R8 ;  /* 0x00007610ff087816 */ /* 0x000fe20000000008 */
[----:B------:R-:W3:Y:S02]  /*3b700*/  LDL R27, [R1+0xee4] ;  /* 0x000ee400011b7983 */ /* 0x000ee40000100800 */
[----:B--2---:R1:W2:Y:S04]  /*3b710*/  @!P0 LDG.E.U16 R14, [R2.64] ;  /* 0x0000000a020e8981 */ /* 0x0042a8000c1e1500 */
[----:B0-----:R-:W3:Y:S04]  /*3b720*/  LDL R10, [R1+0xf28] ;  /* 0x000f2800010a7983 */ /* 0x001ee80000100800 */
[----:B-1----:R-:W3:Y:S01]  /*3b730*/  LDL R3, [R1+0xfa4] ;  /* 0x000fa40001037983 */ /* 0x002ee20000100800 */
[----:B------:R-:W-:-:S03]  /*3b740*/  @!P0 IMAD.MOV.U32 R2, RZ, RZ, R25 ;  /* 0x000000ffff028224 */ /* 0x000fc600078e0019 */
[----:B--2---:R0:W-:Y:S01]  /*3b750*/  STL [R1+0x1c], R14 ;  /* 0x00001c0e01007387 */ /* 0x0041e20000100800 */
[----:B------:R-:W-:Y:S01]  /*3b760*/  PRMT R11, RZ, 0x7610, R11 ;  /* 0x00007610ff0b7816 */ /* 0x000fe2000000000b */
[----:B------:R-:W2:Y:S02]  /*3b770*/  LDL R25, [R1+0xea4] ;  /* 0x000ea40001197983 */ /* 0x000ea40000100800 */
[----:B---3--:R1:W3:Y:S04]  /*3b780*/  @!P0 LDG.E.U16 R8, [R2.64] ;  /* 0x0000000a02088981 */ /* 0x0082e8000c1e1500 */
[----:B0-----:R-:W2:Y:S04]  /*3b790*/  LDL R14, [R1+0xee8] ;  /* 0x000ee800010e7983 */ /* 0x001ea80000100800 */
[----:B-1----:R-:W2:Y:S01]  /*3b7a0*/  LDL R3, [R1+0xf64] ;  /* 0x000f640001037983 */ /* 0x002ea20000100800 */
[----:B------:R-:W-:-:S05]  /*3b7b0*/  @!P0 IMAD.MOV.U32 R2, RZ, RZ, R15 ;  /* 0x000000ffff028224 */ /* 0x000fca00078e000f */
[----:B--2---:R0:W2:Y:S04]  /*3b7c0*/  @!P0 LDG.E.U16 R11, [R2.64] ;  /* 0x0000000a020b8981 */ /* 0x0040a8000c1e1500 */
[----:B---3--:R1:W-:Y:S01]  /*3b7d0*/  STL [R1+0x18], R8 ;  /* 0x0000180801007387 */ /* 0x0083e20000100800 */
[----:B------:R-:W3:Y:S03]  /*3b7e0*/  LDL R15, [R1+0xe64] ;  /* 0x000e6400010f7983 */ /* 0x000ee60000100800 */
[----:B-1----:R-:W3:Y:S01]  /*3b7f0*/  LDL R8, [R1+0xea8] ;  /* 0x000ea80001087983 */ /* 0x002ee20000100800 */
[----:B------:R-:W-:Y:S01]  /*3b800*/  PRMT R9, RZ, 0x7610, R9 ;  /* 0x00007610ff097816 */ /* 0x000fe20000000009 */
[----:B0-----:R-:W-:-:S02]  /*3b810*/  @!P0 IMAD.MOV.U32 R2, RZ, RZ, R10 ;  /* 0x000000ffff028224 */ /* 0x001fc400078e000a */
[----:B------:R-:W-:Y:S01]  /*3b820*/  @!P0 IMAD.MOV.U32 R3, RZ, RZ, R29 ;  /* 0x000000ffff038224 */ /* 0x000fe200078e001d */
[----:B------:R-:W-:-:S04]  /*3b830*/  PRMT R13, RZ, 0x7610, R13 ;  /* 0x00007610ff0d7816 */ /* 0x000fc8000000000d */
[----:B------:R0:W4:Y:S02]  /*3b840*/  @!P0 LDG.E.U16 R9, [R2.64] ;  /* 0x0000000a02098981 */ /* 0x000124000c1e1500 */
[----:B0-----:R-:W-:Y:S02]  /*3b850*/  @!P0 IMAD.MOV.U32 R2, RZ, RZ, R14 ;  /* 0x000000ffff028224 */ /* 0x001fe400078e000e */
[----:B------:R-:W-:-:S05]  /*3b860*/  @!P0 IMAD.MOV.U32 R3, RZ, RZ, R27 ;  /* 0x000000ffff038224 */ /* 0x000fca00078e001b */
[----:B------:R0:W4:Y:S04]  /*3b870*/  @!P0 LDG.E.U16 R13, [R2.64] ;  /* 0x0000000a020d8981 */ /* 0x000128000c1e1500 */
[----:B--2---:R1:W-:Y:S01]  /*3b880*/  STL [R1+0x14], R11 ;  /* 0x0000140b01007387 */ /* 0x0043e20000100800 */
[----:B------:R-:W-:Y:S01]  /*3b890*/  PRMT R7, RZ, 0x7610, R7 ;  /* 0x00007610ff077816 */ /* 0x000fe20000000007 */
[----:B0-----:R-:W-:Y:S01]  /*3b8a0*/  @!P0 IMAD.MOV.U32 R3, RZ, RZ, R25 ;  /* 0x000000ffff038224 */ /* 0x001fe200078e0019 */
[----:B------:R-:W-:Y:S01]  /*3b8b0*/  PRMT R12, RZ, 0x7610, R12 ;  /* 0x00007610ff0c7816 */ /* 0x000fe2000000000c */
[----:B------:R-:W2:Y:S04]  /*3b8c0*/  LDL R10, [R1+0xe24] ;  /* 0x000e2400010a7983 */ /* 0x000ea80000100800 */
[----:B-1----:R-:W2:Y:S01]  /*3b8d0*/  LDL R11, [R1+0xe68] ;  /* 0x000e6800010b7983 */ /* 0x002ea20000100800 */
[----:B---3--:R-:W-:-:S05]  /*3b8e0*/  @!P0 IMAD.MOV.U32 R2, RZ, RZ, R8 ;  /* 0x000000ffff028224 */ /* 0x008fca00078e0008 */
[----:B------:R0:W3:Y:S02]  /*3b8f0*/  @!P0 LDG.E.U16 R7, [R2.64] ;  /* 0x0000000a02078981 */ /* 0x0000e4000c1e1500 */
[----:B0-----:R-:W-:Y:S02]  /*3b900*/  @!P0 IMAD.MOV.U32 R3, RZ, RZ, R15 ;  /* 0x000000ffff038224 */ /* 0x001fe400078e000f */
[----:B----4-:R0:W-:Y:S01]  /*3b910*/  STL [R1+0x10], R9 ;  /* 0x0000100901007387 */ /* 0x0101e20000100800 */
[----:B------:R-:W4:Y:S03]  /*3b920*/  LDL R14, [R1+0xde4] ;  /* 0x000de400010e7983 */ /* 0x000f260000100800 */
[----:B0-----:R-:W4:Y:S01]  /*3b930*/  LDL R9, [R1+0xe28] ;  /* 0x000e280001097983 */ /* 0x001f220000100800 */
[----:B------:R0:W-:Y:S02]  /*3b940*/  STL [R1+0xc], R13 ;  /* 0x00000c0d01007387 */ /* 0x0001e40000100800 */
[----:B------:R-:W4:Y:S01]  /*3b950*/  LDL R8, [R1+0xda4] ;  /* 0x000da40001087983 */ /* 0x000f220000100800 */
[----:B0-----:R-:W4:Y:S01]  /*3b960*/  LDL R13, [R1+0xde8] ;  /* 0x000de800010d7983 */ /* 0x001f220000100800 */
[----:B--2---:R-:W-:-:S05]  /*3b970*/  @!P0 IMAD.MOV.U32 R2, RZ, RZ, R11 ;  /* 0x000000ffff028224 */ /* 0x004fca00078e000b */
[----:B------:R0:W2:Y:S04]  /*3b980*/  @!P0 LDG.E.U16 R12, [R2.64] ;  /* 0x0000000a020c8981 */ /* 0x0000a8000c1e1500 */
[----:B---3--:R1:W-:Y:S01]  /*3b990*/  STL [R1+0x8], R7 ;  /* 0x0000080701007387 */ /* 0x0083e20000100800 */
[----:B------:R-:W3:Y:S03]  /*3b9a0*/  LDL R11, [R1+0xd68] ;  /* 0x000d6800010b7983 */ /* 0x000ee60000100800 */
[----:B-1----:R-:W3:Y:S01]  /*3b9b0*/  LDL R7, [R1+0xda8] ;  /* 0x000da80001077983 */ /* 0x002ee20000100800 */
[----:B------:R-:W-:Y:S01]  /*3b9c0*/  PRMT R28, RZ, 0x7610, R28 ;  /* 0x00007610ff1c7816 */ /* 0x000fe2000000001c */
[----:B0-----:R-:W-:Y:S01]  /*3b9d0*/  @!P0 IMAD.MOV.U32 R3, RZ, RZ, R10 ;  /* 0x000000ffff038224 */ /* 0x001fe200078e000a */
[----:B------:R-:W-:Y:S01]  /*3b9e0*/  PRMT R26, RZ, 0x7610, R26 ;  /* 0x00007610ff1a7816 */ /* 0x000fe2000000001a */
[----:B----4-:R-:W-:-:S05]  /*3b9f0*/  @!P0 IMAD.MOV.U32 R2, RZ, RZ, R9 ;  /* 0x000000ffff028224 */ /* 0x010fca00078e0009 */
[----:B------:R0:W4:Y:S02]  /*3ba00*/  @!P0 LDG.E.U16 R28, [R2.64] ;  /* 0x0000000a021c8981 */ /* 0x000124000c1e1500 */
[----:B0-----:R-:W-:Y:S02]  /*3ba10*/  @!P0 IMAD.MOV.U32 R2, RZ, RZ, R13 ;  /* 0x000000ffff028224 */ /* 0x001fe400078e000d */
[----:B--2---:R0:W-:Y:S01]  /*3ba20*/  STL [R1], R12 ;  /* 0x0000000c01007387 */ /* 0x0041e20000100800 */
[----:B------:R-:W-:Y:S01]  /*3ba30*/  @!P0 IMAD.MOV.U32 R3, RZ, RZ, R14 ;  /* 0x000000ffff038224 */ /* 0x000fe200078e000e */
[----:B------:R-:W-:Y:S02]  /*3ba40*/  PRMT R24, RZ, 0x7610, R24 ;  /* 0x00007610ff187816 */ /* 0x000fe40000000018 */
[----:B------:R-:W-:Y:S01]  /*3ba50*/  PRMT R6, RZ, 0x7610, R6 ;  /* 0x00007610ff067816 */ /* 0x000fe20000000006 */
[----:B------:R-:W2:Y:S04]  /*3ba60*/  LDL R10, [R1+0xd24] ;  /* 0x000d2400010a7983 */ /* 0x000ea80000100800 */
[----:B------:R3:W2:Y:S04]  /*3ba70*/  @!P0 LDG.E.U16 R26, [R2.64] ;  /* 0x0000000a021a8981 */ /* 0x0006a8000c1e1500 */
[----:B------:R-:W2:Y:S04]  /*3ba80*/  LDL R9, [R1+0xd28] ;  /* 0x000d280001097983 */ /* 0x000ea80000100800 */
[----:B0-----:R-:W2:Y:S01]  /*3ba90*/  LDL R12, [R1+0xd64] ;  /* 0x000d6400010c7983 */ /* 0x001ea20000100800 */
[----:B---3--:R-:W-:-:S02]  /*3baa0*/  @!P0 IMAD.MOV.U32 R2, RZ, RZ, R7 ;  /* 0x000000ffff028224 */ /* 0x008fc400078e0007 */
[----:B------:R-:W-:-:S05]  /*3bab0*/  @!P0 IMAD.MOV.U32 R3, RZ, RZ, R8 ;  /* 0x000000ffff038224 */ /* 0x000fca00078e0008 */
[----:B------:R0:W3:Y:S02]  /*3bac0*/  @!P0 LDG.E.U16 R24, [R2.64] ;  /* 0x0000000a02188981 */ /* 0x0000e4000c1e1500 */
[----:B0-----:R-:W-:Y:S02]  /*3bad0*/  @!P0 IMAD.MOV.U32 R2, RZ, RZ, R11 ;  /* 0x000000ffff028224 */ /* 0x001fe400078e000b */
[----:B----4-:R-:W-:Y:S01]  /*3bae0*/  STL [R1+0x496c], R28 ;  /* 0x00496c1c01007387 */ /* 0x010fe20000100800 */
[----:B--2---:R-:W-:-:S05]  /*3baf0*/  @!P0 IMAD.MOV.U32 R3, RZ, RZ, R12 ;  /* 0x000000ffff038224 */ /* 0x004fca00078e000c */
[----:B------:R0:W2:Y:S04]  /*3bb00*/  @!P0 LDG.E.U16 R6, [R2.64] ;  /* 0x0000000a02068981 */ /* 0x0000a8000c1e1500 */
[----:B------:R-:W-:Y:S01]  /*3bb10*/  STL [R1+0x4970], R26 ;  /* 0x0049701a01007387 */ /* 0x000fe20000100800 */
[----:B------:R-:W4:Y:S02]  /*3bb20*/  LDL R8, [R1+0xce4] ;  /* 0x000ce40001087983 */ /* 0x000f240000100800 */
[----:B------:R-:W4:Y:S01]  /*3bb30*/  LDL R7, [R1+0xce8] ;  /* 0x000ce80001077983 */ /* 0x000f220000100800 */
[----:B---3--:R1:W-:Y:S01]  /*3bb40*/  STL [R1+0x4974], R24 ;  /* 0x0049741801007387 */ /* 0x0083e20000100800 */
[----:B------:R-:W3:Y:S03]  /*3bb50*/  LDL R13, [R1+0xca8] ;  /* 0x000ca800010d7983 */ /* 0x000ee60000100800 */
[----:B-1----:R-:W3:Y:S01]  /*3bb60*/  LDL R24, [R1+0xca4] ;  /* 0x000ca40001187983 */ /* 0x002ee20000100800 */
[----:B------:R-:W-:Y:S01]  /*3bb70*/  PRMT R5, RZ, 0x7610, R5 ;  /* 0x00007610ff057816 */ /* 0x000fe20000000005 */
[----:B0-----:R-:W-:-:S02]  /*3bb80*/  @!P0 IMAD.MOV.U32 R2, RZ, RZ, R9 ;  /* 0x000000ffff028224 */ /* 0x001fc400078e0009 */
[----:B------:R-:W-:-:S05]  /*3bb90*/  @!P0 IMAD.MOV.U32 R3, RZ, RZ, R10 ;  /* 0x000000ffff038224 */ /* 0x000fca00078e000a */
[----:B------:R0:W3:Y:S01]  /*3bba0*/  @!P0 LDG.E.U16 R5, [R2.64] ;  /* 0x0000000a02058981 */ /* 0x0000e2000c1e1500 */
[----:B------:R-:W-:-:S03]  /*3bbb0*/  PRMT R4, RZ, 0x7610, R4 ;  /* 0x00007610ff047816 */ /* 0x000fc60000000004 */
[----:B--2---:R1:W-:Y:S01]  /*3bbc0*/  STL [R1+0x4978], R6 ;  /* 0x0049780601007387 */ /* 0x0043e20000100800 */
[----:B------:R-:W2:Y:S02]  /*3bbd0*/  LDL R12, [R1+0xc64] ;  /* 0x000c6400010c7983 */ /* 0x000ea40000100800 */
[----:B------:R-:W2:Y:S02]  /*3bbe0*/  LDL R11, [R1+0xc68] ;  /* 0x000c6800010b7983 */ /* 0x000ea40000100800 */
[----:B----4-:R-:W-:Y:S02]  /*3bbf0*/  @!P0 IMAD.MOV.U32 R14, RZ, RZ, R7 ;  /* 0x000000ffff0e8224 */ /* 0x010fe400078e0007 */
[----:B------:R-:W-:Y:S01]  /*3bc00*/  @!P0 IMAD.MOV.U32 R15, RZ, RZ, R8 ;  /* 0x000000ffff0f8224 */ /* 0x000fe200078e0008 */
[----:B0-----:R-:W-:Y:S02]  /*3bc10*/  PRMT R3, RZ, 0x7610, R3 ;  /* 0x00007610ff037816 */ /* 0x001fe40000000003 */
[----:B------:R-:W-:Y:S01]  /*3bc20*/  PRMT R2, RZ, 0x7610, R2 ;  /* 0x00007610ff027816 */ /* 0x000fe20000000002 */
[----:B------:R-:W4:Y:S04]  /*3bc30*/  LDL R10, [R1+0xc24] ;  /* 0x000c2400010a7983 */ /* 0x000f280000100800 */
[----:B------:R3:W4:Y:S04]  /*3bc40*/  @!P0 LDG.E.U16 R4, [R14.64] ;  /* 0x0000000a0e048981 */ /* 0x000728000c1e1500 */
[----:B------:R-:W4:Y:S01]  /*3bc50*/  LDL R9, [R1+0xc28] ;  /* 0x000c280001097983 */ /* 0x000f220000100800 */
[----:B---3--:R-:W-:-:S02]  /*3bc60*/  @!P0 IMAD.MOV.U32 R14, RZ, RZ, R13 ;  /* 0x000000ffff0e8224 */ /* 0x008fc400078e000d */
[----:B------:R-:W-:-:S05]  /*3bc70*/  @!P0 IMAD.MOV.U32 R15, RZ, RZ, R24 ;  /* 0x000000ffff0f8224 */ /* 0x000fca00078e0018 */
[----:B------:R2:W2:Y:S04]  /*3bc80*/  @!P0 LDG.E.U16 R3, [R14.64] ;  /* 0x0000000a0e038981 */ /* 0x0004a8000c1e1500 */
[----:B------:R0:W-:Y:S01]  /*3bc90*/  STL [R1+0x497c], R5 ;  /* 0x00497c0501007387 */ /* 0x0001e20000100800 */
[----:B------:R-:W2:Y:S02]  /*3bca0*/  LDL R8, [R1+0xbac] ;  /* 0x000bac0001087983 */ /* 0x000ea40000100800 */
[----:B------:R-:W2:Y:S02]  /*3bcb0*/  LDL R7, [R1+0x1b88] ;  /* 0x001b880001077983 */ /* 0x000ea40000100800 */
[----:B--2---:R-:W-:Y:S02]  /*3bcc0*/  @!P0 IMAD.MOV.U32 R15, RZ, RZ, R12 ;  /* 0x000000ffff0f8224 */ /* 0x004fe400078e000c */
[----:B------:R-:W-:-:S05]  /*3bcd0*/  @!P0 IMAD.MOV.U32 R14, RZ, RZ, R11 ;  /* 0x000000ffff0e8224 */ /* 0x000fca00078e000b */
[----:B------:R2:W3:Y:S04]  /*3bce0*/  @!P0 LDG.E.U16 R2, [R14.64] ;  /* 0x0000000a0e028981 */ /* 0x0004e8000c1e1500 */
[----:B----4-:R4:W-:Y:S01]  /*3bcf0*/  STL [R1+0x4980], R4 ;  /* 0x0049800401007387 */ /* 0x0109e20000100800 */
[----:B-1----:R-:W4:Y:S02]  /*3bd00*/  LDL R6, [R1+0x1b5c] ;  /* 0x001b5c0001067983 */ /* 0x002f240000100800 */
[----:B0-----:R-:W4:Y:S01]  /*3bd10*/  LDL R5, [R1+0x1b60] ;  /* 0x001b600001057983 */ /* 0x001f220000100800 */
[----:B------:R-:W-:Y:S01]  /*3bd20*/  PRMT R0, RZ, 0x7610, R0 ;  /* 0x00007610ff007816 */ /* 0x000fe20000000000 */
[----:B--2---:R-:W-:Y:S02]  /*3bd30*/  @!P0 IMAD.MOV.U32 R14, RZ, RZ, R9 ;  /* 0x000000ffff0e8224 */ /* 0x004fe400078e0009 */
[----:B------:R-:W-:-:S05]  /*3bd40*/  @!P0 IMAD.MOV.U32 R15, RZ, RZ, R10 ;  /* 0x000000ffff0f8224 */ /* 0x000fca00078e000a */
[----:B------:R0:W2:Y:S04]  /*3bd50*/  @!P0 LDG.E.U16 R0, [R14.64] ;  /* 0x0000000a0e008981 */ /* 0x0000a8000c1e1500 */
[----:B------:R-:W-:Y:S01]  /*3bd60*/  STL [R1+0x4984], R3 ;  /* 0x0049840301007387 */ /* 0x000fe20000100800 */
[----:B------:R-:W-:Y:S01]  /*3bd70*/  PRMT R20, RZ, 0x7610, R20 ;  /* 0x00007610ff147816 */ /* 0x000fe20000000014 */
[----:B0-----:R-:W-:Y:S02]  /*3bd80*/  @!P0 IMAD.MOV.U32 R14, RZ, RZ, R7 ;  /* 0x000000ffff0e8224 */ /* 0x001fe400078e0007 */
[----:B------:R-:W-:-:S05]  /*3bd90*/  @!P0 IMAD.MOV.U32 R15, RZ, RZ, R8 ;  /* 0x000000ffff0f8224 */ /* 0x000fca00078e0008 */
[----:B------:R0:W2:Y:S01]  /*3bda0*/  @!P0 LDG.E.U16 R20, [R14.64] ;  /* 0x0000000a0e148981 */ /* 0x0000a2000c1e1500 */
[----:B------:R-:W-:-:S03]  /*3bdb0*/  PRMT R18, RZ, 0x7610, R18 ;  /* 0x00007610ff127816 */ /* 0x000fc60000000012 */
[----:B---3--:R1:W-:Y:S01]  /*3bdc0*/  STL [R1+0x4988], R2 ;  /* 0x0049880201007387 */ /* 0x0083e20000100800 */
[----:B----4-:R-:W3:Y:S03]  /*3bdd0*/  LDL R4, [R1+0x1b1c] ;  /* 0x001b1c0001047983 */ /* 0x010ee60000100800 */
[----:B-1----:R-:W4:Y:S01]  /*3bde0*/  LDL R2, [R1+0x1b20] ;  /* 0x001b200001027983 */ /* 0x002f220000100800 */
[----:B0-----:R-:W-:Y:S02]  /*3bdf0*/  @!P0 IMAD.MOV.U32 R14, RZ, RZ, R5 ;  /* 0x000000ffff0e8224 */ /* 0x001fe400078e0005 */
[----:B------:R-:W-:-:S05]  /*3be00*/  @!P0 IMAD.MOV.U32 R15, RZ, RZ, R6 ;  /* 0x000000ffff0f8224 */ /* 0x000fca00078e0006 */
[----:B------:R3:W4:Y:S01]  /*3be10*/  @!P0 LDG.E.U16 R18, [R14.64] ;  /* 0x0000000a0e128981 */ /* 0x000722000c1e1500 */
[----:B------:R-:W-:-:S03]  /*3be20*/  PRMT R16, RZ, 0x7610, R16 ;  /* 0x00007610ff107816 */ /* 0x000fc60000000010 */
[----:B--2---:R0:W-:Y:S01]  /*3be30*/  STL [R1+0x498c], R0 ;  /* 0x00498c0001007387 */ /* 0x0041e20000100800 */
[----:B------:R-:W2:Y:S02]  /*3be40*/  LDL R3, [R1+0x1ae0] ;  /* 0x001ae00001037983 */ /* 0x000ea40000100800 */
[----:B------:R-:W2:Y:S01]  /*3be50*/  LDL R12, [R1+0x1adc] ;  /* 0x001adc00010c7983 */ /* 0x000ea20000100800 */
[----:B------:R-:W-:Y:S01]  /*3be60*/  STL [R1+0x4968], R20 ;  /* 0x0049681401007387 */ /* 0x000fe20000100800 */
[----:B------:R-:W2:Y:S02]  /*3be70*/  LDL R11, [R1+0xbe4] ;  /* 0x000be400010b7983 */ /* 0x000ea40000100800 */
[----:B------:R-:W2:Y:S02]  /*3be80*/  LDL R10, [R1+0xbe8] ;  /* 0x000be800010a7983 */ /* 0x000ea40000100800 */
[----:B------:R-:W2:Y:S01]  /*3be90*/  LDL R9, [R1+0x1a9c] ;  /* 0x001a9c0001097983 */ /* 0x000ea20000100800 */
[----:B------:R-:W2:Y:S01]  /*3bea0*/  LDL R8, [R1+0x1aa0] ;  /* 0x001aa00001087983 */ /* 0x000ea20000100800 */
[----:B---3--:R-:W-:-:S02]  /*3beb0*/  @!P0 IMAD.MOV.U32 R15, RZ, RZ, R4 ;  /* 0x000000ffff0f8224 */ /* 0x008fc400078e0004 */
[----:B----4-:R-:W-:-:S05]  /*3bec0*/  @!P0 IMAD.MOV.U32 R14, RZ, RZ, R2 ;  /* 0x000000ffff0e8224 */ /* 0x010fca00078e0002 */
[----:B------:R2:W3:Y:S04]  /*3bed0*/  @!P0 LDG.E.U16 R16, [R14.64] ;  /* 0x0000000a0e108981 */ /* 0x0004e8000c1e1500 */
[----:B------:R-:W-:Y:S01]  /*3bee0*/  STL [R1+0x4990], R18 ;  /* 0x0049901201007387 */ /* 0x000fe20000100800 */
[----:B------:R-:W4:Y:S02]  /*3bef0*/  LDL R7, [R1+0x1a5c] ;  /* 0x001a5c0001077983 */ /* 0x000f240000100800 */
[----:B------:R-:W4:Y:S02]  /*3bf00*/  LDL R6, [R1+0x1a60] ;  /* 0x001a600001067983 */ /* 0x000f240000100800 */
[----:B------:R-:W4:Y:S01]  /*3bf10*/  LDL R5, [R1+0x1a1c] ;  /* 0x001a1c0001057983 */ /* 0x000f220000100800 */
[----:B------:R-:W4:Y:S04]  /*3bf20*/  LDL R4, [R1+0x1a20] ;  /* 0x001a200001047983 */ /* 0x000f280000100800 */
[----:B------:R-:W4:Y:S01]  /*3bf30*/  LDL R2, [R1+0xbb8] ;  /* 0x000bb80001027983 */ /* 0x000f220000100800 */
[----:B--2---:R-:W-:Y:S01]  /*3bf40*/  @!P0 IMAD.MOV.U32 R14, RZ, RZ, R3 ;  /* 0x000000ffff0e8224 */ /* 0x004fe200078e0003 */
[----:B------:R-:W-:Y:S01]  /*3bf50*/  PRMT R17, RZ, 0x7610, R17 ;  /* 0x00007610ff117816 */ /* 0x000fe20000000011 */
[----:B------:R-:W-:Y:S01]  /*3bf60*/  @!P0 IMAD.MOV.U32 R15, RZ, RZ, R12 ;  /* 0x000000ffff0f8224 */ /* 0x000fe200078e000c */
[----:B------:R-:W-:-:S04]  /*3bf70*/  PRMT R19, RZ, 0x7610, R19 ;  /* 0x00007610ff137816 */ /* 0x000fc80000000013 */
[----:B------:R1:W2:Y:S01]  /*3bf80*/  @!P0 LDG.E.U16 R17, [R14.64] ;  /* 0x0000000a0e118981 */ /* 0x0002a2000c1e1500 */
[----:B------:R-:W-:Y:S01]  /*3bf90*/  PRMT R21, RZ, 0x7610, R21 ;  /* 0x00007610ff157816 */ /* 0x000fe20000000015 */
[----:B-1----:R-:W-:Y:S02]  /*3bfa0*/  @!P0 IMAD.MOV.U32 R14, RZ, RZ, R10 ;  /* 0x000000ffff0e8224 */ /* 0x002fe400078e000a */
[----:B------:R-:W-:-:S05]  /*3bfb0*/  @!P0 IMAD.MOV.U32 R15, RZ, RZ, R11 ;  /* 0x000000ffff0f8224 */ /* 0x000fca00078e000b */
[----:B------:R1:W2:Y:S01]  /*3bfc0*/  @!P0 LDG.E.U16 R19, [R14.64] ;  /* 0x0000000a0e138981 */ /* 0x0002a2000c1e1500 */
[----:B------:R-:W-:Y:S01]  /*3bfd0*/  PRMT R22, RZ, 0x7610, R22 ;  /* 0x00007610ff167816 */ /* 0x000fe20000000016 */
[----:B-1----:R-:W-:Y:S02]  /*3bfe0*/  @!P0 IMAD.MOV.U32 R14, RZ, RZ, R8 ;  /* 0x000000ffff0e8224 */ /* 0x002fe400078e0008 */
[----:B---3--:R-:W-:Y:S01]  /*3bff0*/  STL [R1+0x4994], R16 ;  /* 0x0049941001007387 */ /* 0x008fe20000100800 */
[----:B------:R-:W3:Y:S02]  /*3c000*/  LDL R3, [R1+0xbb4] ;  /* 0x000bb40001037983 */ /* 0x000ee40000100800 */
[----:B------:R-:W-:-:S05]  /*3c010*/  @!P0 IMAD.MOV.U32 R15, RZ, RZ, R9 ;  /* 0x000000ffff0f8224 */ /* 0x000fca00078e0009 */
[----:B------:R4:W2:Y:S01]  /*3c020*/  @!P0 LDG.E.U16 R21, [R14.64] ;  /* 0x0000000a0e158981 */ /* 0x0008a2000c1e1500 */
[----:B------:R-:W-:Y:S01]  /*3c030*/  PRMT R23, RZ, 0x7610, R23 ;  /* 0x00007610ff177816 */ /* 0x000fe20000000017 */
[----:B----4-:R-:W-:Y:S02]  /*3c040*/  @!P0 IMAD.MOV.U32 R14, RZ, RZ, R6 ;  /* 0x000000ffff0e8224 */ /* 0x010fe400078e0006 */
[----:B------:R-:W-:-:S05]  /*3c050*/  @!P0 IMAD.MOV.U32 R15, RZ, RZ, R7 ;  /* 0x000000ffff0f8224 */ /* 0x000fca00078e0007 */
[----:B------:R1:W4:Y:S02]  /*3c060*/  @!P0 LDG.E.U16 R22, [R14.64] ;  /* 0x0000000a0e168981 */ /* 0x000324000c1e1500 */
[----:B-1----:R-:W-:Y:S02]  /*3c070*/  @!P0 IMAD.MOV.U32 R14, RZ, RZ, R4 ;  /* 0x000000ffff0e8224 */ /* 0x002fe400078e0004 */
[----:B------:R-:W-:-:S05]  /*3c080*/  @!P0 IMAD.MOV.U32 R15, RZ, RZ, R5 ;  /* 0x000000ffff0f8224 */ /* 0x000fca00078e0005 */
[----:B------:R1:W4:Y:S01]  /*3c090*/  @!P0 LDG.E.U16 R23, [R14.64] ;  /* 0x0000000a0e178981 */ /* 0x000322000c1e1500 */
[----:B0-----:R-:W-:Y:S01]  /*3c0a0*/  PRMT R0, RZ, 0x7610, R0 ;  /* 0x00007610ff007816 */ /* 0x001fe20000000000 */
[----:B-1----:R-:W-:Y:S02]  /*3c0b0*/  @!P0 IMAD.MOV.U32 R14, RZ, RZ, R2 ;  /* 0x000000ffff0e8224 */ /* 0x002fe400078e0002 */
[----:B---3--:R-:W-:-:S05]  /*3c0c0*/  @!P0 IMAD.MOV.U32 R15, RZ, RZ, R3 ;  /* 0x000000ffff0f8224 */ /* 0x008fca00078e0003 */
[----:B------:R-:W3:Y:S04]  /*3c0d0*/  @!P0 LDG.E.U16 R0, [R14.64] ;  /* 0x0000000a0e008981 */ /* 0x000ee8000c1e1500 */
[----:B--2---:R-:W-:Y:S01]  /*3c0e0*/  STL [R1+0x4998], R17 ;  /* 0x0049981101007387 */ /* 0x004fe20000100800 */
[----:B------:R-:W-:Y:S02]  /*3c0f0*/  STL [R1+0x499c], R19 ;  /* 0x00499c1301007387 */ /* 0x000fe40000100800 */
[----:B------:R-:W-:Y:S01]  /*3c100*/  STL [R1+0x49a0], R21 ;  /* 0x0049a01501007387 */ /* 0x000fe20000100800 */
[----:B----4-:R-:W-:Y:S04]  /*3c110*/  STL [R1+0x49a4], R22 ;  /* 0x0049a41601007387 */ /* 0x010fe80000100800 */
[----:B------:R-:W-:Y:S01]  /*3c120*/  STL [R1+0x49a8], R23 ;  /* 0x0049a81701007387 */ /* 0x000fe20000100800 */
[----:B------:R-:W2:Y:S02]  /*3c130*/  LDL.LU R11, [R1+0x2ac] ;  /* 0x0002ac00010b7983 */ /* 0x000ea40000300800 */
[----:B------:R-:W4:Y:S02]  /*3c140*/  LDL.LU R12, [R1+0x29c] ;  /* 0x00029c00010c7983 */ /* 0x000f240000300800 */
[----:B------:R-:W2:Y:S01]  /*3c150*/  LDL.LU R13, [R1+0x28c] ;  /* 0x00028c00010d7983 */ /* 0x000ea20000300800 */
[----:B------:R-:W2:Y:S01]  /*3c160*/  LDL.LU R25, [R1+0x27c] ;  /* 0x00027c0001197983 */ /* 0x000ea20000300800 */
[----:B------:R-:W2:Y:S02]  /*3c170*/  LDL.LU R27, [R1+0x26c] ;  /* 0x00026c00011b7983 */ /* 0x000ea40000300800 */
[----:B------:R-:W-:Y:S02]  /*3c180*/  STL [R1+0x4430], R14 ;  /* 0x0044300e01007387 */ /* 0x000fe40000100800 */
[----:B------:R-:W-:Y:S01]  /*3c190*/  STL [R1+0x4434], R14 ;  /* 0x0044340e01007387 */ /* 0x000fe20000100800 */
[----:B------:R-:W-:Y:S01]  /*3c1a0*/  STL [R1+0x4438], R14 ;  /* 0x0044380e01007387 */ /* 0x000fe20000100800 */
[----:B------:R-:W-:Y:S02]  /*3c1b0*/  STL [R1+0x443c], R14 ;  /* 0x00443c0e01007387 */ /* 0x000fe40000100800 */
        /* <DEDUP_REMOVED lines=22> */
[----:B---3--:R-:W-:Y:S01]  /*3c320*/  STL [R1+0x990], R0 ;  /* 0x0009900001007387 */ /* 0x008fe20000100800 */
        /* <DEDUP_REMOVED lines=174> */
[----:B------:R0:W-:Y:S01]  /*3ce10*/  STL [R1+0x49ac], R14 ;  /* 0x0049ac0e01007387 */ /* 0x0001e20000100800 */
        /* <DEDUP_REMOVED lines=106> */
[----:B------:R-:W-:Y:S01]  /*3d4c0*/  STL [R1+0x487c], R15 ;  /* 0x00487c0f01007387 */ /* 0x000fe20000100800 */
[----:B------:R-:W1:Y:S01]  /*3d4d0*/  S2R R29, SR_TID.X ;  /* 0x00000000001d7919 */ /* 0x000e620000002100 */
        /* <DEDUP_REMOVED lines=23> */
[----:B-1----:R-:W-:Y:S01]  /*3d650*/  LOP3.LUT R29, R29, 0x3f, RZ, 0xc0, !PT ;  /* 0x0000003f1d1d7812 */ /* 0x002fe200078ec0ff */
[----:B------:R-:W-:Y:S01]  /*3d660*/  STL [R1+0x493c], R15 ;  /* 0x00493c0f01007387 */ /* 0x000fe20000100800 */
[----:B------:R-:W-:Y:S02]  /*3d670*/  STL [R1+0x4944], R15 ;  /* 0x0049440f01007387 */ /* 0x000fe40000100800 */
[----:B0-----:R-:W3:Y:S02]  /*3d680*/  LDL.LU R14, [R1+0x24c] ;  /* 0x00024c00010e7983 */ /* 0x001ee40000300800 */
[----:B------:R-:W3:Y:S01]  /*3d690*/  LDL.LU R23, [R1+0x23c] ;  /* 0x00023c0001177983 */ /* 0x000ee20000300800 */
[----:B------:R-:W3:Y:S01]  /*3d6a0*/  LDL.LU R22, [R1+0x22c] ;  /* 0x00022c0001167983 */ /* 0x000ee20000300800 */
[----:B------:R-:W-:-:S02]  /*3d6b0*/  IMAD.SHL.U32 R16, R29, 0x2, RZ ;  /* 0x000000021d107824 */ /* 0x000fc400078e00ff */
[----:B------:R-:W3:Y:S02]  /*3d6c0*/  LDL.LU R21, [R1+0x21c] ;  /* 0x00021c0001157983 */ /* 0x000ee40000300800 */
[----:B------:R-:W3:Y:S01]  /*3d6d0*/  LDL.LU R29, [R1+0x20c] ;  /* 0x00020c00011d7983 */ /* 0x000ee20000300800 */
[----:B------:R-:W-:Y:S01]  /*3d6e0*/  STL [R1+0x494c], R15 ;  /* 0x00494c0f01007387 */ /* 0x000fe20000100800 */
[----:B------:R-:W-:Y:S02]  /*3d6f0*/  STL [R1+0x4954], R15 ;  /* 0x0049540f01007387 */ /* 0x000fe40000100800 */
[----:B------:R-:W-:Y:S02]  /*3d700*/  STL [R1+0x495c], R15 ;  /* 0x00495c0f01007387 */ /* 0x000fe40000100800 */
[----:B------:R0:W-:Y:S02]  /*3d710*/  STL [R1+0x4964], R15 ;  /* 0x0049640f01007387 */ /* 0x0001e40000100800 */
[----:B0-----:R-:W3:Y:S04]  /*3d720*/  LDL.LU R15, [R1+0x25c] ;  /* 0x00025c00010f7983 */ /* 0x001ee80000300800 */
[----:B------:R-:W0:Y:S01]  /*3d730*/  S2R R0, SR_TID.X ;  /* 0x0000000000007919 */ /* 0x000e220000002100 */
[----:B------:R-:W3:Y:S02]  /*3d740*/  LDL.LU R19, [R1+0x1fc] ;  /* 0x0001fc0001137983 */ /* 0x000ee40000300800 */
[----:B------:R-:W3:Y:S02]  /*3d750*/  LDL.LU R17, [R1+0x1ec] ;  /* 0x0001ec0001117983 */ /* 0x000ee40000300800 */
[----:B------:R-:W3:Y:S01]  /*3d760*/  LDL.LU R18, [R1+0x1dc] ;  /* 0x0001dc0001127983 */ /* 0x000ee20000300800 */
[----:B------:R-:W3:Y:S01]  /*3d770*/  LDL.LU R20, [R1+0x1cc] ;  /* 0x0001cc0001147983 */ /* 0x000ee20000300800 */
        /* <DEDUP_REMOVED lines=11> */
[----:B0-----:R-:W-:-:S04]  /*3d830*/  LOP3.LUT P2, RZ, R0, 0x40, RZ, 0xc0, !PT ;  /* 0x0000004000ff7812 */ /* 0x001fc8000784c0ff */
[----:B------:R-:W-:-:S04]  /*3d840*/  SEL R2, RZ, 0x90, !P2 ;  /* 0x00000090ff027807 */ /* 0x000fc80005000000 */
[----:B------:R-:W-:-:S05]  /*3d850*/  LOP3.LUT R2, R2, R16, RZ, 0x3c, !PT ;  /* 0x0000001002027212 */ /* 0x000fca00078e3cff */
[----:B--2---:R0:W-:Y:S01]  /*3d860*/  STS.U16 [R2+0x20000], R11 ;  /* 0x0200000b02007388 */ /* 0x0041e20000000400 */
[----:B----4-:R1:W-:Y:S02]  /*3d870*/  STS.U16 [R2+0x20400], R12 ;  /* 0x0204000c02007388 */ /* 0x0103e40000000400 */
[----:B------:R2:W-:Y:S02]  /*3d880*/  STS.U16 [R2+0x20800], R13 ;  /* 0x0208000d02007388 */ /* 0x0005e40000000400 */
[----:B------:R4:W-:Y:S01]  /*3d890*/  STS.U16 [R2+0x20c00], R25 ;  /* 0x020c001902007388 */ /* 0x0009e20000000400 */
[----:B------:R4:W-:Y:S04]  /*3d8a0*/  STS.U16 [R2+0x21000], R27 ;  /* 0x0210001b02007388 */ /* 0x0009e80000000400 */
[----:B0-----:R-:W3:Y:S01]  /*3d8b0*/  LDL.LU R11, [R1+0x208] ;  /* 0x00020800010b7983 */ /* 0x001ee20000300800 */
[----:B-1----:R-:W3:Y:S02]  /*3d8c0*/  LDL.LU R12, [R1+0x1f8] ;  /* 0x0001f800010c7983 */ /* 0x002ee40000300800 */
[----:B--2---:R-:W2:Y:S02]  /*3d8d0*/  LDL.LU R13, [R1+0x1e8] ;  /* 0x0001e800010d7983 */ /* 0x004ea40000300800 */
[----:B----4-:R-:W4:Y:S01]  /*3d8e0*/  LDL.LU R25, [R1+0x1d8] ;  /* 0x0001d80001197983 */ /* 0x010f220000300800 */
[----:B------:R-:W4:Y:S04]  /*3d8f0*/  LDL.LU R27, [R1+0x1c8] ;  /* 0x0001c800011b7983 */ /* 0x000f280000300800 */
[----:B---3--:R-:W-:Y:S01]  /*3d900*/  STS.U16 [R2+0x21400], R15 ;  /* 0x0214000f02007388 */ /* 0x008fe20000000400 */
[----:B------:R-:W-:Y:S02]  /*3d910*/  STS.U16 [R2+0x21800], R14 ;  /* 0x0218000e02007388 */ /* 0x000fe40000000400 */
[----:B------:R-:W-:Y:S02]  /*3d920*/  STS.U16 [R2+0x21c00], R23 ;  /* 0x021c001702007388 */ /* 0x000fe40000000400 */
[----:B------:R-:W-:Y:S01]  /*3d930*/  STS.U16 [R2+0x22000], R22 ;  /* 0x0220001602007388 */ /* 0x000fe20000000400 */
[----:B------:R-:W-:Y:S01]  /*3d940*/  STS.U16 [R2+0x22400], R21 ;  /* 0x0224001502007388 */ /* 0x000fe20000000400 */
[----:B------:R0:W-:Y:S03]  /*3d950*/  STS.U16 [R2+0x22800], R29 ;  /* 0x0228001d02007388 */ /* 0x0001e60000000400 */
[----:B0-----:R-:W3:Y:S01]  /*3d960*/  LDL.LU R29, [R1+0x1b8] ;  /* 0x0001b800011d7983 */ /* 0x001ee20000300800 */
[----:B------:R-:W3:Y:S01]  /*3d970*/  LDL.LU R23, [R1+0x2a4] ;  /* 0x0002a40001177983 */ /* 0x000ee20000300800 */
[----:B------:R-:W-:Y:S01]  /*3d980*/  LOP3.LUT P1, RZ, R0, 0x40, RZ, 0xc0, !PT ;  /* 0x0000004000ff7812 */ /* 0x000fe2000782c0ff */
[----:B------:R0:W-:Y:S01]  /*3d990*/  STS.U16 [R2+0x22c00], R19 ;  /* 0x022c001302007388 */ /* 0x0001e20000000400 */
[----:B------:R-:W3:Y:S02]  /*3d9a0*/  LDL.LU R22, [R1+0x294] ;  /* 0x0002940001167983 */ /* 0x000ee40000300800 */
[----:B------:R-:W-:-:S02]  /*3d9b0*/  SEL R0, RZ, 0x90, !P1 ;  /* 0x00000090ff007807 */ /* 0x000fc40004800000 */
[----:B------:R1:W-:Y:S01]  /*3d9c0*/  STS.U16 [R2+0x23000], R17 ;  /* 0x0230001102007388 */ /* 0x0003e20000000400 */
[----:B------:R-:W3:Y:S01]  /*3d9d0*/  LDL.LU R21, [R1+0x284] ;  /* 0x0002840001157983 */ /* 0x000ee20000300800 */
[----:B------:R-:W-:Y:S02]  /*3d9e0*/  LOP3.LUT R0, R0, R16, RZ, 0x3c, !PT ;  /* 0x0000001000007212 */ /* 0x000fe400078e3cff */
[----:B------:R1:W-:Y:S04]  /*3d9f0*/  STS.U16 [R2+0x23400], R18 ;  /* 0x0234001202007388 */ /* 0x0003e80000000400 */
[----:B0-----:R-:W3:Y:S01]  /*3da00*/  LDL.LU R19, [R1+0x274] ;  /* 0x0002740001137983 */ /* 0x001ee20000300800 */
[----:B------:R-:W-:Y:S01]  /*3da10*/  LOP3.LUT R0, R0, 0x20, RZ, 0x3c, !PT ;  /* 0x0000002000007812 */ /* 0x000fe200078e3cff */
[----:B------:R0:W-:Y:S02]  /*3da20*/  STS.U16 [R2+0x23800], R20 ;  /* 0x0238001402007388 */ /* 0x0001e40000000400 */
[----:B------:R0:W-:Y:S02]  /*3da30*/  STS.U16 [R2+0x23c00], R3 ;  /* 0x023c000302007388 */ /* 0x0001e40000000400 */
[----:B------:R0:W-:Y:S02]  /*3da40*/  STS.U16 [R0+0x20100], R4 ;  /* 0x0201000400007388 */ /* 0x0001e40000000400 */
[----:B------:R0:W-:Y:S02]  /*3da50*/  STS.U16 [R0+0x20500], R5 ;  /* 0x0205000500007388 */ /* 0x0001e40000000400 */
[----:B------:R0:W-:Y:S01]  /*3da60*/  STS.U16 [R0+0x20900], R6 ;  /* 0x0209000600007388 */ /* 0x0001e20000000400 */
[----:B------:R-:W-:Y:S01]  /*3da70*/  STS.U16 [R0+0x20d00], R24 ;  /* 0x020d001800007388 */ /* 0x000fe20000000400 */
[----:B------:R2:W-:Y:S02]  /*3da80*/  STS.U16 [R0+0x21100], R26 ;  /* 0x0211001a00007388 */ /* 0x0005e40000000400 */
[----:B------:R2:W-:Y:S02]  /*3da90*/  STS.U16 [R0+0x21500], R28 ;  /* 0x0215001c00007388 */ /* 0x0005e40000000400 */
[----:B------:R2:W-:Y:S01]  /*3daa0*/  STS.U16 [R0+0x21900], R7 ;  /* 0x0219000700007388 */ /* 0x0005e20000000400 */
[----:B------:R2:W-:Y:S01]  /*3dab0*/  STS.U16 [R0+0x21d00], R8 ;  /* 0x021d000800007388 */ /* 0x0005e20000000400 */
[----:B------:R2:W-:Y:S02]  /*3dac0*/  STS.U16 [R0+0x22100], R9 ;  /* 0x0221000900007388 */ /* 0x0005e40000000400 */
[----:B------:R4:W-:Y:S01]  /*3dad0*/  STS.U16 [R0+0x22500], R10 ;  /* 0x0225000a00007388 */ /* 0x0009e20000000400 */
[----:B-1----:R-:W3:Y:S01]  /*3dae0*/  LDL.LU R17, [R1+0x264] ;  /* 0x0002640001117983 */ /* 0x002ee20000300800 */
[----:B------:R-:W3:Y:S02]  /*3daf0*/  LDL.LU R16, [R1+0x254] ;  /* 0x0002540001107983 */ /* 0x000ee40000300800 */
[----:B------:R-:W3:Y:S02]  /*3db00*/  LDL.LU R18, [R1+0x244] ;  /* 0x0002440001127983 */ /* 0x000ee40000300800 */
[----:B0-----:R-:W3:Y:S01]  /*3db10*/  LDL.LU R20, [R1+0x234] ;  /* 0x0002340001147983 */ /* 0x001ee20000300800 */
[----:B------:R-:W3:Y:S04]  /*3db20*/  LDL.LU R2, [R1+0x224] ;  /* 0x0002240001027983 */ /* 0x000ee80000300800 */
[----:B------:R0:W-:Y:S01]  /*3db30*/  STS.U16 [R0+0x22900], R11 ;  /* 0x0229000b00007388 */ /* 0x0001e20000000400 */
[----:B------:R1:W-:Y:S02]  /*3db40*/  STS.U16 [R0+0x22d00], R12 ;  /* 0x022d000c00007388 */ /* 0x0003e40000000400 */
[----:B--2---:R2:W-:Y:S02]  /*3db50*/  STS.U16 [R0+0x23100], R13 ;  /* 0x0231000d00007388 */ /* 0x0045e40000000400 */
[----:B------:R-:W3:Y:S01]  /*3db60*/  LDL.LU R3, [R1+0x214] ;  /* 0x0002140001037983 */ /* 0x000ee20000300800 */
[----:B----4-:R4:W-:Y:S01]  /*3db70*/  STS.U16 [R0+0x23500], R25 ;  /* 0x0235001900007388 */ /* 0x0109e20000000400 */
[----:B------:R-:W-:Y:S03]  /*3db80*/  STS.U16 [R0+0x23900], R27 ;  /* 0x0239001b00007388 */ /* 0x000fe60000000400 */
        /* <DEDUP_REMOVED lines=9> */
[----:B0-----:R-:W3:Y:S02]  /*3dc20*/  LDL.LU R11, [R1+0x270] ;  /* 0x00027000010b7983 */ /* 0x001ee40000300800 */
[----:B-1----:R-:W3:Y:S02]  /*3dc30*/  LDL.LU R12, [R1+0x260] ;  /* 0x00026000010c7983 */ /* 0x002ee40000300800 */
[----:B--2---:R-:W2:Y:S01]  /*3dc40*/  LDL.LU R13, [R1+0x250] ;  /* 0x00025000010d7983 */ /* 0x004ea20000300800 */
[----:B----4-:R-:W4:Y:S04]  /*3dc50*/  LDL.LU R25, [R1+0x240] ;  /* 0x0002400001197983 */ /* 0x010f280000300800 */
[----:B---3--:R0:W-:Y:S04]  /*3dc60*/  STS.U16 [R0+0x23d00], R29 ;  /* 0x023d001d00007388 */ /* 0x0081e80000000400 */
[----:B0-----:R-:W0:Y:S02]  /*3dc70*/  S2R R29, SR_TID.X ;  /* 0x00000000001d7919 */ /* 0x001e240000002100 */
[----:B0-----:R-:W-:-:S02]  /*3dc80*/  LOP3.LUT R27, R29, 0x3f, RZ, 0xc0, !PT ;  /* 0x0000003f1d1b7812 */ /* 0x001fc400078ec0ff */
[----:B------:R-:W-:-:S03]  /*3dc90*/  LOP3.LUT P2, RZ, R29, 0x40, RZ, 0xc0, !PT ;  /* 0x000000401dff7812 */ /* 0x000fc6000784c0ff */
[----:B------:R-:W-:Y:S01]  /*3dca0*/  IMAD.SHL.U32 R24, R27, 0x2, RZ ;  /* 0x000000021b187824 */ /* 0x000fe200078e00ff */
[----:B------:R-:W-:Y:S01]  /*3dcb0*/  SEL R0, RZ, 0x90, !P2 ;  /* 0x00000090ff007807 */ /* 0x000fe20005000000 */
[----:B------:R-:W3:Y:S01]  /*3dcc0*/  LDL.LU R27, [R1+0x230] ;  /* 0x00023000011b7983 */ /* 0x000ee20000300800 */
[----:B------:R-:W2:Y:S02]  /*3dcd0*/  LDL.LU R29, [R1+0x220] ;  /* 0x00022000011d7983 */ /* 0x000ea40000300800 */
[----:B------:R-:W-:-:S04]  /*3dce0*/  LOP3.LUT R0, R0, R24, RZ, 0x3c, !PT ;  /* 0x0000001800007212 */ /* 0x000fc800078e3cff */
[----:B------:R-:W-:-:S05]  /*3dcf0*/  LOP3.LUT R0, R0, 0x40, RZ, 0x3c, !PT ;  /* 0x0000004000007812 */ /* 0x000fca00078e3cff */
[----:B------:R0:W-:Y:S04]  /*3dd00*/  STS.U16 [R0+0x20200], R23 ;  /* 0x0202001700007388 */ /* 0x0001e80000000400 */
[----:B0-----:R-:W0:Y:S02]  /*3dd10*/  S2R R23, SR_TID.X ;  /* 0x0000000000177919 */ /* 0x001e240000002100 */
[----:B0-----:R-:W-:Y:S02]  /*3dd20*/  LOP3.LUT P1, RZ, R23, 0x40, RZ, 0xc0, !PT ;  /* 0x0000004017ff7812 */ /* 0x001fe4000782c0ff */
[----:B------:R0:W-:Y:S04]  /*3dd30*/  STL [R1+0x4a24], R23 ;  /* 0x004a241701007387 */ /* 0x0001e80000100800 */
[----:B0-----:R-:W2:Y:S01]  /*3dd40*/  LDL.LU R23, [R1+0x210] ;  /* 0x0002100001177983 */ /* 0x001ea20000300800 */
[----:B------:R-:W2:Y:S03]  /*3dd50*/  LDL.LU R15, [R1+0x1e0] ;  /* 0x0001e000010f7983 */ /* 0x000ea60000300800 */
[----:B--2---:R0:W-:Y:S04]  /*3dd60*/  STL [R1+0x4a1c], R15 ;  /* 0x004a1c0f01007387 */ /* 0x0041e80000100800 */
[----:B0-----:R-:W2:Y:S04]  /*3dd70*/  LDL.LU R15, [R1+0x1f0] ;  /* 0x0001f000010f7983 */ /* 0x001ea80000300800 */
[----:B------:R-:W-:Y:S01]  /*3dd80*/  STS.U16 [R0+0x20600], R22 ;  /* 0x0206001600007388 */ /* 0x000fe20000000400 */
[----:B------:R-:W-:Y:S02]  /*3dd90*/  STS.U16 [R0+0x20a00], R21 ;  /* 0x020a001500007388 */ /* 0x000fe40000000400 */
[----:B------:R-:W-:Y:S02]  /*3dda0*/  STS.U16 [R0+0x20e00], R19 ;  /* 0x020e001300007388 */ /* 0x000fe40000000400 */
[----:B------:R-:W-:Y:S01]  /*3ddb0*/  STS.U16 [R0+0x21200], R17 ;  /* 0x0212001100007388 */ /* 0x000fe20000000400 */
        /* <DEDUP_REMOVED lines=8> */
[----:B------:R-:W-:Y:S01]  /*3de40*/  SEL R14, RZ, 0x90, !P1 ;  /* 0x00000090ff0e7807 */ /* 0x000fe20004800000 */
[----:B------:R-:W-:Y:S01]  /*3de50*/  STS.U16 [R0+0x23600], R26 ;  /* 0x0236001a00007388 */ /* 0x000fe20000000400 */
[----:B------:R-:W-:Y:S02]  /*3de60*/  STS.U16 [R0+0x23a00], R28 ;  /* 0x023a001c00007388 */ /* 0x000fe40000000400 */
[----:B------:R-:W-:Y:S01]  /*3de70*/  STS.U16 [R0+0x23e00], R7 ;  /* 0x023e000700007388 */ /* 0x000fe20000000400 */
[----:B------:R-:W-:Y:S01]  /*3de80*/  LOP3.LUT R14, R14, R24, RZ, 0x3c, !PT ;  /* 0x000000180e0e7212 */ /* 0x000fe200078e3cff */
[----:B--2---:R0:W-:Y:S04]  /*3de90*/  STL [R1+0x4a20], R15 ;  /* 0x004a200f01007387 */ /* 0x0041e80000100800 */
[----:B0-----:R-:W2:Y:S01]  /*3dea0*/  LDL.LU R15, [R1+0x200] ;  /* 0x00020000010f7983 */ /* 0x001ea20000300800 */
[----:B------:R-:W2:Y:S02]  /*3deb0*/  LDL.LU R22, [R1+0x1d0] ;  /* 0x0001d00001167983 */ /* 0x000ea40000300800 */
[----:B------:R-:W2:Y:S02]  /*3dec0*/  LDL.LU R21, [R1+0x1c0] ;  /* 0x0001c00001157983 */ /* 0x000ea40000300800 */
[----:B------:R-:W2:Y:S01]  /*3ded0*/  LDL.LU R19, [R1+0x1b0] ;  /* 0x0001b00001137983 */ /* 0x000ea20000300800 */
[----:B------:R-:W2:Y:S01]  /*3dee0*/  LDL.LU R17, [R1+0x1ac] ;  /* 0x0001ac0001117983 */ /* 0x000ea20000300800 */
[----:B------:R-:W2:Y:S02]  /*3def0*/  LDL.LU R16, [R1+0x1a8] ;  /* 0x0001a80001107983 */ /* 0x000ea40000300800 */
[----:B------:R-:W2:Y:S02]  /*3df00*/  LDL.LU R18, [R1+0x1a4] ;  /* 0x0001a40001127983 */ /* 0x000ea40000300800 */
[----:B------:R-:W2:Y:S01]  /*3df10*/  LDL.LU R20, [R1+0x1a0] ;  /* 0x0001a00001147983 */ /* 0x000ea20000300800 */
[----:B------:R-:W2:Y:S01]  /*3df20*/  LDL.LU R0, [R1+0x19c] ;  /* 0x00019c0001007983 */ /* 0x000ea20000300800 */
[----:B------:R-:W2:Y:S02]  /*3df30*/  LDL.LU R2, [R1+0x198] ;  /* 0x0001980001027983 */ /* 0x000ea40000300800 */
[----:B------:R-:W2:Y:S02]  /*3df40*/  LDL.LU R3, [R1+0x194] ;  /* 0x0001940001037983 */ /* 0x000ea40000300800 */
[----:B------:R-:W2:Y:S01]  /*3df50*/  LDL.LU R4, [R1+0x190] ;  /* 0x0001900001047983 */ /* 0x000ea20000300800 */
[----:B------:R-:W-:Y:S01]  /*3df60*/  LOP3.LUT R14, R14, 0x60, RZ, 0x3c, !PT ;  /* 0x000000600e0e7812 */ /* 0x000fe200078e3cff */
[----:B------:R-:W2:Y:S01]  /*3df70*/  LDL.LU R5, [R1+0x18c] ;  /* 0x00018c0001057983 */ /* 0x000ea20000300800 */
[----:B------:R-:W2:Y:S02]  /*3df80*/  LDL.LU R6, [R1+0x188] ;  /* 0x0001880001067983 */ /* 0x000ea40000300800 */
[----:B------:R-:W2:Y:S02]  /*3df90*/  LDL.LU R24, [R1+0x184] ;  /* 0x0001840001187983 */ /* 0x000ea40000300800 */
[----:B------:R-:W2:Y:S01]  /*3dfa0*/  LDL.LU R26, [R1+0x180] ;  /* 0x00018000011a7983 */ /* 0x000ea20000300800 */
[----:B------:R-:W2:Y:S04]  /*3dfb0*/  LDL.LU R28, [R1+0x17c] ;  /* 0x00017c00011c7983 */ /* 0x000ea80000300800 */
[----:B------:R0:W-:Y:S01]  /*3dfc0*/  STS.U16 [R14+0x20300], R8 ;  /* 0x020300080e007388 */ /* 0x0001e20000000400 */
[----:B------:R-:W2:Y:S02]  /*3dfd0*/  LDL.LU R7, [R1+0x178] ;  /* 0x0001780001077983 */ /* 0x000ea40000300800 */
[----:B------:R1:W-:Y:S02]  /*3dfe0*/  STS.U16 [R14+0x20700], R9 ;  /* 0x020700090e007388 */ /* 0x0003e40000000400 */
[----:B------:R1:W-:Y:S01]  /*3dff0*/  STS.U16 [R14+0x20b00], R10 ;  /* 0x020b000a0e007388 */ /* 0x0003e20000000400 */
[----:B------:R3:W-:Y:S01]  /*3e000*/  STS.U16 [R14+0x20f00], R11 ;  /* 0x020f000b0e007388 */ /* 0x0007e20000000400 */
[----:B------:R4:W-:Y:S02]  /*3e010*/  STS.U16 [R14+0x21300], R12 ;  /* 0x0213000c0e007388 */ /* 0x0009e40000000400 */
[----:B------:R4:W-:Y:S01]  /*3e020*/  STS.U16 [R14+0x21700], R13 ;  /* 0x0217000d0e007388 */ /* 0x0009e20000000400 */
[----:B0-----:R-:W2:Y:S01]  /*3e030*/  LDL.LU R8, [R1+0x174] ;  /* 0x0001740001087983 */ /* 0x001ea20000300800 */
[----:B-1----:R-:W2:Y:S02]  /*3e040*/  LDL.LU R9, [R1+0x170] ;  /* 0x0001700001097983 */ /* 0x002ea40000300800 */
[----:B------:R-:W2:Y:S01]  /*3e050*/  LDL.LU R10, [R1+0x16c] ;  /* 0x00016c00010a7983 */ /* 0x000ea20000300800 */
[----:B---3--:R-:W3:Y:S01]  /*3e060*/  LDL.LU R11, [R1+0x168] ;  /* 0x00016800010b7983 */ /* 0x008ee20000300800 */
[----:B----4-:R-:W4:Y:S02]  /*3e070*/  LDL.LU R12, [R1+0x164] ;  /* 0x00016400010c7983 */ /* 0x010f240000300800 */
[----:B------:R0:W-:Y:S02]  /*3e080*/  STS.U16 [R14+0x21b00], R25 ;  /* 0x021b00190e007388 */ /* 0x0001e40000000400 */
[----:B------:R-:W3:Y:S01]  /*3e090*/  LDL.LU R13, [R1+0x160] ;  /* 0x00016000010d7983 */ /* 0x000ee20000300800 */
[----:B------:R1:W-:Y:S01]  /*3e0a0*/  STS.U16 [R14+0x21f00], R27 ;  /* 0x021f001b0e007388 */ /* 0x0003e20000000400 */
[----:B------:R1:W-:Y:S02]  /*3e0b0*/  STS.U16 [R14+0x22300], R29 ;  /* 0x0223001d0e007388 */ /* 0x0003e40000000400 */
[----:B------:R1:W-:Y:S01]  /*3e0c0*/  STS.U16 [R14+0x22700], R23 ;  /* 0x022700170e007388 */ /* 0x0003e20000000400 */
[----:B0-----:R-:W3:Y:S01]  /*3e0d0*/  LDL.LU R25, [R1+0x15c] ;  /* 0x00015c0001197983 */ /* 0x001ee20000300800 */
[----:B-1----:R-:W3:Y:S02]  /*3e0e0*/  LDL.LU R27, [R1+0x158] ;  /* 0x00015800011b7983 */ /* 0x002ee40000300800 */
[----:B------:R-:W3:Y:S01]  /*3e0f0*/  LDL.LU R29, [R1+0x154] ;  /* 0x00015400011d7983 */ /* 0x000ee20000300800 */
[----:B------:R-:W3:Y:S04]  /*3e100*/  LDL.LU R23, [R1+0x4a24] ;  /* 0x004a240001177983 */ /* 0x000ee80000300800 */
[----:B--2---:R0:W-:Y:S04]  /*3e110*/  STS.U16 [R14+0x22b00], R15 ;  /* 0x022b000f0e007388 */ /* 0x0041e80000000400 */
[----:B0-----:R-:W2:Y:S04]  /*3e120*/  LDL.LU R15, [R1+0x4a20] ;  /* 0x004a2000010f7983 */ /* 0x001ea80000300800 */
[----:B--2---:R0:W-:Y:S04]  /*3e130*/  STS.U16 [R14+0x22f00], R15 ;  /* 0x022f000f0e007388 */ /* 0x0041e80000000400 */
[----:B0-----:R-:W2:Y:S01]  /*3e140*/  LDL.LU R15, [R1+0x4a1c] ;  /* 0x004a1c00010f7983 */ /* 0x001ea20000300800 */
[----:B---3--:R-:W-:-:S03]  /*3e150*/  LOP3.LUT R23, R23, 0x7f, RZ, 0xc0, !PT ;  /* 0x0000007f17177812 */ /* 0x008fc600078ec0ff */
[----:B--2---:R0:W-:Y:S01]  /*3e160*/  STS.U16 [R14+0x23300], R15 ;  /* 0x0233000f0e007388 */ /* 0x0041e20000000400 */
[----:B------:R-:W-:Y:S02]  /*3e170*/  STS.U16 [R14+0x23700], R22 ;  /* 0x023700160e007388 */ /* 0x000fe40000000400 */
[----:B------:R-:W-:Y:S02]  /*3e180*/  STS.U16 [R14+0x23b00], R21 ;  /* 0x023b00150e007388 */ /* 0x000fe40000000400 */
[----:B------:R-:W-:Y:S02]  /*3e190*/  STS.U16 [R14+0x23f00], R19 ;  /* 0x023f00130e007388 */ /* 0x000fe40000000400 */
[----:B0-----:R-:W-:-:S05]  /*3e1a0*/  IMAD.SHL.U32 R15, R23, 0x2, RZ ;  /* 0x00000002170f7824 */ /* 0x001fca00078e00ff */
[----:B------:R-:W-:Y:S01]  /*3e1b0*/  STS.U16 [R15], R17 ;  /* 0x000000110f007388 */ /* 0x000fe20000000400 */
        /* <DEDUP_REMOVED lines=12> */
[----:B------:R0:W-:Y:S03]  /*3e280*/  STS.U16 [R15+0x6800], R7 ;  /* 0x006800070f007388 */ /* 0x0001e60000000400 */
[----:B0-----:R-:W2:Y:S04]  /*3e290*/  LDL.LU R7, [R1+0x144] ;  /* 0x0001440001077983 */ /* 0x001ea80000300800 */
[----:B--2---:R0:W-:Y:S04]  /*3e2a0*/  STL [R1+0x4a10], R7 ;  /* 0x004a100701007387 */ /* 0x0041e80000100800 */
[----:B0-----:R-:W2:Y:S04]  /*3e2b0*/  LDL.LU R7, [R1+0x148] ;  /* 0x0001480001077983 */ /* 0x001ea80000300800 */
[----:B--2---:R0:W-:Y:S04]  /*3e2c0*/  STL [R1+0x4a14], R7 ;  /* 0x004a140701007387 */ /* 0x0041e80000100800 */
[----:B0-----:R-:W2:Y:S01]  /*3e2d0*/  LDL.LU R7, [R1+0x14c] ;  /* 0x00014c0001077983 */ /* 0x001ea20000300800 */
[----:B------:R-:W-:Y:S02]  /*3e2e0*/  STS.U16 [R15+0x7000], R8 ;  /* 0x007000080f007388 */ /* 0x000fe40000000400 */
[----:B------:R-:W-:Y:S02]  /*3e2f0*/  STS.U16 [R15+0x7800], R9 ;  /* 0x007800090f007388 */ /* 0x000fe40000000400 */
[----:B------:R-:W-:Y:S01]  /*3e300*/  STS.U16 [R15+0x8000], R10 ;  /* 0x0080000a0f007388 */ /* 0x000fe20000000400 */
[----:B------:R-:W-:Y:S01]  /*3e310*/  STS.U16 [R15+0x8800], R11 ;  /* 0x0088000b0f007388 */ /* 0x000fe20000000400 */
[----:B----4-:R-:W-:Y:S02]  /*3e320*/  STS.U16 [R15+0x9000], R12 ;  /* 0x0090000c0f007388 */ /* 0x010fe40000000400 */
[----:B------:R-:W-:Y:S02]  /*3e330*/  STS.U16 [R15+0x9800], R13 ;  /* 0x0098000d0f007388 */ /* 0x000fe40000000400 */
[----:B------:R-:W-:Y:S01]  /*3e340*/  STS.U16 [R15+0xa000], R25 ;  /* 0x00a000190f007388 */ /* 0x000fe20000000400 */
[----:B------:R-:W-:Y:S01]  /*3e350*/  STS.U16 [R15+0xa800], R27 ;  /* 0x00a8001b0f007388 */ /* 0x000fe20000000400 */
[----:B------:R-:W-:Y:S03]  /*3e360*/  STS.U16 [R15+0xb000], R29 ;  /* 0x00b0001d0f007388 */ /* 0x000fe60000000400 */
[----:B--2---:R0:W-:Y:S04]  /*3e370*/  STL [R1+0x4a18], R7 ;  /* 0x004a180701007387 */ /* 0x0041e80000100800 */
[----:B0-----:R-:W2:Y:S01]  /*3e380*/  LDL.LU R7, [R1+0x150] ;  /* 0x0001500001077983 */ /* 0x001ea20000300800 */
[----:B------:R-:W3:Y:S02]  /*3e390*/  LDL.LU R8, [R1+0x140] ;  /* 0x0001400001087983 */ /* 0x000ee40000300800 */
[----:B------:R-:W4:Y:S02]  /*3e3a0*/  LDL.LU R9, [R1+0x13c] ;  /* 0x00013c0001097983 */ /* 0x000f240000300800 */
        /* <DEDUP_REMOVED lines=25> */
[----:B--2---:R0:W-:Y:S04]  /*3e540*/  STS.U16 [R15+0xb800], R7 ;  /* 0x00b800070f007388 */ /* 0x0041e80000000400 */
[----:B0-----:R-:W2:Y:S04]  /*3e550*/  LDL.LU R7, [R1+0x4a18] ;  /* 0x004a180001077983 */ /* 0x001ea80000300800 */
[----:B--2---:R0:W-:Y:S04]  /*3e560*/  STS.U16 [R15+0xc000], R7 ;  /* 0x00c000070f007388 */ /* 0x0041e80000000400 */
[----:B0-----:R-:W2:Y:S04]  /*3e570*/  LDL.LU R7, [R1+0x4a14] ;  /* 0x004a140001077983 */ /* 0x001ea80000300800 */
[----:B--2---:R0:W-:Y:S04]  /*3e580*/  STS.U16 [R15+0xc800], R7 ;  /* 0x00c800070f007388 */ /* 0x0041e80000000400 */
[----:B0-----:R-:W2:Y:S04]  /*3e590*/  LDL.LU R7, [R1+0x4a10] ;  /* 0x004a100001077983 */ /* 0x001ea80000300800 */
[----:B--2---:R0:W-:Y:S01]  /*3e5a0*/  STS.U16 [R15+0xd000], R7 ;  /* 0x00d000070f007388 */ /* 0x0041e20000000400 */
[----:B---3--:R1:W-:Y:S02]  /*3e5b0*/  STS.U16 [R15+0xd800], R8 ;  /* 0x00d800080f007388 */ /* 0x0083e40000000400 */
[----:B----4-:R2:W-:Y:S02]  /*3e5c0*/  STS.U16 [R15+0xe000], R9 ;  /* 0x00e000090f007388 */ /* 0x0105e40000000400 */
[----:B------:R3:W-:Y:S01]  /*3e5d0*/  STS.U16 [R15+0xe800], R10 ;  /* 0x00e8000a0f007388 */ /* 0x0007e20000000400 */
[----:B------:R3:W-:Y:S01]  /*3e5e0*/  STS.U16 [R15+0xf000], R11 ;  /* 0x00f0000b0f007388 */ /* 0x0007e20000000400 */
[----:B------:R3:W-:Y:S03]  /*3e5f0*/  STS.U16 [R15+0xf800], R12 ;  /* 0x00f8000c0f007388 */ /* 0x0007e60000000400 */
[----:B0-----:R-:W4:Y:S01]  /*3e600*/  LDL.LU R7, [R1+0x4a0c] ;  /* 0x004a0c0001077983 */ /* 0x001f220000300800 */
[----:B-1----:R-:W4:Y:S02]  /*3e610*/  LDL.LU R8, [R1+0x4a08] ;  /* 0x004a080001087983 */ /* 0x002f240000300800 */
[----:B--2---:R-:W2:Y:S02]  /*3e620*/  LDL.LU R9, [R1+0x4a04] ;  /* 0x004a040001097983 */ /* 0x004ea40000300800 */
[----:B---3--:R-:W3:Y:S01]  /*3e630*/  LDL.LU R10, [R1+0x4a00] ;  /* 0x004a0000010a7983 */ /* 0x008ee20000300800 */
[----:B------:R-:W2:Y:S01]  /*3e640*/  LDL.LU R11, [R1+0x49fc] ;  /* 0x0049fc00010b7983 */ /* 0x000ea20000300800 */
[----:B------:R-:W2:Y:S03]  /*3e650*/  LDL.LU R12, [R1+0x49f8] ;  /* 0x0049f800010c7983 */ /* 0x000ea60000300800 */
[----:B------:R0:W-:Y:S01]  /*3e660*/  STS.U16 [R15+0x10000], R13 ;  /* 0x0100000d0f007388 */ /* 0x0001e20000000400 */
[----:B------:R1:W-:Y:S02]  /*3e670*/  STS.U16 [R15+0x10800], R25 ;  /* 0x010800190f007388 */ /* 0x0003e40000000400 */
[----:B------:R1:W-:Y:S02]  /*3e680*/  STS.U16 [R15+0x11000], R27 ;  /* 0x0110001b0f007388 */ /* 0x0003e40000000400 */
[----:B------:R1:W-:Y:S01]  /*3e690*/  STS.U16 [R15+0x11800], R29 ;  /* 0x0118001d0f007388 */ /* 0x0003e20000000400 */
[----:B0-----:R-:W2:Y:S01]  /*3e6a0*/  LDL.LU R13, [R1+0x49f4] ;  /* 0x0049f400010d7983 */ /* 0x001ea20000300800 */
[----:B-1----:R-:W2:Y:S02]  /*3e6b0*/  LDL.LU R25, [R1+0x49f0] ;  /* 0x0049f00001197983 */ /* 0x002ea40000300800 */
[----:B------:R-:W2:Y:S02]  /*3e6c0*/  LDL.LU R27, [R1+0x49ec] ;  /* 0x0049ec00011b7983 */ /* 0x000ea40000300800 */
[----:B------:R-:W2:Y:S01]  /*3e6d0*/  LDL.LU R29, [R1+0x49e8] ;  /* 0x0049e800011d7983 */ /* 0x000ea20000300800 */
[----:B------:R0:W-:Y:S01]  /*3e6e0*/  STS.U16 [R15+0x12000], R14 ;  /* 0x0120000e0f007388 */ /* 0x0001e20000000400 */
[----:B------:R1:W-:Y:S02]  /*3e6f0*/  STS.U16 [R15+0x12800], R23 ;  /* 0x012800170f007388 */ /* 0x0003e40000000400 */
[----:B------:R1:W-:Y:S02]  /*3e700*/  STS.U16 [R15+0x13000], R22 ;  /* 0x013000160f007388 */ /* 0x0003e40000000400 */
[----:B------:R1:W-:Y:S01]  /*3e710*/  STS.U16 [R15+0x13800], R21 ;  /* 0x013800150f007388 */ /* 0x0003e20000000400 */
[----:B------:R1:W-:Y:S01]  /*3e720*/  STS.U16 [R15+0x14000], R19 ;  /* 0x014000130f007388 */ /* 0x0003e20000000400 */
[----:B------:R1:W-:Y:S02]  /*3e730*/  STS.U16 [R15+0x14800], R17 ;  /* 0x014800110f007388 */ /* 0x0003e40000000400 */
[----:B------:R1:W-:Y:S01]  /*3e740*/  STS.U16 [R15+0x15000], R16 ;  /* 0x015000100f007388 */ /* 0x0003e20000000400 */
[----:B0-----:R-:W3:Y:S01]  /*3e750*/  LDL.LU R14, [R1+0xc0] ;  /* 0x0000c000010e7983 */ /* 0x001ee20000300800 */
[----:B-1----:R-:W3:Y:S03]  /*3e760*/  LDL.LU R23, [R1+0xbc] ;  /* 0x0000bc0001177983 */ /* 0x002ee60000300800 */
[----:B------:R-:W3:Y:S01]  /*3e770*/  LDL.LU R22, [R1+0xb8] ;  /* 0x0000b80001167983 */ /* 0x000ee20000300800 */
[----:B------:R-:W3:Y:S03]  /*3e780*/  LDL.LU R21, [R1+0xb4] ;  /* 0x0000b40001157983 */ /* 0x000ee60000300800 */
[----:B------:R-:W3:Y:S04]  /*3e790*/  LDL.LU R19, [R1+0xb0] ;  /* 0x0000b00001137983 */ /* 0x000ee80000300800 */
[----:B------:R0:W-:Y:S01]  /*3e7a0*/  STS.U16 [R15+0x15800], R18 ;  /* 0x015800120f007388 */ /* 0x0001e20000000400 */
[----:B------:R-:W3:Y:S02]  /*3e7b0*/  LDL.LU R17, [R1+0xac] ;  /* 0x0000ac0001117983 */ /* 0x000ee40000300800 */
[----:B------:R-:W-:Y:S02]  /*3e7c0*/  STS.U16 [R15+0x16000], R20 ;  /* 0x016000140f007388 */ /* 0x000fe40000000400 */
[----:B------:R-:W3:Y:S01]  /*3e7d0*/  LDL.LU R16, [R1+0xa8] ;  /* 0x0000a80001107983 */ /* 0x000ee20000300800 */
[----:B------:R1:W-:Y:S01]  /*3e7e0*/  STS.U16 [R15+0x16800], R0 ;  /* 0x016800000f007388 */ /* 0x0003e20000000400 */
[----:B------:R1:W-:Y:S02]  /*3e7f0*/  STS.U16 [R15+0x17000], R2 ;  /* 0x017000020f007388 */ /* 0x0003e40000000400 */
[----:B------:R1:W-:Y:S02]  /*3e800*/  STS.U16 [R15+0x17800], R3 ;  /* 0x017800030f007388 */ /* 0x0003e40000000400 */
[----:B------:R1:W-:Y:S01]  /*3e810*/  STS.U16 [R15+0x18000], R4 ;  /* 0x018000040f007388 */ /* 0x0003e20000000400 */
[----:B0-----:R-:W3:Y:S04]  /*3e820*/  LDL.LU R18, [R1+0xa4] ;  /* 0x0000a40001127983 */ /* 0x001ee80000300800 */
[----:B------:R0:W-:Y:S04]  /*3e830*/  STS.U16 [R15+0x18800], R5 ;  /* 0x018800050f007388 */ /* 0x0001e80000000400 */
[----:B-1----:R-:W3:Y:S01]  /*3e840*/  LDL.LU R0, [R1+0xa0] ;  /* 0x0000a00001007983 */ /* 0x002ee20000300800 */
[----:B------:R-:W4:Y:S02]  /*3e850*/  LDL.LU R2, [R1+0x9c] ;  /* 0x00009c0001027983 */ /* 0x000f240000300800 */
[----:B------:R1:W-:Y:S01]  /*3e860*/  STS.U16 [R15+0x19000], R6 ;  /* 0x019000060f007388 */ /* 0x0003e20000000400 */
[----:B------:R-:W4:Y:S01]  /*3e870*/  LDL.LU R3, [R1+0x98] ;  /* 0x0000980001037983 */ /* 0x000f220000300800 */
[----:B------:R-:W4:Y:S02]  /*3e880*/  LDL.LU R4, [R1+0x94] ;  /* 0x0000940001047983 */ /* 0x000f240000300800 */
[----:B------:R1:W-:Y:S02]  /*3e890*/  STS.U16 [R15+0x19800], R24 ;  /* 0x019800180f007388 */ /* 0x0003e40000000400 */
[----:B------:R1:W-:Y:S01]  /*3e8a0*/  STS.U16 [R15+0x1a000], R26 ;  /* 0x01a0001a0f007388 */ /* 0x0003e20000000400 */
[----:B0-----:R-:W4:Y:S04]  /*3e8b0*/  LDL.LU R5, [R1+0x90] ;  /* 0x0000900001057983 */ /* 0x001f280000300800 */
[----:B-1----:R-:W4:Y:S04]  /*3e8c0*/  LDL.LU R6, [R1+0x8c] ;  /* 0x00008c0001067983 */ /* 0x002f280000300800 */
[----:B------:R0:W-:Y:S04]  /*3e8d0*/  STS.U16 [R15+0x1a800], R28 ;  /* 0x01a8001c0f007388 */ /* 0x0001e80000000400 */
[----:B------:R-:W4:Y:S01]  /*3e8e0*/  LDL.LU R24, [R1+0x88] ;  /* 0x0000880001187983 */ /* 0x000f220000300800 */
[----:B------:R-:W4:Y:S03]  /*3e8f0*/  LDL.LU R26, [R1+0x84] ;  /* 0x00008400011a7983 */ /* 0x000f260000300800 */
[----:B0-----:R-:W4:Y:S04]  /*3e900*/  LDL.LU R28, [R1+0x80] ;  /* 0x00008000011c7983 */ /* 0x001f280000300800 */
[----:B--2---:R-:W-:Y:S01]  /*3e910*/  STL [R1+0x4418], R29 ;  /* 0x0044181d01007387 */ /* 0x004fe20000100800 */
[----:B------:R-:W-:Y:S02]  /*3e920*/  STL [R1+0x441c], R29 ;  /* 0x00441c1d01007387 */ /* 0x000fe40000100800 */
[----:B------:R-:W-:Y:S02]  /*3e930*/  STL [R1+0x4420], R29 ;  /* 0x0044201d01007387 */ /* 0x000fe40000100800 */
[----:B------:R-:W-:Y:S01]  /*3e940*/  STL [R1+0x4424], R29 ;  /* 0x0044241d01007387 */ /* 0x000fe20000100800 */
[----:B------:R-:W-:Y:S04]  /*3e950*/  STS.U16 [R15+0x1b000], R29 ;  /* 0x01b0001d0f007388 */ /* 0x000fe80000000400 */
[----:B------:R0:W-:Y:S01]  /*3e960*/  STL [R1+0x49b0], R29 ;  /* 0x0049b01d01007387 */ /* 0x0001e20000100800 */
[----:B------:R-:W-:Y:S02]  /*3e970*/  STS.U16 [R15+0x1b800], R27 ;  /* 0x01b8001b0f007388 */ /* 0x000fe40000000400 */
[----:B------:R-:W-:Y:S02]  /*3e980*/  STS.U16 [R15+0x1c000], R25 ;  /* 0x01c000190f007388 */ /* 0x000fe40000000400 */
[----:B------:R-:W-:Y:S01]  /*3e990*/  STS.U16 [R15+0x1c800], R13 ;  /* 0x01c8000d0f007388 */ /* 0x000fe20000000400 */
[----:B0-----:R-:W2:Y:S01]  /*3e9a0*/  LDL.LU R29, [R1+0xc4] ;  /* 0x0000c400011d7983 */ /* 0x001ea20000300800 */
[----:B------:R0:W-:Y:S03]  /*3e9b0*/  STL [R1+0x49b4], R27 ;  /* 0x0049b41b01007387 */ /* 0x0001e60000100800 */
[----:B------:R-:W-:Y:S01]  /*3e9c0*/  STS.U16 [R15+0x1d000], R12 ;  /* 0x01d0000c0f007388 */ /* 0x000fe20000000400 */
[----:B------:R-:W-:Y:S03]  /*3e9d0*/  STS.U16 [R15+0x1d800], R11 ;  /* 0x01d8000b0f007388 */ /* 0x000fe60000000400 */
[----:B0-----:R-:W2:Y:S01]  /*3e9e0*/  LDL.LU R27, [R1+0xc8] ;  /* 0x0000c800011b7983 */ /* 0x001ea20000300800 */
[----:B------:R0:W-:Y:S02]  /*3e9f0*/  STL [R1+0x49b8], R25 ;  /* 0x0049b81901007387 */ /* 0x0001e40000100800 */
[----:B---3--:R-:W-:Y:S01]  /*3ea00*/  STS.U16 [R15+0x1e000], R10 ;  /* 0x01e0000a0f007388 */ /* 0x008fe20000000400 */
[----:B0-----:R-:W3:Y:S01]  /*3ea10*/  LDL.LU R25, [R1+0xd0] ;  /* 0x0000d00001197983 */ /* 0x001ee20000300800 */
[----:B------:R0:W-:Y:S02]  /*3ea20*/  STL [R1+0x49bc], R13 ;  /* 0x0049bc0d01007387 */ /* 0x0001e40000100800 */
[----:B------:R-:W-:Y:S02]  /*3ea30*/  STS.U16 [R15+0x1e800], R9 ;  /* 0x01e800090f007388 */ /* 0x000fe40000000400 */
[----:B----4-:R-:W-:Y:S01]  /*3ea40*/  STS.U16 [R15+0x1f000], R8 ;  /* 0x01f000080f007388 */ /* 0x010fe20000000400 */
[----:B0-----:R-:W4:Y:S01]  /*3ea50*/  LDL.LU R13, [R1+0xd4] ;  /* 0x0000d400010d7983 */ /* 0x001f220000300800 */
[----:B------:R0:W-:Y:S03]  /*3ea60*/  STL [R1+0x49c0], R12 ;  /* 0x0049c00c01007387 */ /* 0x0001e60000100800 */
[----:B------:R-:W-:Y:S04]  /*3ea70*/  STS.U16 [R15+0x1f800], R7 ;  /* 0x01f800070f007388 */ /* 0x000fe80000000400 */
[----:B0-----:R-:W2:Y:S01]  /*3ea80*/  LDL.LU R12, [R1+0xd8] ;  /* 0x0000d800010c7983 */ /* 0x001ea20000300800 */
[----:B------:R0:W-:Y:S03]  /*3ea90*/  STL [R1+0x49c4], R11 ;  /* 0x0049c40b01007387 */ /* 0x0001e60000100800 */
[----:B0-----:R-:W2:Y:S01]  /*3eaa0*/  LDL.LU R11, [R1+0xdc] ;  /* 0x0000dc00010b7983 */ /* 0x001ea20000300800 */
[----:B------:R-:W-:Y:S02]  /*3eab0*/  STL [R1+0x49c8], R10 ;  /* 0x0049c80a01007387 */ /* 0x000fe40000100800 */
[----:B------:R-:W-:Y:S02]  /*3eac0*/  STL [R1+0x49cc], R9 ;  /* 0x0049cc0901007387 */ /* 0x000fe40000100800 */
[----:B------:R-:W-:Y:S01]  /*3ead0*/  STL [R1+0x49d0], R8 ;  /* 0x0049d00801007387 */ /* 0x000fe20000100800 */
[----:B------:R0:W-:Y:S01]  /*3eae0*/  STL [R1+0x49d8], R7 ;  /* 0x0049d80701007387 */ /* 0x0001e20000100800 */
[----:B------:R-:W-:Y:S03]  /*3eaf0*/  STL [R1+0x49d4], R15 ;  /* 0x0049d40f01007387 */ /* 0x000fe60000100800 */
[----:B0-----:R-:W2:Y:S04]  /*3eb00*/  LDL.LU R7, [R1+0x70] ;  /* 0x0000700001077983 */ /* 0x001ea80000300800 */
[----:B--2---:R0:W-:Y:S04]  /*3eb10*/  STL [R1+0x49dc], R7 ;  /* 0x0049dc0701007387 */ /* 0x0041e80000100800 */
[----:B0-----:R-:W2:Y:S04]  /*3eb20*/  LDL.LU R7, [R1+0x74] ;  /* 0x0000740001077983 */ /* 0x001ea80000300800 */
[----:B--2---:R0:W-:Y:S04]  /*3eb30*/  STL [R1+0x49e0], R7 ;  /* 0x0049e00701007387 */ /* 0x0041e80000100800 */
[----:B0-----:R-:W2:Y:S01]  /*3eb40*/  LDL.LU R7, [R1+0x78] ;  /* 0x0000780001077983 */ /* 0x001ea20000300800 */
[----:B------:R-:W-:-:S05]  /*3eb50*/  LOP3.LUT R20, R15, 0x10, RZ, 0x3c, !PT ;  /* 0x000000100f147812 */ /* 0x000fca00078e3cff */
[----:B------:R-:W-:Y:S01]  /*3eb60*/  STS.U16 [R20+0x100], R11 ;  /* 0x0001000b14007388 */ /* 0x000fe20000000400 */
[----:B------:R-:W-:Y:S02]  /*3eb70*/  STS.U16 [R20+0x900], R12 ;  /* 0x0009000c14007388 */ /* 0x000fe40000000400 */
[----:B----4-:R-:W-:Y:S02]  /*3eb80*/  STS.U16 [R20+0x1100], R13 ;  /* 0x0011000d14007388 */ /* 0x010fe40000000400 */
[----:B---3--:R-:W-:Y:S01]  /*3eb90*/  STS.U16 [R20+0x1900], R25 ;  /* 0x0019001914007388 */ /* 0x008fe20000000400 */
[----:B------:R-:W-:Y:S01]  /*3eba0*/  STS.U16 [R20+0x2100], R27 ;  /* 0x0021001b14007388 */ /* 0x000fe20000000400 */
[----:B------:R-:W-:Y:S02]  /*3ebb0*/  STS.U16 [R20+0x2900], R29 ;  /* 0x0029001d14007388 */ /* 0x000fe40000000400 */
[----:B------:R-:W-:Y:S02]  /*3ebc0*/  STS.U16 [R20+0x3100], R14 ;  /* 0x0031000e14007388 */ /* 0x000fe40000000400 */
[----:B------:R-:W-:Y:S01]  /*3ebd0*/  STS.U16 [R20+0x3900], R23 ;  /* 0x0039001714007388 */ /* 0x000fe20000000400 */
[----:B------:R-:W-:Y:S04]  /*3ebe0*/  STS.U16 [R20+0x4100], R22 ;  /* 0x0041001614007388 */ /* 0x000fe80000000400 */
        /* <DEDUP_REMOVED lines=13> */
[----:B------:R-:W3:Y:S04]  /*3ecc0*/  LDL.LU R23, [R1+0x40] ;  /* 0x0000400001177983 */ /* 0x000ee80000300800 */
[----:B------:R0:W-:Y:S01]  /*3ecd0*/  STS.U16 [R20+0x4900], R21 ;  /* 0x0049001514007388 */ /* 0x0001e20000000400 */
[----:B------:R-:W3:Y:S02]  /*3ece0*/  LDL.LU R22, [R1+0x3c] ;  /* 0x00003c0001167983 */ /* 0x000ee40000300800 */
[----:B------:R1:W-:Y:S02]  /*3ecf0*/  STS.U16 [R20+0x5100], R19 ;  /* 0x0051001314007388 */ /* 0x0003e40000000400 */
[----:B------:R1:W-:Y:S01]  /*3ed00*/  STS.U16 [R20+0x5900], R17 ;  /* 0x0059001114007388 */ /* 0x0003e20000000400 */
[----:B------:R1:W-:Y:S01]  /*3ed10*/  STS.U16 [R20+0x6100], R16 ;  /* 0x0061001014007388 */ /* 0x0003e20000000400 */
[----:B------:R1:W-:Y:S02]  /*3ed20*/  STS.U16 [R20+0x6900], R18 ;  /* 0x0069001214007388 */ /* 0x0003e40000000400 */
[----:B------:R1:W-:Y:S01]  /*3ed30*/  STS.U16 [R20+0x7100], R0 ;  /* 0x0071000014007388 */ /* 0x0003e20000000400 */
[----:B0-----:R-:W3:Y:S01]  /*3ed40*/  LDL.LU R21, [R1+0x38] ;  /* 0x0000380001157983 */ /* 0x001ee20000300800 */
[----:B-1----:R-:W3:Y:S03]  /*3ed50*/  LDL.LU R19, [R1+0x34] ;  /* 0x0000340001137983 */ /* 0x002ee60000300800 */
[----:B------:R-:W3:Y:S04]  /*3ed60*/  LDL.LU R17, [R1+0x30] ;  /* 0x0000300001117983 */ /* 0x000ee80000300800 */
[----:B------:R-:W3:Y:S01]  /*3ed70*/  LDL.LU R16, [R1+0x2c] ;  /* 0x00002c0001107983 */ /* 0x000ee20000300800 */
[----:B------:R-:W3:Y:S02]  /*3ed80*/  LDL.LU R18, [R1+0x28] ;  /* 0x0000280001127983 */ /* 0x000ee40000300800 */
[----:B------:R0:W-:Y:S02]  /*3ed90*/  STS.U16 [R20+0x7900], R2 ;  /* 0x0079000214007388 */ /* 0x0001e40000000400 */
[----:B------:R-:W3:Y:S01]  /*3eda0*/  LDL.LU R0, [R1+0x24] ;  /* 0x0000240001007983 */ /* 0x000ee20000300800 */
[----:B------:R1:W-:Y:S01]  /*3edb0*/  STS.U16 [R20+0x8100], R3 ;  /* 0x0081000314007388 */ /* 0x0003e20000000400 */
[----:B------:R1:W-:Y:S02]  /*3edc0*/  STS.U16 [R20+0x8900], R4 ;  /* 0x0089000414007388 */ /* 0x0003e40000000400 */
[----:B------:R1:W-:Y:S02]  /*3edd0*/  STS.U16 [R20+0x9100], R5 ;  /* 0x0091000514007388 */ /* 0x0003e40000000400 */
[----:B------:R1:W-:Y:S01]  /*3ede0*/  STS.U16 [R20+0x9900], R6 ;  /* 0x0099000614007388 */ /* 0x0003e20000000400 */
[----:B------:R1:W-:Y:S04]  /*3edf0*/  STS.U16 [R20+0xa100], R24 ;  /* 0x00a1001814007388 */ /* 0x0003e80000000400 */
[----:B0-----:R-:W3:Y:S01]  /*3ee00*/  LDL.LU R2, [R1+0x20] ;  /* 0x0000200001027983 */ /* 0x001ee20000300800 */
[----:B-1----:R-:W3:Y:S03]  /*3ee10*/  LDL.LU R3, [R1+0x1c] ;  /* 0x00001c0001037983 */ /* 0x002ee60000300800 */
[----:B------:R-:W3:Y:S04]  /*3ee20*/  LDL.LU R4, [R1+0x18] ;  /* 0x0000180001047983 */ /* 0x000ee80000300800 */
[----:B------:R-:W3:Y:S01]  /*3ee30*/  LDL.LU R5, [R1+0x14] ;  /* 0x0000140001057983 */ /* 0x000ee20000300800 */
[----:B------:R-:W3:Y:S02]  /*3ee40*/  LDL.LU R6, [R1+0x10] ;  /* 0x0000100001067983 */ /* 0x000ee40000300800 */
[----:B------:R0:W-:Y:S02]  /*3ee50*/  STS.U16 [R20+0xa900], R26 ;  /* 0x00a9001a14007388 */ /* 0x0001e40000000400 */
[----:B------:R-:W3:Y:S01]  /*3ee60*/  LDL.LU R24, [R1+0xc] ;  /* 0x00000c0001187983 */ /* 0x000ee20000300800 */
[----:B------:R1:W-:Y:S04]  /*3ee70*/  STS.U16 [R20+0xb100], R28 ;  /* 0x00b1001c14007388 */ /* 0x0003e80000000400 */
[----:B0-----:R-:W3:Y:S01]  /*3ee80*/  LDL.LU R26, [R1+0x8] ;  /* 0x00000800011a7983 */ /* 0x001ee20000300800 */
[----:B-1----:R-:W3:Y:S03]  /*3ee90*/  LDL.LU R28, [R1] ;  /* 0x00000000011c7983 */ /* 0x002ee60000300800 */
        /* <DEDUP_REMOVED lines=22> */
[----:B------:R1:W-:Y:S01]  /*3f000*/  STS.U16 [R20+0x12100], R29 ;  /* 0x0121001d14007388 */ /* 0x0003e20000000400 */
[----:B------:R1:W-:Y:S03]  /*3f010*/  STS.U16 [R20+0x12900], R14 ;  /* 0x0129000e14007388 */ /* 0x0003e60000000400 */
[----:B0-----:R-:W2:Y:S01]  /*3f020*/  LDL.LU R12, [R1+0x49c0] ;  /* 0x0049c000010c7983 */ /* 0x001ea20000300800 */
[----:B-1----:R-:W2:Y:S03]  /*3f030*/  LDL.LU R13, [R1+0x49bc] ;  /* 0x0049bc00010d7983 */ /* 0x002ea60000300800 */
[----:B------:R-:W2:Y:S01]  /*3f040*/  LDL.LU R25, [R1+0x49b8] ;  /* 0x0049b80001197983 */ /* 0x000ea20000300800 */
[----:B------:R-:W2:Y:S03]  /*3f050*/  LDL.LU R27, [R1+0x49b4] ;  /* 0x0049b400011b7983 */ /* 0x000ea60000300800 */
        /* <DEDUP_REMOVED lines=33> */
[----:B------:R-:W2:Y:S02]  /*3f270*/  LDL.LU R28, [R1+0x496c] ;  /* 0x00496c00011c7983 */ /* 0x000ea40000300800 */
[----:B--2---:R-:W-:Y:S01]  /*3f280*/  STS.U16 [R20+0x1b100], R28 ;  /* 0x01b1001c14007388 */ /* 0x004fe20000000400 */
[----:B------:R-:W-:Y:S02]  /*3f290*/  STS.U16 [R20+0x1b900], R26 ;  /* 0x01b9001a14007388 */ /* 0x000fe40000000400 */
[----:B------:R-:W-:Y:S02]  /*3f2a0*/  STS.U16 [R20+0x1c100], R24 ;  /* 0x01c1001814007388 */ /* 0x000fe40000000400 */
[----:B------:R-:W-:Y:S01]  /*3f2b0*/  STS.U16 [R20+0x1c900], R6 ;  /* 0x01c9000614007388 */ /* 0x000fe20000000400 */
[----:B------:R-:W-:Y:S01]  /*3f2c0*/  STS.U16 [R20+0x1d100], R5 ;  /* 0x01d1000514007388 */ /* 0x000fe20000000400 */
[----:B------:R-:W-:Y:S02]  /*3f2d0*/  STS.U16 [R20+0x1d900], R4 ;  /* 0x01d9000414007388 */ /* 0x000fe40000000400 */
[----:B------:R0:W-:Y:S02]  /*3f2e0*/  STS.U16 [R20+0x1e100], R3 ;  /* 0x01e1000314007388 */ /* 0x0001e40000000400 */
[----:B------:R1:W-:Y:S01]  /*3f2f0*/  STS.U16 [R20+0x1e900], R2 ;  /* 0x01e9000214007388 */ /* 0x0003e20000000400 */
[----:B0-----:R-:W2:Y:S04]  /*3f300*/  LDL R3, [R1+0x1b84] ;  /* 0x001b840001037983 */ /* 0x001ea80000100800 */
[----:B-1----:R-:W2:Y:S04]  /*3f310*/  LDL R2, [R1+0xba8] ;  /* 0x000ba80001027983 */ /* 0x002ea80000100800 */
[----:B------:R-:W-:Y:S01]  /*3f320*/  STS.U16 [R20+0x1f100], R0 ;  /* 0x01f1000014007388 */ /* 0x000fe20000000400 */
[----:B------:R0:W-:Y:S01]  /*3f330*/  STS.U16 [R20+0x1f900], R19 ;  /* 0x01f9001314007388 */ /* 0x0001e20000000400 */
[----:B------:R-:W-:-:S02]  /*3f340*/  PRMT R14, RZ, 0x7610, R14 ;  /* 0x00007610ff0e7816 */ /* 0x000fc4000000000e */
[----:B0-----:R-:W3:Y:S01]  /*3f350*/  LDL.LU R20, [R1+0x4968] ;  /* 0x0049680001147983 */ /* 0x001ee20000300800 */
[----:B--2---:R-:W-:-:S04]  /*3f360*/  @!P0 LOP3.LUT R3, R3, R2, RZ, 0x3c, !PT ;  /* 0x0000000203038212 */ /* 0x004fc800078e3cff */
[----:B------:R-:W-:-:S04]  /*3f370*/  @!P0 LOP3.LUT R2, R3, R2, RZ, 0x3c, !PT ;  /* 0x0000000203028212 */ /* 0x000fc800078e3cff */
[----:B------:R-:W-:-:S05]  /*3f380*/  @!P0 LOP3.LUT R3, R3, R2, RZ, 0x3c, !PT ;  /* 0x0000000203038212 */ /* 0x000fca00078e3cff */
[----:B------:R-:W2:Y:S01]  /*3f390*/  @!P0 LDG.E.U16 R14, [R2.64] ;  /* 0x0000000a020e8981 */ /* 0x000ea2000c1e1500 */
[----:B----4-:R-:W-:-:S05]  /*3f3a0*/  LOP3.LUT R15, R15, 0x20, RZ, 0x3c, !PT ;  /* 0x000000200f0f7812 */ /* 0x010fca00078e3cff */
[----:B---3--:R-:W-:Y:S01]  /*3f3b0*/  STS.U16 [R15+0x200], R20 ;  /* 0x000200140f007388 */ /* 0x008fe20000000400 */
[----:B------:R-:W-:Y:S02]  /*3f3c0*/  STS.U16 [R15+0xa00], R18 ;  /* 0x000a00120f007388 */ /* 0x000fe40000000400 */
[----:B------:R-:W-:Y:S02]  /*3f3d0*/  STS.U16 [R15+0x1200], R16 ;  /* 0x001200100f007388 */ /* 0x000fe40000000400 */
[----:B------:R-:W-:Y:S01]  /*3f3e0*/  STS.U16 [R15+0x1a00], R17 ;  /* 0x001a00110f007388 */ /* 0x000fe20000000400 */
[----:B------:R-:W-:Y:S01]  /*3f3f0*/  STS.U16 [R15+0x2200], R21 ;  /* 0x002200150f007388 */ /* 0x000fe20000000400 */
[----:B------:R-:W-:Y:S02]  /*3f400*/  STS.U16 [R15+0x2a00], R22 ;  /* 0x002a00160f007388 */ /* 0x000fe40000000400 */
[----:B------:R0:W-:Y:S02]  /*3f410*/  STS.U16 [R15+0x3200], R23 ;  /* 0x003200170f007388 */ /* 0x0001e40000000400 */
[----:B0-----:R-:W3:Y:S04]  /*3f420*/  LDL.LU R15, [R1+0x4964] ;  /* 0x00496400010f7983 */ /* 0x001ee80000300800 */
[----:B--2---:R0:W-:Y:S04]  /*3f430*/  STL [R1+0x98c], R14 ;  /* 0x00098c0e01007387 */ /* 0x0041e80000100800 */
[----:B0-----:R-:W2:Y:S01]  /*3f440*/  LDL.LU R14, [R1+0x4960] ;  /* 0x00496000010e7983 */ /* 0x001ea20000300800 */
[----:B------:R-:W4:Y:S02]  /*3f450*/  LDL R2, [R1+0xba4] ;  /* 0x000ba40001027983 */ /* 0x000f240000100800 */
[----:B------:R-:W4:Y:S01]  /*3f460*/  LDL R3, [R1+0x1b80] ;  /* 0x001b800001037983 */ /* 0x000f220000100800 */
[----:B---3--:R-:W-:-:S02]  /*3f470*/  PRMT R15, RZ, 0x7610, R15 ;  /* 0x00007610ff0f7816 */ /* 0x008fc4000000000f */
[----:B----4-:R-:W-:-:S04]  /*3f480*/  @!P0 LOP3.LUT R3, R3, R2, RZ, 0x3c, !PT ;  /* 0x0000000203038212 */ /* 0x010fc800078e3cff */
[----:B------:R-:W-:-:S04]  /*3f490*/  @!P0 LOP3.LUT R2, R3, R2, RZ, 0x3c, !PT ;  /* 0x0000000203028212 */ /* 0x000fc800078e3cff */
[----:B------:R-:W-:-:S05]  /*3f4a0*/  @!P0 LOP3.LUT R3, R3, R2, RZ, 0x3c, !PT ;  /* 0x0000000203038212 */ /* 0x000fca00078e3cff */
[----:B------:R-:W3:Y:S04]  /*3f4b0*/  @!P0 LDG.E.U16 R15, [R2.64] ;  /* 0x0000000a020f8981 */ /* 0x000ee8000c1e1500 */
[----:B---3--:R0:W-:Y:S04]  /*3f4c0*/  STL [R1+0x988], R15 ;  /* 0x0009880f01007387 */ /* 0x0081e80000100800 */
[----:B0-----:R-:W3:Y:S01]  /*3f4d0*/  LDL.LU R15, [R1+0x495c] ;  /* 0x00495c00010f7983 */ /* 0x001ee20000300800 */
[----:B------:R-:W4:Y:S02]  /*3f4e0*/  LDL R2, [R1+0xba0] ;  /* 0x000ba00001027983 */ /* 0x000f240000100800 */
[----:B------:R-:W4:Y:S01]  /*3f4f0*/  LDL R3, [R1+0x1b7c] ;  /* 0x001b7c0001037983 */ /* 0x000f220000100800 */
[----:B--2---:R-:W-:-:S02]  /*3f500*/  PRMT R14, RZ, 0x7610, R14 ;  /* 0x00007610ff0e7816 */ /* 0x004fc4000000000e */
[----:B----4-:R-:W-:-:S04]  /*3f510*/  @!P0 LOP3.LUT R3, R3, R2, RZ, 0x3c, !PT ;  /* 0x0000000203038212 */ /* 0x010fc800078e3cff */
[----:B------:R-:W-:-:S04]  /*3f520*/  @!P0 LOP3.LUT R2, R3, R2, RZ, 0x3c, !PT ;  /* 0x0000000203028212 */ /* 0x000fc800078e3cff */
[----:B------:R-:W-:-:S05]  /*3f530*/  @!P0 LOP3.LUT R3, R3, R2, RZ, 0x3c, !PT ;  /* 0x0000000203038212 */ /* 0x000fca00078e3cff */
[----:B------:R-:W2:Y:S04]  /*3f540*/  @!P0 LDG.E.U16 R14, [R2.64] ;  /* 0x0000000a020e8981 */ /* 0x000ea8000c1e1500 */
        /* <DEDUP_REMOVED lines=2379> */
[----:B------:R-:W4:Y:S02]  /*48a00*/  LDL R3, [R1+0x1040] ;  /* 0x0010400001037983 */ /* 0x000f240000100800 */
[----:B----4-:R-:W-:-:S02]  /*48a10*/  @!P0 LOP3.LUT R3, R3, R2, RZ, 0x3c, !PT ;  /* 0x0000000203038212 */ /* 0x010fc400078e3cff */
[----:B--2---:R-:W-:Y:S02]  /*48a20*/  PRMT R14, RZ, 0x7610, R14 ;  /* 0x00007610ff0e7816 */ /* 0x004fe4000000000e */
        /* <DEDUP_REMOVED lines=573> */
[----:B------:R-:W4:Y:S01]  /*4ae00*/  LDL R3, [R1+0xca0] ;  /* 0x000ca00001037983 */ /* 0x000f220000100800 */
[----:B------:R-:W-:-:S02]  /*4ae10*/  PRMT R24, RZ, 0x7610, R24 ;  /* 0x00007610ff187816 */ /* 0x000fc40000000018 */
[----:B----4-:R-:W-:-:S04]  /*4ae20*/  @!P0 LOP3.LUT R3, R3, R2, RZ, 0x3c, !PT ;  /* 0x0000000203038212 */ /* 0x010fc800078e3cff */
[----:B------:R-:W-:-:S04]  /*4ae30*/  @!P0 LOP3.LUT R2, R3, R2, RZ, 0x3c, !PT ;  /* 0x0000000203028212 */ /* 0x000fc800078e3cff */
[----:B------:R-:W-:-:S05]  /*4ae40*/  @!P0 LOP3.LUT R3, R3, R2, RZ, 0x3c, !PT ;  /* 0x0000000203038212 */ /* 0x000fca00078e3cff */
[----:B------:R0:W4:Y:S04]  /*4ae50*/  @!P0 LDG.E.U16 R24, [R2.64] ;  /* 0x0000000a02188981 */ /* 0x000128000c1e1500 */
[----:B0-----:R-:W2:Y:S04]  /*4ae60*/  LDL R2, [R1+0xc5c] ;  /* 0x000c5c0001027983 */ /* 0x001ea80000100800 */
[----:B------:R-:W2:Y:S01]  /*4ae70*/  LDL R3, [R1+0xc60] ;  /* 0x000c600001037983 */ /* 0x000ea20000100800 */
[----:B------:R-:W-:-:S03]  /*4ae80*/  PRMT R13, RZ, 0x7610, R13 ;  /* 0x00007610ff0d7816 */ /* 0x000fc6000000000d */
[----:B----4-:R0:W-:Y:S04]  /*4ae90*/  STL [R1+0x4400], R24 ;  /* 0x0044001801007387 */ /* 0x0101e80000100800 */
[----:B0-----:R-:W4:Y:S01]  /*4aea0*/  LDL R24, [R1+0xc20] ;  /* 0x000c200001187983 */ /* 0x001f220000100800 */
[----:B--2---:R-:W-:-:S04]  /*4aeb0*/  @!P0 LOP3.LUT R3, R3, R2, RZ, 0x3c, !PT ;  /* 0x0000000203038212 */ /* 0x004fc800078e3cff */
[----:B------:R-:W-:-:S04]  /*4aec0*/  @!P0 LOP3.LUT R2, R3, R2, RZ, 0x3c, !PT ;  /* 0x0000000203028212 */ /* 0x000fc800078e3cff */
[----:B------:R-:W-:-:S05]  /*4aed0*/  @!P0 LOP3.LUT R3, R3, R2, RZ, 0x3c, !PT ;  /* 0x0000000203038212 */ /* 0x000fca00078e3cff */
[----:B------:R0:W2:Y:S04]  /*4aee0*/  @!P0 LDG.E.U16 R13, [R2.64] ;  /* 0x0000000a020d8981 */ /* 0x0000a8000c1e1500 */
[----:B0-----:R-:W3:Y:S01]  /*4aef0*/  LDL R3, [R1+0xc1c] ;  /* 0x000c1c0001037983 */ /* 0x001ee20000100800 */
[----:B------:R-:W-:Y:S01]  /*4af00*/  PRMT R12, RZ, 0x7610, R12 ;  /* 0x00007610ff0c7816 */ /* 0x000fe2000000000c */
[----:B----4-:R-:W-:Y:S02]  /*4af10*/  @!P0 IMAD.MOV.U32 R2, RZ, RZ, R24 ;  /* 0x000000ffff028224 */ /* 0x010fe400078e0018 */
[----:B--2---:R-:W-:Y:S01]  /*4af20*/  STL [R1+0x4404], R13 ;  /* 0x0044040d01007387 */ /* 0x004fe20000100800 */
[----:B------:R-:W-:Y:S01]  /*4af30*/  PRMT R11, RZ, 0x7610, R11 ;  /* 0x00007610ff0b7816 */ /* 0x000fe2000000000b */
[----:B------:R-:W2:Y:S02]  /*4af40*/  LDL R24, [R1+0xd90] ;  /* 0x000d900001187983 */ /* 0x000ea40000100800 */
[----:B---3--:R0:W3:Y:S04]  /*4af50*/  @!P0 LDG.E.U16 R12, [R2.64] ;  /* 0x0000000a020c8981 */ /* 0x0080e8000c1e1500 */
[----:B0-----:R-:W4:Y:S04]  /*4af60*/  LDL R2, [R1+0xbdc] ;  /* 0x000bdc0001027983 */ /* 0x001f280000100800 */
[----:B------:R-:W4:Y:S02]  /*4af70*/  LDL R3, [R1+0xbe0] ;  /* 0x000be00001037983 */ /* 0x000f240000100800 */
[----:B----4-:R-:W-:-:S04]  /*4af80*/  @!P0 LOP3.LUT R3, R3, R2, RZ, 0x3c, !PT ;  /* 0x0000000203038212 */ /* 0x010fc800078e3cff */
[----:B------:R-:W-:-:S04]  /*4af90*/  @!P0 LOP3.LUT R2, R3, R2, RZ, 0x3c, !PT ;  /* 0x0000000203028212 */ /* 0x000fc800078e3cff */
[----:B------:R-:W-:Y:S01]  /*4afa0*/  @!P0 LOP3.LUT R3, R3, R2, RZ, 0x3c, !PT ;  /* 0x0000000203038212 */ /* 0x000fe200078e3cff */
[----:B---3--:R-:W-:Y:S04]  /*4afb0*/  STL [R1+0x4408], R12 ;  /* 0x0044080c01007387 */ /* 0x008fe80000100800 */
[----:B------:R0:W3:Y:S04]  /*4afc0*/  @!P0 LDG.E.U16 R11, [R2.64] ;  /* 0x0000000a020b8981 */ /* 0x0000e8000c1e1500 */
[----:B0-----:R-:W4:Y:S04]  /*4afd0*/  LDL R2, [R1+0xdbc] ;  /* 0x000dbc0001027983 */ /* 0x001f280000100800 */
[----:B------:R-:W4:Y:S01]  /*4afe0*/  LDL R3, [R1+0xdc0] ;  /* 0x000dc00001037983 */ /* 0x000f220000100800 */
[----:B------:R-:W-:-:S02]  /*4aff0*/  PRMT R14, RZ, 0x7610, R14 ;  /* 0x00007610ff0e7816 */ /* 0x000fc4000000000e */
[----:B----4-:R-:W-:-:S04]  /*4b000*/  @!P0 LOP3.LUT R3, R3, R2, RZ, 0x3c, !PT ;  /* 0x0000000203038212 */ /* 0x010fc800078e3cff */
[----:B------:R-:W-:-:S04]  /*4b010*/  @!P0 LOP3.LUT R2, R3, R2, RZ, 0x3c, !PT ;  /* 0x0000000203028212 */ /* 0x000fc800078e3cff */
[----:B------:R-:W-:-:S05]  /*4b020*/  @!P0 LOP3.LUT R3, R3, R2, RZ, 0x3c, !PT ;  /* 0x0000000203038212 */ /* 0x000fca00078e3cff */
[----:B------:R-:W4:Y:S04]  /*4b030*/  @!P0 LDG.E.U16 R14, [R2.64] ;  /* 0x0000000a020e8981 */ /* 0x000f28000c1e1500 */
[----:B---3--:R-:W-:Y:S04]  /*4b040*/  STL [R1+0x440c], R11 ;  /* 0x00440c0b01007387 */ /* 0x008fe80000100800 */
[----:B----4-:R0:W-:Y:S04]  /*4b050*/  STL [R1+0x54], R14 ;  /* 0x0000540e01007387 */ /* 0x0101e80000100800 */
[----:B0-----:R-:W3:Y:S01]  /*4b060*/  LDL.LU R14, [R1+0x4434] ;  /* 0x00443400010e7983 */ /* 0x001ee20000300800 */
[----:B------:R-:W4:Y:S02]  /*4b070*/  LDL R2, [R1+0xdb4] ;  /* 0x000db40001027983 */ /* 0x000f240000100800 */
[----:B------:R-:W4:Y:S02]  /*4b080*/  LDL R3, [R1+0xdb8] ;  /* 0x000db80001037983 */ /* 0x000f240000100800 */
[----:B----4-:R-:W-:-:S02]  /*4b090*/  @!P0 LOP3.LUT R3, R3, R2, RZ, 0x3c, !PT ;  /* 0x0000000203038212 */ /* 0x010fc400078e3cff */
[----:B---3--:R-:W-:Y:S02]  /*4b0a0*/  PRMT R14, RZ, 0x7610, R14 ;  /* 0x00007610ff0e7816 */ /* 0x008fe4000000000e */
[----:B------:R-:W-:-:S04]  /*4b0b0*/  @!P0 LOP3.LUT R2, R3, R2, RZ, 0x3c, !PT ;  /* 0x0000000203028212 */ /* 0x000fc800078e3cff */
[----:B------:R-:W-:-:S05]  /*4b0c0*/  @!P0 LOP3.LUT R3, R3, R2, RZ, 0x3c, !PT ;  /* 0x0000000203038212 */ /* 0x000fca00078e3cff */
[----:B------:R-:W3:Y:S04]  /*4b0d0*/  @!P0 LDG.E.U16 R14, [R2.64] ;  /* 0x0000000a020e8981 */ /* 0x000ee8000c1e1500 */
[----:B---3--:R0:W-:Y:S04]  /*4b0e0*/  STL [R1+0x50], R14 ;  /* 0x0000500e01007387 */ /* 0x0081e80000100800 */
[----:B0-----:R-:W3:Y:S01]  /*4b0f0*/  LDL.LU R14, [R1+0x4430] ;  /* 0x00443000010e7983 */ /* 0x001ee20000300800 */
[----:B------:R-:W4:Y:S02]  /*4b100*/  LDL R2, [R1+0xd94] ;  /* 0x000d940001027983 */ /* 0x000f240000100800 */
[----:B------:R-:W4:Y:S02]  /*4b110*/  LDL R3, [R1+0xd98] ;  /* 0x000d980001037983 */ /* 0x000f240000100800 */
[----:B----4-:R-:W-:-:S02]  /*4b120*/  @!P0 LOP3.LUT R3, R3, R2, RZ, 0x3c, !PT ;  /* 0x0000000203038212 */ /* 0x010fc400078e3cff */
[----:B---3--:R-:W-:Y:S02]  /*4b130*/  PRMT R14, RZ, 0x7610, R14 ;  /* 0x00007610ff0e7816 */ /* 0x008fe4000000000e */
[----:B------:R-:W-:-:S04]  /*4b140*/  @!P0 LOP3.LUT R2, R3, R2, RZ, 0x3c, !PT ;  /* 0x0000000203028212 */ /* 0x000fc800078e3cff */
[----:B------:R-:W-:-:S05]  /*4b150*/  @!P0 LOP3.LUT R3, R3, R2, RZ, 0x3c, !PT ;  /* 0x0000000203038212 */ /* 0x000fca00078e3cff */
[----:B------:R0:W3:Y:S04]  /*4b160*/  @!P0 LDG.E.U16 R14, [R2.64] ;  /* 0x0000000a020e8981 */ /* 0x0000e8000c1e1500 */
[----:B0-----:R-:W4:Y:S01]  /*4b170*/  LDL R3, [R1+0xd8c] ;  /* 0x000d8c0001037983 */ /* 0x001f220000100800 */
[----:B------:R-:W-:Y:S01]  /*4b180*/  PRMT R13, RZ, 0x7610, R13 ;  /* 0x00007610ff0d7816 */ /* 0x000fe2000000000d */
[----:B--2---:R-:W-:Y:S02]  /*4b190*/  @!P0 IMAD.MOV.U32 R2, RZ, RZ, R24 ;  /* 0x000000ffff028224 */ /* 0x004fe400078e0018 */
[----:B---3--:R0:W-:Y:S01]  /*4b1a0*/  STL [R1+0x48], R14 ;  /* 0x0000480e01007387 */ /* 0x0081e20000100800 */
[----:B------:R-:W-:Y:S01]  /*4b1b0*/  PRMT R15, RZ, 0x7610, R15 ;  /* 0x00007610ff0f7816 */ /* 0x000fe2000000000f */
[----:B------:R-:W2:Y:S02]  /*4b1c0*/  LDL R24, [R1+0xc54] ;  /* 0x000c540001187983 */ /* 0x000ea40000100800 */
[----:B----4-:R1:W3:Y:S04]  /*4b1d0*/  @!P0 LDG.E.U16 R13, [R2.64] ;  /* 0x0000000a020d8981 */ /* 0x0102e8000c1e1500 */
[----:B0-----:R-:W4:Y:S04]  /*4b1e0*/  LDL R14, [R1+0xc98] ;  /* 0x000c9800010e7983 */ /* 0x001f280000100800 */
[----:B-1----:R-:W2:Y:S04]  /*4b1f0*/  LDL R2, [R1+0xd54] ;  /* 0x000d540001027983 */ /* 0x002ea80000100800 */
[----:B------:R-:W2:Y:S02]  /*4b200*/  LDL R3, [R1+0xd58] ;  /* 0x000d580001037983 */ /* 0x000ea40000100800 */
[----:B--2---:R-:W-:-:S04]  /*4b210*/  @!P0 LOP3.LUT R3, R3, R2, RZ, 0x3c, !PT ;  /* 0x0000000203038212 */ /* 0x004fc800078e3cff */
[----:B------:R-:W-:-:S04]  /*4b220*/  @!P0 LOP3.LUT R2, R3, R2, RZ, 0x3c, !PT ;  /* 0x0000000203028212 */ /* 0x000fc800078e3cff */
[----:B------:R-:W-:-:S05]  /*4b230*/  @!P0 LOP3.LUT R3, R3, R2, RZ, 0x3c, !PT ;  /* 0x0000000203038212 */ /* 0x000fca00078e3cff */
[----:B------:R-:W2:Y:S04]  /*4b240*/  @!P0 LDG.E.U16 R15, [R2.64] ;  /* 0x0000000a020f8981 */ /* 0x000ea8000c1e1500 */
[----:B---3--:R0:W-:Y:S04]  /*4b250*/  STL [R1+0x44], R13 ;  /* 0x0000440d01007387 */ /* 0x0081e80000100800 */
[----:B0-----:R-:W3:Y:S04]  /*4b260*/  LDL R13, [R1+0xc58] ;  /* 0x000c5800010d7983 */ /* 0x001ee80000100800 */
[----:B--2---:R0:W-:Y:S04]  /*4b270*/  STL [R1+0x3c], R15 ;  /* 0x00003c0f01007387 */ /* 0x0041e80000100800 */
[----:B0-----:R-:W2:Y:S01]  /*4b280*/  LDL.LU R15, [R1+0x442c] ;  /* 0x00442c00010f7983 */ /* 0x001ea20000300800 */
[----:B------:R-:W2:Y:S02]  /*4b290*/  LDL R2, [R1+0xd14] ;  /* 0x000d140001027983 */ /* 0x000ea40000100800 */
[----:B------:R-:W2:Y:S02]  /*4b2a0*/  LDL R3, [R1+0xd18] ;  /* 0x000d180001037983 */ /* 0x000ea40000100800 */
[----:B--2---:R-:W-:-:S02]  /*4b2b0*/  @!P0 LOP3.LUT R3, R3, R2, RZ, 0x3c, !PT ;  /* 0x0000000203038212 */ /* 0x004fc400078e3cff */
[----:B------:R-:W-:Y:S02]  /*4b2c0*/  PRMT R15, RZ, 0x7610, R15 ;  /* 0x00007610ff0f7816 */ /* 0x000fe4000000000f */
[----:B------:R-:W-:-:S04]  /*4b2d0*/  @!P0 LOP3.LUT R2, R3, R2, RZ, 0x3c, !PT ;  /* 0x0000000203028212 */ /* 0x000fc800078e3cff */
[----:B------:R-:W-:-:S05]  /*4b2e0*/  @!P0 LOP3.LUT R3, R3, R2, RZ, 0x3c, !PT ;  /* 0x0000000203038212 */ /* 0x000fca00078e3cff */
[----:B------:R-:W2:Y:S04]  /*4b2f0*/  @!P0 LDG.E.U16 R15, [R2.64] ;  /* 0x0000000a020f8981 */ /* 0x000ea8000c1e1500 */
        /* <DEDUP_REMOVED lines=8> */
[----:B------:R0:W2:Y:S04]  /*4b380*/  @!P0 LDG.E.U16 R15, [R2.64] ;  /* 0x0000000a020f8981 */ /* 0x0000a8000c1e1500 */
[----:B0-----:R-:W2:Y:S01]  /*4b390*/  LDL R3, [R1+0xc94] ;  /* 0x000c940001037983 */ /* 0x001ea20000100800 */
[----:B------:R-:W-:Y:S01]  /*4b3a0*/  PRMT R22, RZ, 0x7610, R22 ;  /* 0x00007610ff167816 */ /* 0x000fe20000000016 */
[----:B----4-:R-:W-:Y:S01]  /*4b3b0*/  @!P0 IMAD.MOV.U32 R2, RZ, RZ, R14 ;  /* 0x000000ffff028224 */ /* 0x010fe200078e000e */
[----:B------:R-:W-:-:S04]  /*4b3c0*/  PRMT R10, RZ, 0x7610, R10 ;  /* 0x00007610ff0a7816 */ /* 0x000fc8000000000a */
[----:B--2---:R3:W2:Y:S04]  /*4b3d0*/  @!P0 LDG.E.U16 R22, [R2.64] ;  /* 0x0000000a02168981 */ /* 0x0046a8000c1e1500 */
[----:B------:R0:W-:Y:S01]  /*4b3e0*/  STL [R1+0x18], R15 ;  /* 0x0000180f01007387 */ /* 0x0001e20000100800 */
[----:B------:R-:W4:Y:S02]  /*4b3f0*/  LDL R14, [R1+0xd88] ;  /* 0x000d8800010e7983 */ /* 0x000f240000100800 */
[----:B---3--:R-:W-:Y:S02]  /*4b400*/  @!P0 IMAD.MOV.U32 R2, RZ, RZ, R13 ;  /* 0x000000ffff028224 */ /* 0x008fe400078e000d */
[----:B------:R-:W-:Y:S01]  /*4b410*/  @!P0 IMAD.MOV.U32 R3, RZ, RZ, R24 ;  /* 0x000000ffff038224 */ /* 0x000fe200078e0018 */
[----:B0-----:R-:W3:Y:S04]  /*4b420*/  LDL R15, [R1+0xbd8] ;  /* 0x000bd800010f7983 */ /* 0x001ee80000100800 */
[----:B------:R0:W3:Y:S04]  /*4b430*/  @!P0 LDG.E.U16 R10, [R2.64] ;  /* 0x0000000a020a8981 */ /* 0x0000e8000c1e1500 */
[----:B--2---:R-:W-:Y:S01]  /*4b440*/  STL [R1+0x43e0], R22 ;  /* 0x0043e01601007387 */ /* 0x004fe20000100800 */
[----:B0-----:R-:W2:Y:S02]  /*4b450*/  LDL R2, [R1+0xc14] ;  /* 0x000c140001027983 */ /* 0x001ea40000100800 */
[----:B------:R-:W2:Y:S02]  /*4b460*/  LDL R3, [R1+0xc18] ;  /* 0x000c180001037983 */ /* 0x000ea40000100800 */
[----:B------:R-:W4:Y:S01]  /*4b470*/  LDL R24, [R1+0xd7c] ;  /* 0x000d7c0001187983 */ /* 0x000f220000100800 */
[----:B------:R-:W4:Y:S01]  /*4b480*/  LDL R13, [R1+0xd80] ;  /* 0x000d8000010d7983 */ /* 0x000f220000100800 */
[----:B------:R-:W-:-:S03]  /*4b490*/  PRMT R9, RZ, 0x7610, R9 ;  /* 0x00007610ff097816 */ /* 0x000fc60000000009 */
[----:B---3--:R0:W-:Y:S04]  /*4b4a0*/  STL [R1+0x43e4], R10 ;  /* 0x0043e40a01007387 */ /* 0x0081e80000100800 */
[----:B0-----:R-:W3:Y:S01]  /*4b4b0*/  LDL R10, [R1+0xbd4] ;  /* 0x000bd400010a7983 */ /* 0x001ee20000100800 */
[----:B--2---:R-:W-:-:S04]  /*4b4c0*/  @!P0 LOP3.LUT R3, R3, R2, RZ, 0x3c, !PT ;  /* 0x0000000203038212 */ /* 0x004fc800078e3cff */
[----:B------:R-:W-:-:S04]  /*4b4d0*/  @!P0 LOP3.LUT R2, R3, R2, RZ, 0x3c, !PT ;  /* 0x0000000203028212 */ /* 0x000fc800078e3cff */
[----:B------:R-:W-:-:S05]  /*4b4e0*/  @!P0 LOP3.LUT R3, R3, R2, RZ, 0x3c, !PT ;  /* 0x0000000203038212 */ /* 0x000fca00078e3cff */
[----:B------:R0:W2:Y:S01]  /*4b4f0*/  @!P0 LDG.E.U16 R9, [R2.64] ;  /* 0x0000000a02098981 */ /* 0x0000a2000c1e1500 */
[----:B------:R-:W-:Y:S01]  /*4b500*/  PRMT R8, RZ, 0x7610, R8 ;  /* 0x00007610ff087816 */ /* 0x000fe20000000008 */
[----:B0-----:R-:W-:Y:S02]  /*4b510*/  @!P0 IMAD.MOV.U32 R2, RZ, RZ, R15 ;  /* 0x000000ffff028224 */ /* 0x001fe400078e000f */
[----:B---3--:R-:W-:-:S05]  /*4b520*/  @!P0 IMAD.MOV.U32 R3, RZ, RZ, R10 ;  /* 0x000000ffff038224 */ /* 0x008fca00078e000a */
[----:B------:R0:W3:Y:S04]  /*4b530*/  @!P0 LDG.E.U16 R8, [R2.64] ;  /* 0x0000000a02088981 */ /* 0x0000e8000c1e1500 */
[----:B--2---:R-:W-:Y:S01]  /*4b540*/  STL [R1+0x43e8], R9 ;  /* 0x0043e80901007387 */ /* 0x004fe20000100800 */
[----:B0-----:R-:W2:Y:S01]  /*4b550*/  LDL R3, [R1+0xd84] ;  /* 0x000d840001037983 */ /* 0x001ea20000100800 */
[----:B------:R-:W-:Y:S01]  /*4b560*/  PRMT R29, RZ, 0x7610, R29 ;  /* 0x00007610ff1d7816 */ /* 0x000fe2000000001d */
[----:B----4-:R-:W-:Y:S01]  /*4b570*/  @!P0 IMAD.MOV.U32 R2, RZ, RZ, R14 ;  /* 0x000000ffff028224 */ /* 0x010fe200078e000e */
[----:B------:R-:W-:Y:S01]  /*4b580*/  PRMT R12, RZ, 0x7610, R12 ;  /* 0x00007610ff0c7816 */ /* 0x000fe2000000000c */
[----:B------:R-:W4:Y:S04]  /*4b590*/  LDL R15, [R1+0xd4c] ;  /* 0x000d4c00010f7983 */ /* 0x000f280000100800 */
[----:B------:R-:W4:Y:S04]  /*4b5a0*/  LDL R10, [R1+0xd50] ;  /* 0x000d5000010a7983 */ /* 0x000f280000100800 */
[----:B--2---:R0:W2:Y:S04]  /*4b5b0*/  @!P0 LDG.E.U16 R29, [R2.64] ;  /* 0x0000000a021d8981 */ /* 0x0040a8000c1e1500 */
[----:B---3--:R1:W-:Y:S01]  /*4b5c0*/  STL [R1+0x43ec], R8 ;  /* 0x0043ec0801007387 */ /* 0x0083e20000100800 */
[----:B------:R-:W3:Y:S02]  /*4b5d0*/  LDL R14, [R1+0xd0c] ;  /* 0x000d0c00010e7983 */ /* 0x000ee40000100800 */
[----:B0-----:R-:W-:-:S02]  /*4b5e0*/  @!P0 IMAD.MOV.U32 R2, RZ, RZ, R13 ;  /* 0x000000ffff028224 */ /* 0x001fc400078e000d */
[----:B------:R-:W-:Y:S01]  /*4b5f0*/  @!P0 IMAD.MOV.U32 R3, RZ, RZ, R24 ;  /* 0x000000ffff038224 */ /* 0x000fe200078e0018 */
[----:B-1----:R-:W3:Y:S04]  /*4b600*/  LDL R8, [R1+0xd10] ;  /* 0x000d100001087983 */ /* 0x002ee80000100800 */
[----:B------:R0:W3:Y:S04]  /*4b610*/  @!P0 LDG.E.U16 R12, [R2.64] ;  /* 0x0000000a020c8981 */ /* 0x0000e8000c1e1500 */
[----:B--2---:R1:W-:Y:S04]  /*4b620*/  STL [R1+0x38], R29 ;  /* 0x0000381d01007387 */ /* 0x0043e80000100800 */
[----:B-1----:R-:W2:Y:S01]  /*4b630*/  LDL.LU R29, [R1+0x4424] ;  /* 0x00442400011d7983 */ /* 0x002ea20000300800 */
[----:B0-----:R-:W2:Y:S02]  /*4b640*/  LDL R2, [R1+0xd74] ;  /* 0x000d740001027983 */ /* 0x001ea40000100800 */
[----:B------:R-:W2:Y:S02]  /*4b650*/  LDL R3, [R1+0xd78] ;  /* 0x000d780001037983 */ /* 0x000ea40000100800 */
[----:B------:R-:W3:Y:S01]  /*4b660*/  LDL R24, [R1+0xcd0] ;  /* 0x000cd00001187983 */ /* 0x000ee20000100800 */
[----:B------:R-:W3:Y:S01]  /*4b670*/  LDL R13, [R1+0xc8c] ;  /* 0x000c8c00010d7983 */ /* 0x000ee20000100800 */
[----:B--2---:R-:W-:-:S02]  /*4b680*/  @!P0 LOP3.LUT R3, R3, R2, RZ, 0x3c, !PT ;  /* 0x0000000203038212 */ /* 0x004fc400078e3cff */
[----:B------:R-:W-:Y:S02]  /*4b690*/  PRMT R29, RZ, 0x7610, R29 ;  /* 0x00007610ff1d7816 */ /* 0x000fe4000000001d */
[----:B------:R-:W-:-:S04]  /*4b6a0*/  @!P0 LOP3.LUT R2, R3, R2, RZ, 0x3c, !PT ;  /* 0x0000000203028212 */ /* 0x000fc800078e3cff */
[----:B------:R-:W-:-:S05]  /*4b6b0*/  @!P0 LOP3.LUT R3, R3, R2, RZ, 0x3c, !PT ;  /* 0x0000000203038212 */ /* 0x000fca00078e3cff */
[----:B------:R-:W2:Y:S04]  /*4b6c0*/  @!P0 LDG.E.U16 R29, [R2.64] ;  /* 0x0000000a021d8981 */ /* 0x000ea8000c1e1500 */
[----:B---3--:R0:W-:Y:S04]  /*4b6d0*/  STL [R1+0x34], R12 ;  /* 0x0000340c01007387 */ /* 0x0081e80000100800 */
[----:B0-----:R-:W3:Y:S04]  /*4b6e0*/  LDL R12, [R1+0xc90] ;  /* 0x000c9000010c7983 */ /* 0x001ee80000100800 */
[----:B--2---:R0:W-:Y:S04]  /*4b6f0*/  STL [R1+0x30], R29 ;  /* 0x0000301d01007387 */ /* 0x0041e80000100800 */
[----:B0-----:R-:W2:Y:S01]  /*4b700*/  LDL.LU R29, [R1+0x4420] ;  /* 0x00442000011d7983 */ /* 0x001ea20000300800 */
[----:B----4-:R-:W-:-:S02]  /*4b710*/  @!P0 IMAD.MOV.U32 R2, RZ, RZ, R10 ;  /* 0x000000ffff028224 */ /* 0x010fc400078e000a */
[----:B------:R-:W-:Y:S02]  /*4b720*/  @!P0 IMAD.MOV.U32 R3, RZ, RZ, R15 ;  /* 0x000000ffff038224 */ /* 0x000fe400078e000f */
[----:B------:R-:W4:Y:S01]  /*4b730*/  LDL R10, [R1+0xc50] ;  /* 0x000c5000010a7983 */ /* 0x000f220000100800 */
[----:B------:R-:W3:Y:S01]  /*4b740*/  LDL R15, [R1+0xc4c] ;  /* 0x000c4c00010f7983 */ /* 0x000ee20000100800 */
[----:B--2---:R-:W-:-:S06]  /*4b750*/  PRMT R29, RZ, 0x7610, R29 ;  /* 0x00007610ff1d7816 */ /* 0x004fcc000000001d */
[----:B------:R-:W2:Y:S04]  /*4b760*/  @!P0 LDG.E.U16 R29, [R2.64] ;  /* 0x0000000a021d8981 */ /* 0x000ea8000c1e1500 */
[----:B--2---:R0:W-:Y:S04]  /*4b770*/  STL [R1+0x2c], R29 ;  /* 0x00002c1d01007387 */ /* 0x0041e80000100800 */
[----:B0-----:R-:W2:Y:S01]  /*4b780*/  LDL.LU R29, [R1+0x441c] ;  /* 0x00441c00011d7983 */ /* 0x001ea20000300800 */
[----:B------:R-:W-:Y:S02]  /*4b790*/  @!P0 IMAD.MOV.U32 R2, RZ, RZ, R8 ;  /* 0x000000ffff028224 */ /* 0x000fe400078e0008 */
[----:B------:R-:W-:-:S02]  /*4b7a0*/  @!P0 IMAD.MOV.U32 R3, RZ, RZ, R14 ;  /* 0x000000ffff038224 */ /* 0x000fc400078e000e */
[----:B------:R-:W3:Y:S01]  /*4b7b0*/  LDL R8, [R1+0xc10] ;  /* 0x000c100001087983 */ /* 0x000ee20000100800 */
[----:B------:R-:W3:Y:S01]  /*4b7c0*/  LDL R14, [R1+0xc0c] ;  /* 0x000c0c00010e7983 */ /* 0x000ee20000100800 */
[----:B--2---:R-:W-:-:S06]  /*4b7d0*/  PRMT R29, RZ, 0x7610, R29 ;  /* 0x00007610ff1d7816 */ /* 0x004fcc000000001d */
[----:B------:R-:W2:Y:S01]  /*4b7e0*/  @!P0 LDG.E.U16 R29, [R2.64] ;  /* 0x0000000a021d8981 */ /* 0x000ea2000c1e1500 */
[----:B------:R-:W-:-:S03]  /*4b7f0*/  PRMT R22, RZ, 0x7610, R22 ;  /* 0x00007610ff167816 */ /* 0x000fc60000000016 */
[----:B--2---:R0:W-:Y:S04]  /*4b800*/  STL [R1+0x20], R29 ;  /* 0x0000201d01007387 */ /* 0x0041e80000100800 */
[----:B0-----:R-:W2:Y:S01]  /*4b810*/  LDL.LU R29, [R1+0x4418] ;  /* 0x00441800011d7983 */ /* 0x001ea20000300800 */
[----:B------:R-:W2:Y:S02]  /*4b820*/  LDL R3, [R1+0xccc] ;  /* 0x000ccc0001037983 */ /* 0x000ea40000100800 */
[----:B------:R-:W-:Y:S01]  /*4b830*/  @!P0 IMAD.MOV.U32 R2, RZ, RZ, R24 ;  /* 0x000000ffff028224 */ /* 0x000fe200078e0018 */
[----:B------:R-:W-:Y:S02]  /*4b840*/  PRMT R20, RZ, 0x7610, R20 ;  /* 0x00007610ff147816 */ /* 0x000fe40000000014 */
[----:B------:R-:W-:-:S02]  /*4b850*/  PRMT R7, RZ, 0x7610, R7 ;  /* 0x00007610ff077816 */ /* 0x000fc40000000007 */
[----:B------:R-:W-:Y:S01]  /*4b860*/  PRMT R6, RZ, 0x7610, R6 ;  /* 0x00007610ff067816 */ /* 0x000fe20000000006 */
[----:B--2---:R3:W2:Y:S02]  /*4b870*/  @!P0 LDG.E.U16 R22, [R2.64] ;  /* 0x0000000a02168981 */ /* 0x0046a4000c1e1500 */
[----:B---3--:R-:W-:Y:S02]  /*4b880*/  @!P0 IMAD.MOV.U32 R2, RZ, RZ, R12 ;  /* 0x000000ffff028224 */ /* 0x008fe400078e000c */
[----:B------:R-:W-:Y:S01]  /*4b890*/  @!P0 IMAD.MOV.U32 R3, RZ, RZ, R13 ;  /* 0x000000ffff038224 */ /* 0x000fe200078e000d */
[----:B------:R-:W3:Y:S04]  /*4b8a0*/  LDL R12, [R1+0xbd0] ;  /* 0x000bd000010c7983 */ /* 0x000ee80000100800 */
[----:B------:R-:W2:Y:S04]  /*4b8b0*/  LDL R13, [R1+0xbcc] ;  /* 0x000bcc00010d7983 */ /* 0x000ea80000100800 */
[----:B------:R4:W2:Y:S02]  /*4b8c0*/  @!P0 LDG.E.U16 R20, [R2.64] ;  /* 0x0000000a02148981 */ /* 0x0008a4000c1e1500 */
[----:B----4-:R-:W-:-:S02]  /*4b8d0*/  @!P0 IMAD.MOV.U32 R2, RZ, RZ, R10 ;  /* 0x000000ffff028224 */ /* 0x010fc400078e000a */
[----:B------:R-:W-:-:S05]  /*4b8e0*/  @!P0 IMAD.MOV.U32 R3, RZ, RZ, R15 ;  /* 0x000000ffff038224 */ /* 0x000fca00078e000f */
[----:B------:R0:W4:Y:S02]  /*4b8f0*/  @!P0 LDG.E.U16 R7, [R2.64] ;  /* 0x0000000a02078981 */ /* 0x000124000c1e1500 */
[----:B0-----:R-:W-:Y:S02]  /*4b900*/  @!P0 IMAD.MOV.U32 R2, RZ, RZ, R8 ;  /* 0x000000ffff028224 */ /* 0x001fe400078e0008 */
[----:B------:R-:W-:-:S05]  /*4b910*/  @!P0 IMAD.MOV.U32 R3, RZ, RZ, R14 ;  /* 0x000000ffff038224 */ /* 0x000fca00078e000e */
[----:B------:R3:W4:Y:S01]  /*4b920*/  @!P0 LDG.E.U16 R6, [R2.64] ;  /* 0x0000000a02068981 */ /* 0x000722000c1e1500 */
[----:B------:R-:W-:Y:S01]  /*4b930*/  PRMT R5, RZ, 0x7610, R5 ;  /* 0x00007610ff057816 */ /* 0x000fe20000000005 */
[----:B---3--:R-:W-:Y:S02]  /*4b940*/  @!P0 IMAD.MOV.U32 R2, RZ, RZ, R12 ;  /* 0x000000ffff028224 */ /* 0x008fe400078e000c */
[----:B--2---:R-:W-:Y:S01]  /*4b950*/  @!P0 IMAD.MOV.U32 R3, RZ, RZ, R13 ;  /* 0x000000ffff038224 */ /* 0x004fe200078e000d */
[----:B------:R-:W-:Y:S01]  /*4b960*/  STL [R1+0x43c0], R20 ;  /* 0x0043c01401007387 */ /* 0x000fe20000100800 */
[----:B------:R-:W2:Y:S03]  /*4b970*/  LDL R10, [R1+0xd48] ;  /* 0x000d4800010a7983 */ /* 0x000ea60000100800 */
[----:B------:R0:W3:Y:S04]  /*4b980*/  @!P0 LDG.E.U16 R5, [R2.64] ;  /* 0x0000000a02058981 */ /* 0x0000e8000c1e1500 */
[----:B----4-:R-:W-:Y:S01]  /*4b990*/  STL [R1+0x43c4], R7 ;  /* 0x0043c40701007387 */ /* 0x010fe20000100800 */
[----:B------:R-:W4:Y:S02]  /*4b9a0*/  LDL R24, [R1+0xd3c] ;  /* 0x000d3c0001187983 */ /* 0x000f240000100800 */
[----:B------:R1:W-:Y:S02]  /*4b9b0*/  STL [R1+0x14], R22 ;  /* 0x0000141601007387 */ /* 0x0003e40000100800 */
[----:B------:R-:W3:Y:S01]  /*4b9c0*/  LDL R15, [R1+0xd34] ;  /* 0x000d3400010f7983 */ /* 0x000ee20000100800 */
[----:B------:R-:W3:Y:S04]  /*4b9d0*/  LDL R8, [R1+0xd38] ;  /* 0x000d380001087983 */ /* 0x000ee80000100800 */
[----:B-1----:R-:W3:Y:S04]  /*4b9e0*/  LDL R22, [R1+0xd40] ;  /* 0x000d400001167983 */ /* 0x002ee80000100800 */
[----:B------:R1:W-:Y:S01]  /*4b9f0*/  STL [R1+0x43c8], R6 ;  /* 0x0043c80601007387 */ /* 0x0003e20000100800 */
[----:B0-----:R-:W3:Y:S01]  /*4ba00*/  LDL R3, [R1+0xd44] ;  /* 0x000d440001037983 */ /* 0x001ee20000100800 */
[----:B------:R-:W-:-:S02]  /*4ba10*/  PRMT R9, RZ, 0x7610, R9 ;  /* 0x00007610ff097816 */ /* 0x000fc40000000009 */
[----:B------:R-:W-:Y:S01]  /*4ba20*/  PRMT R20, RZ, 0x7610, R20 ;  /* 0x00007610ff147816 */ /* 0x000fe20000000014 */
[----:B------:R-:W4:Y:S04]  /*4ba30*/  LDL R14, [R1+0xd04] ;  /* 0x000d0400010e7983 */ /* 0x000f280000100800 */
[----:B------:R-:W4:Y:S01]  /*4ba40*/  LDL R13, [R1+0xd08] ;  /* 0x000d0800010d7983 */ /* 0x000f220000100800 */
[----:B------:R-:W-:-:S03]  /*4ba50*/  PRMT R7, RZ, 0x7610, R7 ;  /* 0x00007610ff077816 */ /* 0x000fc60000000007 */
[----:B------:R-:W4:Y:S04]  /*4ba60*/  LDL R12, [R1+0xcfc] ;  /* 0x000cfc00010c7983 */ /* 0x000f280000100800 */
[----:B-1----:R-:W4:Y:S01]  /*4ba70*/  LDL R6, [R1+0xd00] ;  /* 0x000d000001067983 */ /* 0x002f220000100800 */
[----:B--2---:R-:W-:-:S05]  /*4ba80*/  @!P0 IMAD.MOV.U32 R2, RZ, RZ, R10 ;  /* 0x000000ffff028224 */ /* 0x004fca00078e000a */
[----:B---3--:R0:W2:Y:S02]  /*4ba90*/  @!P0 LDG.E.U16 R9, [R2.64] ;  /* 0x0000000a02098981 */ /* 0x0080a4000c1e1500 */
[----:B0-----:R-:W-:Y:S02]  /*4baa0*/  @!P0 IMAD.MOV.U32 R2, RZ, RZ, R22 ;  /* 0x000000ffff028224 */ /* 0x001fe400078e0016 */
[----:B----4-:R-:W-:-:S05]  /*4bab0*/  @!P0 IMAD.MOV.U32 R3, RZ, RZ, R24 ;  /* 0x000000ffff038224 */ /* 0x010fca00078e0018 */
[----:B------:R0:W3:Y:S02]  /*4bac0*/  @!P0 LDG.E.U16 R20, [R2.64] ;  /* 0x0000000a02148981 */ /* 0x0000e4000c1e1500 */
[----:B0-----:R-:W-:Y:S02]  /*4bad0*/  @!P0 IMAD.MOV.U32 R2, RZ, RZ, R8 ;  /* 0x000000ffff028224 */ /* 0x001fe400078e0008 */
[----:B------:R-:W-:-:S05]  /*4bae0*/  @!P0 IMAD.MOV.U32 R3, RZ, RZ, R15 ;  /* 0x000000ffff038224 */ /* 0x000fca00078e000f */
[----:B------:R0:W4:Y:S04]  /*4baf0*/  @!P0 LDG.E.U16 R7, [R2.64] ;  /* 0x0000000a02078981 */ /* 0x000128000c1e1500 */
[----:B------:R1:W-:Y:S01]  /*4bb00*/  STL [R1+0x43cc], R5 ;  /* 0x0043cc0501007387 */ /* 0x0003e20000100800 */
[----:B------:R-:W3:Y:S01]  /*4bb10*/  LDL R10, [R1+0xcf4] ;  /* 0x000cf400010a7983 */ /* 0x000ee20000100800 */
[----:B------:R-:W-:Y:S01]  /*4bb20*/  PRMT R11, RZ, 0x7610, R11 ;  /* 0x00007610ff0b7816 */ /* 0x000fe2000000000b */
[----:B0-----:R-:W-:Y:S01]  /*4bb30*/  @!P0 IMAD.MOV.U32 R2, RZ, RZ, R13 ;  /* 0x000000ffff028224 */ /* 0x001fe200078e000d */
[----:B-1----:R-:W-:Y:S01]  /*4bb40*/  PRMT R5, RZ, 0x7610, R5 ;  /* 0x00007610ff057816 */ /* 0x002fe20000000005 */
[----:B------:R-:W-:-:S05]  /*4bb50*/  @!P0 IMAD.MOV.U32 R3, RZ, RZ, R14 ;  /* 0x000000ffff038224 */ /* 0x000fca00078e000e */
[----:B------:R0:W3:Y:S02]  /*4bb60*/  @!P0 LDG.E.U16 R5, [R2.64] ;  /* 0x0000000a02058981 */ /* 0x0000e4000c1e1500 */
[----:B0-----:R-:W-:Y:S02]  /*4bb70*/  @!P0 IMAD.MOV.U32 R2, RZ, RZ, R6 ;  /* 0x000000ffff028224 */ /* 0x001fe400078e0006 */
[----:B------:R-:W-:-:S05]  /*4bb80*/  @!P0 IMAD.MOV.U32 R3, RZ, RZ, R12 ;  /* 0x000000ffff038224 */ /* 0x000fca00078e000c */
[----:B------:R3:W3:Y:S04]  /*4bb90*/  @!P0 LDG.E.U16 R11, [R2.64] ;  /* 0x0000000a020b8981 */ /* 0x0006e8000c1e1500 */
[----:B--2---:R0:W-:Y:S01]  /*4bba0*/  STL [R1+0x10], R9 ;  /* 0x0000100901007387 */ /* 0x0041e20000100800 */
[----:B------:R-:W2:Y:S03]  /*4bbb0*/  LDL R8, [R1+0xcc4] ;  /* 0x000cc40001087983 */ /* 0x000ea60000100800 */
[----:B0-----:R-:W2:Y:S04]  /*4bbc0*/  LDL R9, [R1+0xcf8] ;  /* 0x000cf80001097983 */ /* 0x001ea80000100800 */
[----:B----4-:R0:W-:Y:S01]  /*4bbd0*/  STL [R1+0x8], R7 ;  /* 0x0000080701007387 */ /* 0x0101e20000100800 */
[----:B------:R-:W-:Y:S01]  /*4bbe0*/  PRMT R28, RZ, 0x7610, R28 ;  /* 0x00007610ff1c7816 */ /* 0x000fe2000000001c */
[----:B---3--:R-:W-:-:S02]  /*4bbf0*/  @!P0 IMAD.MOV.U32 R3, RZ, RZ, R10 ;  /* 0x000000ffff038224 */ /* 0x008fc400078e000a */
[----:B------:R-:W3:Y:S04]  /*4bc00*/  LDL R6, [R1+0xc84] ;  /* 0x000c840001067983 */ /* 0x000ee80000100800 */
[----:B0-----:R-:W4:Y:S01]  /*4bc10*/  LDL R7, [R1+0xcc8] ;  /* 0x000cc80001077983 */ /* 0x001f220000100800 */
[----:B------:R-:W-:-:S03]  /*4bc20*/  PRMT R26, RZ, 0x7610, R26 ;  /* 0x00007610ff1a7816 */ /* 0x000fc6000000001a */
[----:B------:R0:W-:Y:S01]  /*4bc30*/  STL [R1+0x4], R5 ;  /* 0x0000040501007387 */ /* 0x0001e20000100800 */
[----:B------:R-:W3:Y:S03]  /*4bc40*/  LDL R12, [R1+0xc44] ;  /* 0x000c4400010c7983 */ /* 0x000ee60000100800 */
[----:B0-----:R-:W3:Y:S04]  /*4bc50*/  LDL R5, [R1+0xc88] ;  /* 0x000c880001057983 */ /* 0x001ee80000100800 */
[----:B------:R0:W-:Y:S01]  /*4bc60*/  STL [R1], R11 ;  /* 0x0000000b01007387 */ /* 0x0001e20000100800 */
[----:B------:R-:W3:Y:S03]  /*4bc70*/  LDL R10, [R1+0xc04] ;  /* 0x000c0400010a7983 */ /* 0x000ee60000100800 */
[----:B0-----:R-:W3:Y:S01]  /*4bc80*/  LDL R11, [R1+0xc48] ;  /* 0x000c4800010b7983 */ /* 0x001ee20000100800 */
[----:B--2---:R-:W-:-:S03]  /*4bc90*/  @!P0 IMAD.MOV.U32 R2, RZ, RZ, R9 ;  /* 0x000000ffff028224 */ /* 0x004fc600078e0009 */
[----:B------:R-:W2:Y:S04]  /*4bca0*/  LDL R9, [R1+0xc08] ;  /* 0x000c080001097983 */ /* 0x000ea80000100800 */
[----:B------:R0:W2:Y:S02]  /*4bcb0*/  @!P0 LDG.E.U16 R28, [R2.64] ;  /* 0x0000000a021c8981 */ /* 0x0000a4000c1e1500 */
[----:B0-----:R-:W-:Y:S02]  /*4bcc0*/  @!P0 IMAD.MOV.U32 R3, RZ, RZ, R8 ;  /* 0x000000ffff038224 */ /* 0x001fe400078e0008 */
[----:B----4-:R-:W-:-:S05]  /*4bcd0*/  @!P0 IMAD.MOV.U32 R2, RZ, RZ, R7 ;  /* 0x000000ffff028224 */ /* 0x010fca00078e0007 */
[----:B------:R0:W4:Y:S01]  /*4bce0*/  @!P0 LDG.E.U16 R26, [R2.64] ;  /* 0x0000000a021a8981 */ /* 0x000122000c1e1500 */
[----:B------:R-:W-:Y:S01]  /*4bcf0*/  PRMT R4, RZ, 0x7610, R4 ;  /* 0x00007610ff047816 */ /* 0x000fe20000000004 */
[----:B---3--:R-:W-:Y:S02]  /*4bd00*/  @!P0 IMAD.MOV.U32 R15, RZ, RZ, R12 ;  /* 0x000000ffff0f8224 */ /* 0x008fe400078e000c */
[----:B0-----:R-:W-:Y:S02]  /*4bd10*/  @!P0 IMAD.MOV.U32 R3, RZ, RZ, R6 ;  /* 0x000000ffff038224 */ /* 0x001fe400078e0006 */
[----:B------:R-:W-:-:S05]  /*4bd20*/  @!P0 IMAD.MOV.U32 R2, RZ, RZ, R5 ;  /* 0x000000ffff028224 */ /* 0x000fca00078e0005 */
[----:B------:R0:W3:Y:S02]  /*4bd30*/  @!P0 LDG.E.U16 R4, [R2.64] ;  /* 0x0000000a02048981 */ /* 0x0000e4000c1e1500 */
[----:B0-----:R-:W-:Y:S01]  /*4bd40*/  PRMT R3, RZ, 0x7610, R3 ;  /* 0x00007610ff037816 */ /* 0x001fe20000000003 */
[----:B------:R-:W-:-:S05]  /*4bd50*/  @!P0 IMAD.MOV.U32 R14, RZ, RZ, R11 ;  /* 0x000000ffff0e8224 */ /* 0x000fca00078e000b */
[----:B------:R0:W3:Y:S04]  /*4bd60*/  @!P0 LDG.E.U16 R3, [R14.64] ;  /* 0x0000000a0e038981 */ /* 0x0000e8000c1e1500 */
[----:B--2---:R-:W-:Y:S01]  /*4bd70*/  STL [R1+0x4368], R28 ;  /* 0x0043681c01007387 */ /* 0x004fe20000100800 */
[----:B------:R-:W2:Y:S02]  /*4bd80*/  LDL R8, [R1+0xbc4] ;  /* 0x000bc40001087983 */ /* 0x000ea40000100800 */
[----:B------:R-:W2:Y:S01]  /*4bd90*/  LDL R7, [R1+0xbc8] ;  /* 0x000bc80001077983 */ /* 0x000ea20000100800 */
[----:B----4-:R-:W-:Y:S01]  /*4bda0*/  STL [R1+0x43a0], R26 ;  /* 0x0043a01a01007387 */ /* 0x010fe20000100800 */
[----:B------:R-:W-:Y:S02]  /*4bdb0*/  STL [R1+0xc], R20 ;  /* 0x00000c1401007387 */ /* 0x000fe40000100800 */
[----:B------:R-:W4:Y:S02]  /*4bdc0*/  LDL R6, [R1+0xcbc] ;  /* 0x000cbc0001067983 */ /* 0x000f240000100800 */
[----:B------:R-:W4:Y:S01]  /*4bdd0*/  LDL R5, [R1+0xcc0] ;  /* 0x000cc00001057983 */ /* 0x000f220000100800 */
[----:B------:R-:W-:Y:S01]  /*4bde0*/  PRMT R2, RZ, 0x7610, R2 ;  /* 0x00007610ff027816 */ /* 0x000fe20000000002 */
[----:B0-----:R-:W-:-:S02]  /*4bdf0*/  @!P0 IMAD.MOV.U32 R14, RZ, RZ, R9 ;  /* 0x000000ffff0e8224 */ /* 0x001fc400078e0009 */
[----:B------:R-:W-:Y:S01]  /*4be00*/  @!P0 IMAD.MOV.U32 R15, RZ, RZ, R10 ;  /* 0x000000ffff0f8224 */ /* 0x000fe200078e000a */
[----:B------:R-:W-:-:S04]  /*4be10*/  PRMT R0, RZ, 0x7610, R0 ;  /* 0x00007610ff007816 */ /* 0x000fc80000000000 */
[----:B------:R2:W4:Y:S01]  /*4be20*/  @!P0 LDG.E.U16 R2, [R14.64] ;  /* 0x0000000a0e028981 */ /* 0x000522000c1e1500 */
[----:B------:R-:W-:-:S03]  /*4be30*/  PRMT R18, RZ, 0x7610, R18 ;  /* 0x00007610ff127816 */ /* 0x000fc60000000012 */
[----:B---3--:R0:W-:Y:S04]  /*4be40*/  STL [R1+0x43a4], R4 ;  /* 0x0043a40401007387 */ /* 0x0081e80000100800 */
[----:B------:R1:W-:Y:S04]  /*4be50*/  STL [R1+0x43a8], R3 ;  /* 0x0043a80301007387 */ /* 0x0003e80000100800 */
[----:B0-----:R-:W3:Y:S01]  /*4be60*/  LDL R4, [R1+0xcb8] ;  /* 0x000cb80001047983 */ /* 0x001ee20000100800 */
[----:B------:R-:W3:Y:S02]  /*4be70*/  LDL R11, [R1+0xcb4] ;  /* 0x000cb400010b7983 */ /* 0x000ee40000100800 */
[----:B--2---:R-:W-:-:S02]  /*4be80*/  @!P0 IMAD.MOV.U32 R15, RZ, RZ, R8 ;  /* 0x000000ffff0f8224 */ /* 0x004fc400078e0008 */
[----:B------:R-:W-:-:S05]  /*4be90*/  @!P0 IMAD.MOV.U32 R14, RZ, RZ, R7 ;  /* 0x000000ffff0e8224 */ /* 0x000fca00078e0007 */
[----:B------:R4:W2:Y:S02]  /*4bea0*/  @!P0 LDG.E.U16 R0, [R14.64] ;  /* 0x0000000a0e008981 */ /* 0x0008a4000c1e1500 */
[----:B----4-:R-:W-:Y:S02]  /*4beb0*/  @!P0 IMAD.MOV.U32 R15, RZ, RZ, R6 ;  /* 0x000000ffff0f8224 */ /* 0x010fe400078e0006 */
[----:B------:R-:W-:-:S05]  /*4bec0*/  @!P0 IMAD.MOV.U32 R14, RZ, RZ, R5 ;  /* 0x000000ffff0e8224 */ /* 0x000fca00078e0005 */
[----:B------:R3:W4:Y:S04]  /*4bed0*/  @!P0 LDG.E.U16 R18, [R14.64] ;  /* 0x0000000a0e128981 */ /* 0x000728000c1e1500 */
[----:B------:R0:W-:Y:S01]  /*4bee0*/  STL [R1+0x43ac], R2 ;  /* 0x0043ac0201007387 */ /* 0x0001e20000100800 */
[----:B------:R-:W4:Y:S02]  /*4bef0*/  LDL R10, [R1+0xc7c] ;  /* 0x000c7c00010a7983 */ /* 0x000f240000100800 */
[----:B------:R-:W4:Y:S02]  /*4bf00*/  LDL R9, [R1+0xc80] ;  /* 0x000c800001097983 */ /* 0x000f240000100800 */
[----:B---3--:R-:W-:Y:S01]  /*4bf10*/  @!P0 IMAD.MOV.U32 R14, RZ, RZ, R4 ;  /* 0x000000ffff0e8224 */ /* 0x008fe200078e0004 */
[----:B--2---:R2:W-:Y:S01]  /*4bf20*/  STL [R1+0x43b0], R0 ;  /* 0x0043b00001007387 */ /* 0x0045e20000100800 */
[----:B------:R-:W3:Y:S02]  /*4bf30*/  LDL R8, [R1+0xc74] ;  /* 0x000c740001087983 */ /* 0x000ee40000100800 */
[----:B------:R-:W3:Y:S02]  /*4bf40*/  LDL R7, [R1+0xc78] ;  /* 0x000c780001077983 */ /* 0x000ee40000100800 */
[----:B------:R-:W3:Y:S01]  /*4bf50*/  LDL R6, [R1+0xc3c] ;  /* 0x000c3c0001067983 */ /* 0x000ee20000100800 */
[----:B------:R-:W3:Y:S04]  /*4bf60*/  LDL R5, [R1+0xc40] ;  /* 0x000c400001057983 */ /* 0x000ee80000100800 */
[----:B-1----:R-:W3:Y:S04]  /*4bf70*/  LDL R3, [R1+0xc38] ;  /* 0x000c380001037983 */ /* 0x002ee80000100800 */
[----:B----4-:R-:W-:Y:S01]  /*4bf80*/  STL [R1+0x4380], R18 ;  /* 0x0043801201007387 */ /* 0x010fe20000100800 */
[----:B------:R-:W4:Y:S02]  /*4bf90*/  LDL R4, [R1+0xc34] ;  /* 0x000c340001047983 */ /* 0x000f240000100800 */
[----:B0-----:R-:W4:Y:S02]  /*4bfa0*/  LDL R2, [R1+0xbfc] ;  /* 0x000bfc0001027983 */ /* 0x001f240000100800 */
[----:B--2---:R-:W2:Y:S01]  /*4bfb0*/  LDL R0, [R1+0xc00] ;  /* 0x000c000001007983 */ /* 0x004ea20000100800 */
[----:B------:R-:W-:Y:S01]  /*4bfc0*/  PRMT R16, RZ, 0x7610, R16 ;  /* 0x00007610ff107816 */ /* 0x000fe20000000010 */
[----:B------:R-:W-:Y:S01]  /*4bfd0*/  @!P0 IMAD.MOV.U32 R15, RZ, RZ, R11 ;  /* 0x000000ffff0f8224 */ /* 0x000fe200078e000b */
[----:B------:R-:W-:-:S04]  /*4bfe0*/  PRMT R17, RZ, 0x7610, R17 ;  /* 0x00007610ff117816 */ /* 0x000fc80000000011 */
[----:B------:R0:W2:Y:S01]  /*4bff0*/  @!P0 LDG.E.U16 R16, [R14.64] ;  /* 0x0000000a0e108981 */ /* 0x0000a2000c1e1500 */
[----:B------:R-:W-:Y:S01]  /*4c000*/  PRMT R19, RZ, 0x7610, R19 ;  /* 0x00007610ff137816 */ /* 0x000fe20000000013 */
[----:B0-----:R-:W-:Y:S02]  /*4c010*/  @!P0 IMAD.MOV.U32 R14, RZ, RZ, R9 ;  /* 0x000000ffff0e8224 */ /* 0x001fe400078e0009 */
[----:B------:R-:W-:-:S05]  /*4c020*/  @!P0 IMAD.MOV.U32 R15, RZ, RZ, R10 ;  /* 0x000000ffff0f8224 */ /* 0x000fca00078e000a */
[----:B------:R3:W2:Y:S01]  /*4c030*/  @!P0 LDG.E.U16 R17, [R14.64] ;  /* 0x0000000a0e118981 */ /* 0x0006a2000c1e1500 */
[----:B------:R-:W-:Y:S02]  /*4c040*/  PRMT R21, RZ, 0x7610, R21 ;  /* 0x00007610ff157816 */ /* 0x000fe40000000015 */
[----:B------:R-:W-:Y:S02]  /*4c050*/  PRMT R23, RZ, 0x7610, R23 ;  /* 0x00007610ff177816 */ /* 0x000fe40000000017 */
[----:B------:R-:W-:Y:S01]  /*4c060*/  PRMT R25, RZ, 0x7610, R25 ;  /* 0x00007610ff197816 */ /* 0x000fe20000000019 */
[----:B---3--:R-:W-:Y:S02]  /*4c070*/  @!P0 IMAD.MOV.U32 R15, RZ, RZ, R8 ;  /* 0x000000ffff0f8224 */ /* 0x008fe400078e0008 */
[----:B------:R-:W-:-:S05]  /*4c080*/  @!P0 IMAD.MOV.U32 R14, RZ, RZ, R7 ;  /* 0x000000ffff0e8224 */ /* 0x000fca00078e0007 */
[----:B------:R0:W3:Y:S02]  /*4c090*/  @!P0 LDG.E.U16 R19, [R14.64] ;  /* 0x0000000a0e138981 */ /* 0x0000e4000c1e1500 */
[----:B0-----:R-:W-:Y:S02]  /*4c0a0*/  @!P0 IMAD.MOV.U32 R14, RZ, RZ, R5 ;  /* 0x000000ffff0e8224 */ /* 0x001fe400078e0005 */
[----:B------:R-:W-:-:S05]  /*4c0b0*/  @!P0 IMAD.MOV.U32 R15, RZ, RZ, R6 ;  /* 0x000000ffff0f8224 */ /* 0x000fca00078e0006 */
[----:B------:R0:W3:Y:S02]  /*4c0c0*/  @!P0 LDG.E.U16 R21, [R14.64] ;  /* 0x0000000a0e158981 */ /* 0x0000e4000c1e1500 */
[----:B0-----:R-:W-:Y:S02]  /*4c0d0*/  @!P0 IMAD.MOV.U32 R14, RZ, RZ, R3 ;  /* 0x000000ffff0e8224 */ /* 0x001fe400078e0003 */
[----:B----4-:R-:W-:-:S05]  /*4c0e0*/  @!P0 IMAD.MOV.U32 R15, RZ, RZ, R4 ;  /* 0x000000ffff0f8224 */ /* 0x010fca00078e0004 */
[----:B------:R2:W4:Y:S02]  /*4c0f0*/  @!P0 LDG.E.U16 R23, [R14.64] ;  /* 0x0000000a0e178981 */ /* 0x000524000c1e1500 */
[----:B--2---:R-:W-:Y:S02]  /*4c100*/  @!P0 IMAD.MOV.U32 R14, RZ, RZ, R0 ;  /* 0x000000ffff0e8224 */ /* 0x004fe400078e0000 */
[----:B------:R-:W-:-:S05]  /*4c110*/  @!P0 IMAD.MOV.U32 R15, RZ, RZ, R2 ;  /* 0x000000ffff0f8224 */ /* 0x000fca00078e0002 */
[----:B------:R0:W2:Y:S04]  /*4c120*/  @!P0 LDG.E.U16 R25, [R14.64] ;  /* 0x0000000a0e198981 */ /* 0x0000a8000c1e1500 */
[----:B------:R-:W-:Y:S01]  /*4c130*/  STL [R1+0x436c], R16 ;  /* 0x00436c1001007387 */ /* 0x000fe20000100800 */
[----:B------:R-:W-:Y:S03]  /*4c140*/  STL [R1+0x4384], R17 ;  /* 0x0043841101007387 */ /* 0x000fe60000100800 */
[----:B---3--:R-:W-:Y:S04]  /*4c150*/  STL [R1+0x4370], R19 ;  /* 0x0043701301007387 */ /* 0x008fe80000100800 */
[----:B------:R-:W-:Y:S04]  /*4c160*/  STL [R1+0x4388], R21 ;  /* 0x0043881501007387 */ /* 0x000fe80000100800 */
[----:B----4-:R1:W-:Y:S04]  /*4c170*/  STL [R1+0x4374], R23 ;  /* 0x0043741701007387 */ /* 0x0103e80000100800 */
[----:B-1----:R-:W3:Y:S01]  /*4c180*/  LDL R23, [R1+0xbc0] ;  /* 0x000bc00001177983 */ /* 0x002ee20000100800 */
[----:B------:R-:W4:Y:S02]  /*4c190*/  LDL.LU R21, [R1+0x900] ;  /* 0x0009000001157983 */ /* 0x000f240000300800 */
        /* <DEDUP_REMOVED lines=21> */
[----:B0-----:R-:W3:Y:S01]  /*4c2f0*/  LDL R14, [R1+0xbf4] ;  /* 0x000bf400010e7983 */ /* 0x001ee20000100800 */
[----:B------:R-:W3:Y:S01]  /*4c300*/  LDL R15, [R1+0xbf8] ;  /* 0x000bf800010f7983 */ /* 0x000ee20000100800 */
[----:B--2---:R0:W-:Y:S03]  /*4c310*/  STL [R1+0x438c], R25 ;  /* 0x00438c1901007387 */ /* 0x0041e60000100800 */
[----:B0-----:R-:W2:Y:S01]  /*4c320*/  LDL R25, [R1+0xbbc] ;  /* 0x000bbc0001197983 */ /* 0x001ea20000100800 */
[----:B------:R-:W-:-:S02]  /*4c330*/  PRMT R27, RZ, 0x7610, R27 ;  /* 0x00007610ff1b7816 */ /* 0x000fc4000000001b */
[----:B------:R-:W-:Y:S01]  /*4c340*/  PRMT R29, RZ, 0x7610, R29 ;  /* 0x00007610ff1d7816 */ /* 0x000fe2000000001d */
[----:B------:R-:W0:Y:S01]  /*4c350*/  S2R R10, SR_TID.X ;  /* 0x00000000000a7919 */ /* 0x000e220000002100 */
[----:B---3--:R-:W-:-:S04]  /*4c360*/  @!P0 LOP3.LUT R15, R15, R14, RZ, 0x3c, !PT ;  /* 0x0000000e0f0f8212 */ /* 0x008fc800078e3cff */
[----:B------:R-:W-:-:S04]  /*4c370*/  @!P0 LOP3.LUT R14, R15, R14, RZ, 0x3c, !PT ;  /* 0x0000000e0f0e8212 */ /* 0x000fc800078e3cff */
[----:B------:R-:W-:-:S05]  /*4c380*/  @!P0 LOP3.LUT R15, R15, R14, RZ, 0x3c, !PT ;  /* 0x0000000e0f0f8212 */ /* 0x000fca00078e3cff */
[----:B------:R1:W3:Y:S02]  /*4c390*/  @!P0 LDG.E.U16 R27, [R14.64] ;  /* 0x0000000a0e1b8981 */ /* 0x0002e4000c1e1500 */
[----:B-1----:R-:W-:Y:S02]  /*4c3a0*/  @!P0 IMAD.MOV.U32 R14, RZ, RZ, R23 ;  /* 0x000000ffff0e8224 */ /* 0x002fe400078e0017 */
[----:B--2---:R-:W-:-:S05]  /*4c3b0*/  @!P0 IMAD.MOV.U32 R15, RZ, RZ, R25 ;  /* 0x000000ffff0f8224 */ /* 0x004fca00078e0019 */
[----:B------:R-:W2:Y:S01]  /*4c3c0*/  @!P0 LDG.E.U16 R29, [R14.64] ;  /* 0x0000000a0e1d8981 */ /* 0x000ea2000c1e1500 */
[----:B0-----:R-:W-:-:S05]  /*4c3d0*/  LOP3.LUT R10, R10, 0x7f, RZ, 0xc0, !PT ;  /* 0x0000007f0a0a7812 */ /* 0x001fca00078ec0ff */
[----:B------:R-:W-:-:S05]  /*4c3e0*/  IMAD.SHL.U32 R10, R10, 0x2, RZ ;  /* 0x000000020a0a7824 */ /* 0x000fca00078e00ff */
[----:B------:R-:W-:-:S05]  /*4c3f0*/  LOP3.LUT R10, R10, 0x20, RZ, 0x3c, !PT ;  /* 0x000000200a0a7812 */ /* 0x000fca00078e3cff */
[----:B----4-:R-:W-:Y:S01]  /*4c400*/  STS.U16 [R10+0x3a00], R21 ;  /* 0x003a00150a007388 */ /* 0x010fe20000000400 */
        /* <DEDUP_REMOVED lines=14> */
[----:B------:R0:W-:Y:S01]  /*4c4f0*/  STS.U16 [R10+0xb200], R9 ;  /* 0x00b200090a007388 */ /* 0x0001e20000000400 */
[----:B------:R-:W-:Y:S01]  /*4c500*/  STS.U16 [R10+0xba00], R8 ;  /* 0x00ba00080a007388 */ /* 0x000fe20000000400 */
[----:B------:R-:W-:Y:S02]  /*4c510*/  STS.U16 [R10+0xc200], R22 ;  /* 0x00c200160a007388 */ /* 0x000fe40000000400 */
[----:B------:R1:W-:Y:S01]  /*4c520*/  STS.U16 [R10+0xca00], R11 ;  /* 0x00ca000b0a007388 */ /* 0x0003e20000000400 */
[----:B---3--:R-:W-:Y:S04]  /*4c530*/  STL [R1+0x4378], R27 ;  /* 0x0043781b01007387 */ /* 0x008fe80000100800 */
[----:B--2---:R-:W-:Y:S01]  /*4c540*/  STL [R1+0x4390], R29 ;  /* 0x0043901d01007387 */ /* 0x004fe20000100800 */
[----:B0-----:R-:W2:Y:S02]  /*4c550*/  LDL.LU R9, [R1+0x2d4] ;  /* 0x0002d40001097983 */ /* 0x001ea40000300800 */
[----:B-1----:R-:W3:Y:S02]  /*4c560*/  LDL.LU R11, [R1+0x28c] ;  /* 0x00028c00010b7983 */ /* 0x002ee40000300800 */
[----:B---3--:R0:W-:Y:S04]  /*4c570*/  STL [R1+0x4410], R11 ;  /* 0x0044100b01007387 */ /* 0x0081e80000100800 */
[----:B0-----:R-:W3:Y:S01]  /*4c580*/  LDL.LU R11, [R1+0x2a4] ;  /* 0x0002a400010b7983 */ /* 0x001ee20000300800 */
[----:B------:R-:W-:Y:S02]  /*4c590*/  STS.U16 [R10+0xd200], R12 ;  /* 0x00d2000c0a007388 */ /* 0x000fe40000000400 */
[----:B------:R-:W-:Y:S02]  /*4c5a0*/  STS.U16 [R10+0xda00], R13 ;  /* 0x00da000d0a007388 */ /* 0x000fe40000000400 */
[----:B------:R-:W-:Y:S01]  /*4c5b0*/  STS.U16 [R10+0xe200], R24 ;  /* 0x00e200180a007388 */ /* 0x000fe20000000400 */
[----:B---3--:R0:W-:Y:S04]  /*4c5c0*/  STL [R1+0x4414], R11 ;  /* 0x0044140b01007387 */ /* 0x0081e80000100800 */
[----:B0-----:R-:W3:Y:S01]  /*4c5d0*/  LDL.LU R11, [R1+0x2bc] ;  /* 0x0002bc00010b7983 */ /* 0x001ee20000300800 */
[----:B------:R-:W4:Y:S02]  /*4c5e0*/  LDL.LU R12, [R1+0x274] ;  /* 0x00027400010c7983 */ /* 0x000f240000300800 */
[----:B------:R-:W4:Y:S02]  /*4c5f0*/  LDL.LU R13, [R1+0x25c] ;  /* 0x00025c00010d7983 */ /* 0x000f240000300800 */
[----:B------:R-:W4:Y:S01]  /*4c600*/  LDL.LU R24, [R1+0x244] ;  /* 0x0002440001187983 */ /* 0x000f220000300800 */
[----:B------:R-:W4:Y:S01]  /*4c610*/  LDL.LU R29, [R1+0x22c] ;  /* 0x00022c00011d7983 */ /* 0x000f220000300800 */
        /* <DEDUP_REMOVED lines=20> */
[----:B------:R-:W4:Y:S03]  /*4c760*/  LDL.LU R20, [R1+0x40] ;  /* 0x0000400001147983 */ /* 0x000f260000300800 */
[----:B--2---:R0:W-:Y:S01]  /*4c770*/  STS.U16 [R10+0xea00], R9 ;  /* 0x00ea00090a007388 */ /* 0x0041e20000000400 */
[----:B------:R-:W3:Y:S03]  /*4c780*/  LDL.LU R8, [R1+0x28] ;  /* 0x0000280001087983 */ /* 0x000ee60000300800 */
[----:B0-----:R-:W3:Y:S04]  /*4c790*/  LDL.LU R9, [R1+0x1c] ;  /* 0x00001c0001097983 */ /* 0x001ee80000300800 */
[----:B---3--:R0:W-:Y:S04]  /*4c7a0*/  STS.U16 [R10+0xf200], R11 ;  /* 0x00f2000b0a007388 */ /* 0x0081e80000000400 */
[----:B0-----:R-:W3:Y:S04]  /*4c7b0*/  LDL.LU R11, [R1+0x4414] ;  /* 0x00441400010b7983 */ /* 0x001ee80000300800 */
[----:B---3--:R0:W-:Y:S04]  /*4c7c0*/  STS.U16 [R10+0xfa00], R11 ;  /* 0x00fa000b0a007388 */ /* 0x0081e80000000400 */
[----:B0-----:R-:W3:Y:S04]  /*4c7d0*/  LDL.LU R11, [R1+0x4410] ;  /* 0x00441000010b7983 */ /* 0x001ee80000300800 */
[----:B---3--:R0:W-:Y:S01]  /*4c7e0*/  STS.U16 [R10+0x10200], R11 ;  /* 0x0102000b0a007388 */ /* 0x0081e20000000400 */
[----:B----4-:R1:W-:Y:S02]  /*4c7f0*/  STS.U16 [R10+0x10a00], R12 ;  /* 0x010a000c0a007388 */ /* 0x0103e40000000400 */
[----:B------:R3:W-:Y:S02]  /*4c800*/  STS.U16 [R10+0x11200], R13 ;  /* 0x0112000d0a007388 */ /* 0x0007e40000000400 */
[----:B------:R4:W-:Y:S01]  /*4c810*/  STS.U16 [R10+0x11a00], R24 ;  /* 0x011a00180a007388 */ /* 0x0009e20000000400 */
[----:B0-----:R-:W2:Y:S01]  /*4c820*/  LDL.LU R11, [R1+0x440c] ;  /* 0x00440c00010b7983 */ /* 0x001ea20000300800 */
[----:B-1----:R-:W2:Y:S02]  /*4c830*/  LDL.LU R12, [R1+0x4408] ;  /* 0x00440800010c7983 */ /* 0x002ea40000300800 */
[----:B---3--:R-:W3:Y:S02]  /*4c840*/  LDL.LU R13, [R1+0x4404] ;  /* 0x00440400010d7983 */ /* 0x008ee40000300800 */
[----:B----4-:R-:W4:Y:S01]  /*4c850*/  LDL.LU R24, [R1+0x4400] ;  /* 0x0044000001187983 */ /* 0x010f220000300800 */
        /* <DEDUP_REMOVED lines=15> */
[----:B------:R0:W-:Y:S02]  /*4c950*/  STS.U16 [R10+0x19a00], R22 ;  /* 0x019a00160a007388 */ /* 0x0001e40000000400 */
[----:B0-----:R-:W0:Y:S04]  /*4c960*/  S2R R22, SR_TID.X ;  /* 0x0000000000167919 */ /* 0x001e280000002100 */
        /* <DEDUP_REMOVED lines=8> */
[----:B0-----:R-:W-:-:S05]  /*4c9f0*/  LOP3.LUT R22, R22, 0x7f, RZ, 0xc0, !PT ;  /* 0x0000007f16167812 */ /* 0x001fca00078ec0ff */
[----:B------:R-:W-:-:S05]  /*4ca00*/  IMAD.SHL.U32 R22, R22, 0x2, RZ ;  /* 0x0000000216167824 */ /* 0x000fca00078e00ff */
[----:B------:R-:W-:-:S05]  /*4ca10*/  LOP3.LUT R0, R22, 0x30, RZ, 0x3c, !PT ;  /* 0x0000003016007812 */ /* 0x000fca00078e3cff */
[----:B------:R-:W-:Y:S04]  /*4ca20*/  STL [R1+0x43fc], R0 ;  /* 0x0043fc0001007387 */ /* 0x000fe80000100800 */
[----:B----4-:R0:W-:Y:S04]  /*4ca30*/  STS.U16 [R10+0x1e200], R24 ;  /* 0x01e200180a007388 */ /* 0x0101e80000000400 */
[----:B0-----:R-:W4:Y:S01]  /*4ca40*/  LDL.LU R24, [R1+0x93c] ;  /* 0x00093c0001187983 */ /* 0x001f220000300800 */
[----:B------:R-:W-:-:S05]  /*4ca50*/  LOP3.LUT R0, R22, 0x20, RZ, 0x3c, !PT ;  /* 0x0000002016007812 */ /* 0x000fca00078e3cff */
[----:B---3--:R-:W-:Y:S01]  /*4ca60*/  STS.U16 [R0+0x1ea00], R13 ;  /* 0x01ea000d00007388 */ /* 0x008fe20000000400 */
[----:B--2---:R-:W-:Y:S02]  /*4ca70*/  STS.U16 [R0+0x1f200], R12 ;  /* 0x01f2000c00007388 */ /* 0x004fe40000000400 */
[----:B------:R-:W-:Y:S01]  /*4ca80*/  STS.U16 [R0+0x1fa00], R11 ;  /* 0x01fa000b00007388 */ /* 0x000fe20000000400 */
[----:B----4-:R0:W-:Y:S04]  /*4ca90*/  STL [R1+0x43f8], R24 ;  /* 0x0043f81801007387 */ /* 0x0101e80000100800 */
[----:B0-----:R-:W2:Y:S01]  /*4caa0*/  LDL.LU R24, [R1+0x98c] ;  /* 0x00098c0001187983 */ /* 0x001ea20000300800 */
[----:B------:R-:W3:Y:S02]  /*4cab0*/  LDL.LU R29, [R1+0x928] ;  /* 0x00092800011d7983 */ /* 0x000ee40000300800 */
[----:B------:R-:W4:Y:S02]  /*4cac0*/  LDL.LU R14, [R1+0x914] ;  /* 0x00091400010e7983 */ /* 0x000f240000300800 */
        /* <DEDUP_REMOVED lines=25> */
[----:B------:R-:W3:Y:S04]  /*4cc60*/  LDL.LU R11, [R1+0x978] ;  /* 0x00097800010b7983 */ /* 0x000ee80000300800 */
[----:B--2---:R0:W-:Y:S04]  /*4cc70*/  STS.U16 [R0+0x300], R24 ;  /* 0x0003001800007388 */ /* 0x0041e80000000400 */
[----:B0-----:R-:W2:Y:S01]  /*4cc80*/  LDL.LU R24, [R1+0x43f8] ;  /* 0x0043f80001187983 */ /* 0x001ea20000300800 */
[----:B---3--:R-:W-:Y:S02]  /*4cc90*/  STS.U16 [R0+0xb00], R11 ;  /* 0x000b000b00007388 */ /* 0x008fe40000000400 */
[----:B------:R-:W-:Y:S02]  /*4cca0*/  STS.U16 [R0+0x1300], R12 ;  /* 0x0013000c00007388 */ /* 0x000fe40000000400 */
[----:B------:R-:W-:Y:S01]  /*4ccb0*/  STS.U16 [R0+0x1b00], R13 ;  /* 0x001b000d00007388 */ /* 0x000fe20000000400 */
[----:B--2---:R-:W-:Y:S01]  /*4ccc0*/  STS.U16 [R0+0x2300], R24 ;  /* 0x0023001800007388 */ /* 0x004fe20000000400 */
[----:B------:R-:W-:Y:S02]  /*4ccd0*/  STS.U16 [R0+0x2b00], R29 ;  /* 0x002b001d00007388 */ /* 0x000fe40000000400 */
[----:B----4-:R-:W-:Y:S02]  /*4cce0*/  STS.U16 [R0+0x3300], R14 ;  /* 0x0033000e00007388 */ /* 0x010fe40000000400 */
        /* <DEDUP_REMOVED lines=15> */
[----:B------:R0:W-:Y:S02]  /*4cde0*/  STS.U16 [R0+0xb300], R7 ;  /* 0x00b3000700007388 */ /* 0x0001e40000000400 */
[----:B------:R-:W-:Y:S01]  /*4cdf0*/  STS.U16 [R0+0xbb00], R6 ;  /* 0x00bb000600007388 */ /* 0x000fe20000000400 */
[----:B------:R-:W-:Y:S01]  /*4ce00*/  STS.U16 [R0+0xc300], R20 ;  /* 0x00c3001400007388 */ /* 0x000fe20000000400 */
[----:B------:R1:W-:Y:S03]  /*4ce10*/  STS.U16 [R0+0xcb00], R8 ;  /* 0x00cb000800007388 */ /* 0x0003e60000000400 */
[----:B0-----:R-:W2:Y:S01]  /*4ce20*/  LDL.LU R7, [R1+0x2d0] ;  /* 0x0002d00001077983 */ /* 0x001ea20000300800 */
[----:B-1----:R-:W3:Y:S03]  /*4ce30*/  LDL.LU R8, [R1+0x288] ;  /* 0x0002880001087983 */ /* 0x002ee60000300800 */
        /* <DEDUP_REMOVED lines=73> */
[----:B------:R-:W-:Y:S01]  /*4d2d0*/  IMAD.SHL.U32 R20, R20, 0x2, RZ ;  /* 0x0000000214147824 */ /* 0x000fe200078e00ff */
[----:B----4-:R0:W-:Y:S04]  /*4d2e0*/  STS.U16 [R0+0x1e300], R22 ;  /* 0x01e3001600007388 */ /* 0x0101e80000000400 */
[----:B0-----:R-:W-:-:S05]  /*4d2f0*/  LOP3.LUT R0, R20, 0x40, RZ, 0x3c, !PT ;  /* 0x0000004014007812 */ /* 0x001fca00078e3cff */
[----:B------:R0:W-:Y:S01]  /*4d300*/  STL [R1+0x43dc], R0 ;  /* 0x0043dc0001007387 */ /* 0x0001e20000100800 */
[----:B------:R-:W4:Y:S01]  /*4d310*/  LDL.LU R22, [R1+0x938] ;  /* 0x0009380001167983 */ /* 0x000f220000300800 */
[----:B0-----:R-:W-:-:S05]  /*4d320*/  LOP3.LUT R0, R20, 0x30, RZ, 0x3c, !PT ;  /* 0x0000003014007812 */ /* 0x001fca00078e3cff */
        /* <DEDUP_REMOVED lines=137> */
[----:B------:R0:W-:Y:S02]  /*4dbc0*/  STL [R1+0x43bc], R8 ;  /* 0x0043bc0801007387 */ /* 0x0001e40000100800 */
[----:B0-----:R-:W-:Y:S02]  /*4dbd0*/  LOP3.LUT R8, R28, 0x40, RZ, 0x3c, !PT ;  /* 0x000000401c087812 */ /* 0x001fe400078e3cff */
[----:B----4-:R0:W-:Y:S04]  /*4dbe0*/  STS.U16 [R0+0x1e400], R20 ;  /* 0x01e4001400007388 */ /* 0x0101e80000000400 */
[----:B0-----:R-:W4:Y:S01]  /*4dbf0*/  LDL.LU R20, [R1+0x948] ;  /* 0x0009480001147983 */ /* 0x001f220000300800 */
        /* <DEDUP_REMOVED lines=23> */
[----:B------:R-:W4:Y:S04]  /*4dd70*/  LDL.LU R28, [R1+0x2f8] ;  /* 0x0002f800011c7983 */ /* 0x000f280000300800 */
[----:B---3--:R0:W-:Y:S01]  /*4dd80*/  STS.U16 [R8+0x1ec00], R7 ;  /* 0x01ec000708007388 */ /* 0x0081e20000000400 */
[----:B--2---:R1:W-:Y:S02]  /*4dd90*/  STS.U16 [R8+0x1f400], R6 ;  /* 0x01f4000608007388 */ /* 0x0043e40000000400 */
[----:B------:R2:W-:Y:S01]  /*4dda0*/  STS.U16 [R8+0x1fc00], R5 ;  /* 0x01fc000508007388 */ /* 0x0005e20000000400 */
[----:B0-----:R-:W3:Y:S01]  /*4ddb0*/  LDL.LU R7, [R1+0x95c] ;  /* 0x00095c0001077983 */ /* 0x001ee20000300800 */
[----:B-1----:R-:W3:Y:S02]  /*4ddc0*/  LDL.LU R6, [R1+0x970] ;  /* 0x0009700001067983 */ /* 0x002ee40000300800 */
[----:B--2---:R-:W2:Y:S02]  /*4ddd0*/  LDL.LU R8, [R1+0x43bc] ;  /* 0x0043bc0001087983 */ /* 0x004ea40000300800 */
[----:B------:R-:W2:Y:S02]  /*4dde0*/  LDL.LU R5, [R1+0x984] ;  /* 0x0009840001057983 */ /* 0x000ea40000300800 */
[----:B--2---:R-:W-:Y:S01]  /*4ddf0*/  STS.U16 [R8+0x500], R5 ;  /* 0x0005000508007388 */ /* 0x004fe20000000400 */
[----:B---3--:R-:W-:Y:S02]  /*4de00*/  STS.U16 [R8+0xd00], R6 ;  /* 0x000d000608007388 */ /* 0x008fe40000000400 */
[----:B------:R-:W-:Y:S02]  /*4de10*/  STS.U16 [R8+0x1500], R7 ;  /* 0x0015000708007388 */ /* 0x000fe40000000400 */
[----:B----4-:R-:W-:Y:S01]  /*4de20*/  STS.U16 [R8+0x1d00], R20 ;  /* 0x001d001408007388 */ /* 0x010fe20000000400 */
        /* <DEDUP_REMOVED lines=17> */
[----:B------:R0:W-:Y:S02]  /*4df40*/  STS.U16 [R8+0xad00], R18 ;  /* 0x00ad001208007388 */ /* 0x0001e40000000400 */
[----:B------:R1:W-:Y:S01]  /*4df50*/  STS.U16 [R8+0xb500], R0 ;  /* 0x00b5000008007388 */ /* 0x0003e20000000400 */
[----:B0-----:R-:W2:Y:S01]  /*4df60*/  LDL.LU R18, [R1+0x2e0] ;  /* 0x0002e00001127983 */ /* 0x001ea20000300800 */
[----:B-1----:R-:W3:Y:S03]  /*4df70*/  LDL.LU R0, [R1+0x298] ;  /* 0x0002980001007983 */ /* 0x002ee60000300800 */
[----:B---3--:R0:W-:Y:S04]  /*4df80*/  STL [R1+0x43b4], R0 ;  /* 0x0043b40001007387 */ /* 0x0081e80000100800 */
[----:B0-----:R-:W3:Y:S01]  /*4df90*/  LDL.LU R0, [R1+0x2b0] ;  /* 0x0002b00001007983 */ /* 0x001ee20000300800 */
[----:B------:R-:W-:Y:S02]  /*4dfa0*/  STS.U16 [R8+0xbd00], R2 ;  /* 0x00bd000208007388 */ /* 0x000fe40000000400 */
[----:B------:R-:W-:Y:S02]  /*4dfb0*/  STS.U16 [R8+0xc500], R3 ;  /* 0x00c5000308007388 */ /* 0x000fe40000000400 */
[----:B------:R-:W-:Y:S01]  /*4dfc0*/  STS.U16 [R8+0xcd00], R4 ;  /* 0x00cd000408007388 */ /* 0x000fe20000000400 */
[----:B------:R-:W-:Y:S01]  /*4dfd0*/  STS.U16 [R8+0xd500], R26 ;  /* 0x00d5001a08007388 */ /* 0x000fe20000000400 */
[----:B------:R-:W-:Y:S03]  /*4dfe0*/  STS.U16 [R8+0xdd00], R28 ;  /* 0x00dd001c08007388 */ /* 0x000fe60000000400 */
        /* <DEDUP_REMOVED lines=28> */
[----:B------:R-:W4:Y:S03]  /*4e1b0*/  LDL.LU R16, [R1+0x10] ;  /* 0x0000100001107983 */ /* 0x000f260000300800 */
[----:B0-----:R-:W4:Y:S04]  /*4e1c0*/  LDL.LU R18, [R1+0x4] ;  /* 0x0000040001127983 */ /* 0x001f280000300800 */
        /* <DEDUP_REMOVED lines=8> */
[----:B------:R4:W-:Y:S04]  /*4e250*/  STS.U16 [R8+0x11d00], R26 ;  /* 0x011d001a08007388 */ /* 0x0009e80000000400 */
[----:B0-----:R-:W2:Y:S01]  /*4e260*/  LDL.LU R0, [R1+0x43b0] ;  /* 0x0043b00001007983 */ /* 0x001ea20000300800 */
[----:B-1----:R-:W2:Y:S02]  /*4e270*/  LDL.LU R2, [R1+0x43ac] ;  /* 0x0043ac0001027983 */ /* 0x002ea40000300800 */
[----:B---3--:R-:W3:Y:S02]  /*4e280*/  LDL.LU R3, [R1+0x43a8] ;  /* 0x0043a80001037983 */ /* 0x008ee40000300800 */
[----:B----4-:R-:W4:Y:S01]  /*4e290*/  LDL.LU R4, [R1+0x43a4] ;  /* 0x0043a40001047983 */ /* 0x010f220000300800 */
[----:B------:R-:W2:Y:S04]  /*4e2a0*/  LDL.LU R26, [R1+0x43a0] ;  /* 0x0043a000011a7983 */ /* 0x000ea80000300800 */
        /* <DEDUP_REMOVED lines=23> */
[----:B------:R-:W-:Y:S01]  /*4e420*/  STS.U16 [R8+0x1d500], R18 ;  /* 0x01d5001208007388 */ /* 0x000fe20000000400 */
[----:B0-----:R-:W-:-:S05]  /*4e430*/  LOP3.LUT R28, R28, 0x7f, RZ, 0xc0, !PT ;  /* 0x0000007f1c1c7812 */ /* 0x001fca00078ec0ff */
[----:B------:R-:W-:-:S05]  /*4e440*/  IMAD.SHL.U32 R28, R28, 0x2, RZ ;  /* 0x000000021c1c7824 */ /* 0x000fca00078e00ff */
[----:B------:R-:W-:-:S05]  /*4e450*/  LOP3.LUT R5, R28, 0x60, RZ, 0x3c, !PT ;  /* 0x000000601c057812 */ /* 0x000fca00078e3cff */
[----:B------:R0:W-:Y:S02]  /*4e460*/  STL [R1+0x439c], R5 ;  /* 0x00439c0501007387 */ /* 0x0001e40000100800 */
[----:B0-----:R-:W-:Y:S02]  /*4e470*/  LOP3.LUT R5, R28, 0x50, RZ, 0x3c, !PT ;  /* 0x000000501c057812 */ /* 0x001fe400078e3cff */
[----:B--2---:R-:W-:Y:S01]  /*4e480*/  STS.U16 [R8+0x1dd00], R26 ;  /* 0x01dd001a08007388 */ /* 0x004fe20000000400 */
[----:B----4-:R0:W-:Y:S03]  /*4e490*/  STS.U16 [R8+0x1e500], R4 ;  /* 0x01e5000408007388 */ /* 0x0101e60000000400 */
[----:B0-----:R-:W2:Y:S01]  /*4e4a0*/  LDL.LU R4, [R1+0x944] ;  /* 0x0009440001047983 */ /* 0x001ea20000300800 */
[----:B------:R-:W4:Y:S02]  /*4e4b0*/  LDL.LU R26, [R1+0x930] ;  /* 0x00093000011a7983 */ /* 0x000f240000300800 */
        /* <DEDUP_REMOVED lines=22> */
[----:B------:R-:W2:Y:S04]  /*4e620*/  LDL.LU R28, [R1+0x2f4] ;  /* 0x0002f400011c7983 */ /* 0x000ea80000300800 */
[----:B---3--:R0:W-:Y:S01]  /*4e630*/  STS.U16 [R5+0x1ed00], R3 ;  /* 0x01ed000305007388 */ /* 0x0081e20000000400 */
[----:B------:R1:W-:Y:S02]  /*4e640*/  STS.U16 [R5+0x1f500], R2 ;  /* 0x01f5000205007388 */ /* 0x0003e40000000400 */
[----:B------:R3:W-:Y:S01]  /*4e650*/  STS.U16 [R5+0x1fd00], R0 ;  /* 0x01fd000005007388 */ /* 0x0007e20000000400 */
[----:B0-----:R-:W2:Y:S01]  /*4e660*/  LDL.LU R3, [R1+0x958] ;  /* 0x0009580001037983 */ /* 0x001ea20000300800 */
[----:B-1----:R-:W2:Y:S02]  /*4e670*/  LDL.LU R2, [R1+0x96c] ;  /* 0x00096c0001027983 */ /* 0x002ea40000300800 */
[----:B---3--:R-:W3:Y:S02]  /*4e680*/  LDL.LU R5, [R1+0x439c] ;  /* 0x00439c0001057983 */ /* 0x008ee40000300800 */
[----:B------:R-:W3:Y:S02]  /*4e690*/  LDL.LU R0, [R1+0x980] ;  /* 0x0009800001007983 */ /* 0x000ee40000300800 */
[----:B---3--:R-:W-:Y:S01]  /*4e6a0*/  STS.U16 [R5+0x600], R0 ;  /* 0x0006000005007388 */ /* 0x008fe20000000400 */
[----:B--2---:R-:W-:Y:S02]  /*4e6b0*/  STS.U16 [R5+0xe00], R2 ;  /* 0x000e000205007388 */ /* 0x004fe40000000400 */
[----:B------:R-:W-:Y:S02]  /*4e6c0*/  STS.U16 [R5+0x1600], R3 ;  /* 0x0016000305007388 */ /* 0x000fe40000000400 */
[----:B------:R-:W-:Y:S01]  /*4e6d0*/  STS.U16 [R5+0x1e00], R4 ;  /* 0x001e000405007388 */ /* 0x000fe20000000400 */
        /* <DEDUP_REMOVED lines=19> */
[----:B0-----:R-:W2:Y:S01]  /*4e810*/  LDL.LU R16, [R1+0x2dc] ;  /* 0x0002dc0001107983 */ /* 0x001ea20000300800 */
[----:B------:R-:W3:Y:S03]  /*4e820*/  LDL.LU R29, [R1+0x294] ;  /* 0x00029400011d7983 */ /* 0x000ee60000300800 */
        /* <DEDUP_REMOVED lines=36> */
[----:B0-----:R-:W4:Y:S04]  /*4ea70*/  LDL.LU R16, [R1] ;  /* 0x0000000001107983 */ /* 0x001f280000300800 */
        /* <DEDUP_REMOVED lines=8> */
[----:B------:R4:W-:Y:S01]  /*4eb00*/  STS.U16 [R5+0x11e00], R18 ;  /* 0x011e001205007388 */ /* 0x0009e20000000400 */
[----:B------:R4:W-:Y:S03]  /*4eb10*/  STS.U16 [R5+0x12600], R0 ;  /* 0x0126000005007388 */ /* 0x0009e60000000400 */
[----:B0-----:R-:W2:Y:S01]  /*4eb20*/  LDL.LU R29, [R1+0x4390] ;  /* 0x00439000011d7983 */ /* 0x001ea20000300800 */
[----:B-1----:R-:W2:Y:S02]  /*4eb30*/  LDL.LU R25, [R1+0x438c] ;  /* 0x00438c0001197983 */ /* 0x002ea40000300800 */
[----:B---3--:R-:W3:Y:S02]  /*4eb40*/  LDL.LU R21, [R1+0x4388] ;  /* 0x0043880001157983 */ /* 0x008ee40000300800 */
[----:B----4-:R-:W4:Y:S01]  /*4eb50*/  LDL.LU R17, [R1+0x4384] ;  /* 0x0043840001117983 */ /* 0x010f220000300800 */
[----:B------:R-:W2:Y:S01]  /*4eb60*/  LDL.LU R18, [R1+0x4380] ;  /* 0x0043800001127983 */ /* 0x000ea20000300800 */
[----:B------:R-:W2:Y:S03]  /*4eb70*/  LDL.LU R0, [R1+0x92c] ;  /* 0x00092c0001007983 */ /* 0x000ea60000300800 */
        /* <DEDUP_REMOVED lines=15> */
[----:B0-----:R-:W0:Y:S01]  /*4ec70*/  S2R R28, SR_TID.X ;  /* 0x00000000001c7919 */ /* 0x001e220000002100 */
        /* <DEDUP_REMOVED lines=9> */
[C---:B------:R-:W-:Y:S01]  /*4ed10*/  LOP3.LUT R4, R28.reuse, 0x70, RZ, 0x3c, !PT ;  /* 0x000000701c047812 */ /* 0x040fe200078e3cff */
[----:B--2---:R0:W-:Y:S01]  /*4ed20*/  STL [R1+0x437c], R0 ;  /* 0x00437c0001007387 */ /* 0x0041e20000100800 */
[----:B------:R-:W2:Y:S01]  /*4ed30*/  LDL.LU R13, [R1+0x918] ;  /* 0x00091800010d7983 */ /* 0x000ea20000300800 */
[----:B0-----:R-:W-:-:S05]  /*4ed40*/  LOP3.LUT R0, R28, 0x60, RZ, 0x3c, !PT ;  /* 0x000000601c007812 */ /* 0x001fca00078e3cff */
[----:B------:R0:W-:Y:S01]  /*4ed50*/  STS.U16 [R0+0x1de00], R18 ;  /* 0x01de001200007388 */ /* 0x0001e20000000400 */
[----:B----4-:R1:W-:Y:S03]  /*4ed60*/  STS.U16 [R0+0x1e600], R17 ;  /* 0x01e6001100007388 */ /* 0x0103e60000000400 */
[----:B0-----:R-:W4:Y:S01]  /*4ed70*/  LDL.LU R18, [R1+0x940] ;  /* 0x0009400001127983 */ /* 0x001f220000300800 */
[----:B-1----:R-:W2:Y:S02]  /*4ed80*/  LDL.LU R17, [R1+0x954] ;  /* 0x0009540001117983 */ /* 0x002ea40000300800 */
        /* <DEDUP_REMOVED lines=20> */
[----:B------:R-:W2:Y:S01]  /*4eed0*/  LDL.LU R28, [R1+0x388] ;  /* 0x00038800011c7983 */ /* 0x000ea20000300800 */
[----:B---3--:R0:W-:Y:S01]  /*4eee0*/  STS.U16 [R0+0x1ee00], R21 ;  /* 0x01ee001500007388 */ /* 0x0081e20000000400 */
[----:B------:R1:W-:Y:S02]  /*4eef0*/  STS.U16 [R0+0x1f600], R25 ;  /* 0x01f6001900007388 */ /* 0x0003e40000000400 */
[----:B------:R3:W-:Y:S01]  /*4ef00*/  STS.U16 [R0+0x1fe00], R29 ;  /* 0x01fe001d00007388 */ /* 0x0007e20000000400 */
[----:B0-----:R-:W2:Y:S01]  /*4ef10*/  LDL.LU R21, [R1+0x968] ;  /* 0x0009680001157983 */ /* 0x001ea20000300800 */
[----:B-1----:R-:W2:Y:S02]  /*4ef20*/  LDL.LU R25, [R1+0x97c] ;  /* 0x00097c0001197983 */ /* 0x002ea40000300800 */
[----:B---3--:R-:W3:Y:S01]  /*4ef30*/  LDL.LU R0, [R1+0x437c] ;  /* 0x00437c0001007983 */ /* 0x008ee20000300800 */
[----:B--2---:R-:W-:Y:S01]  /*4ef40*/  STS.U16 [R4+0x700], R25 ;  /* 0x0007001904007388 */ /* 0x004fe20000000400 */
[----:B------:R-:W-:Y:S02]  /*4ef50*/  STS.U16 [R4+0xf00], R21 ;  /* 0x000f001504007388 */ /* 0x000fe40000000400 */
[----:B------:R-:W-:Y:S02]  /*4ef60*/  STS.U16 [R4+0x1700], R17 ;  /* 0x0017001104007388 */ /* 0x000fe40000000400 */
[----:B----4-:R-:W-:Y:S01]  /*4ef70*/  STS.U16 [R4+0x1f00], R18 ;  /* 0x001f001204007388 */ /* 0x010fe20000000400 */
[----:B---3--:R-:W-:Y:S01]  /*4ef80*/  STS.U16 [R4+0x2700], R0 ;  /* 0x0027000004007388 */ /* 0x008fe20000000400 */
[----:B------:R0:W-:Y:S02]  /*4ef90*/  STS.U16 [R4+0x2f00], R13 ;  /* 0x002f000d04007388 */ /* 0x0001e40000000400 */
        /* <DEDUP_REMOVED lines=12> */
[----:B------:R-:W-:Y:S01]  /*4f060*/  STS.U16 [R4+0x9700], R12 ;  /* 0x0097000c04007388 */ /* 0x000fe20000000400 */
[----:B0-----:R-:W2:Y:S01]  /*4f070*/  LDL.LU R13, [R1+0x2f0] ;  /* 0x0002f000010d7983 */ /* 0x001ea20000300800 */
[----:B------:R0:W-:Y:S02]  /*4f080*/  STS.U16 [R4+0x9f00], R14 ;  /* 0x009f000e04007388 */ /* 0x0001e40000000400 */
[----:B------:R1:W-:Y:S02]  /*4f090*/  STS.U16 [R4+0xa700], R24 ;  /* 0x00a7001804007388 */ /* 0x0003e40000000400 */
[----:B------:R-:W-:Y:S01]  /*4f0a0*/  STS.U16 [R4+0xaf00], R15 ;  /* 0x00af000f04007388 */ /* 0x000fe20000000400 */
[----:B------:R3:W-:Y:S01]  /*4f0b0*/  STS.U16 [R4+0xb700], R27 ;  /* 0x00b7001b04007388 */ /* 0x0007e20000000400 */
[----:B------:R4:W-:Y:S02]  /*4f0c0*/  STS.U16 [R4+0xbf00], R23 ;  /* 0x00bf001704007388 */ /* 0x0009e40000000400 */
[----:B------:R4:W-:Y:S01]  /*4f0d0*/  STS.U16 [R4+0xc700], R19 ;  /* 0x00c7001304007388 */ /* 0x0009e20000000400 */
[----:B0-----:R-:W2:Y:S01]  /*4f0e0*/  LDL.LU R14, [R1+0x2d8] ;  /* 0x0002d800010e7983 */ /* 0x001ea20000300800 */
[----:B-1----:R-:W2:Y:S02]  /*4f0f0*/  LDL.LU R24, [R1+0x2c0] ;  /* 0x0002c00001187983 */ /* 0x002ea40000300800 */
[----:B---3--:R-:W3:Y:S01]  /*4f100*/  LDL.LU R27, [R1+0x2a8] ;  /* 0x0002a800011b7983 */ /* 0x008ee20000300800 */
[----:B------:R0:W-:Y:S04]  /*4f110*/  STS.U16 [R4+0xcf00], R16 ;  /* 0x00cf001004007388 */ /* 0x0001e80000000400 */
[----:B----4-:R-:W4:Y:S01]  /*4f120*/  LDL.LU R23, [R1+0x290] ;  /* 0x0002900001177983 */ /* 0x010f220000300800 */
[----:B------:R-:W4:Y:S03]  /*4f130*/  LDL.LU R19, [R1+0x278] ;  /* 0x0002780001137983 */ /* 0x000f260000300800 */
[----:B------:R1:W-:Y:S04]  /*4f140*/  STS.U16 [R4+0xd700], R28 ;  /* 0x00d7001c04007388 */ /* 0x0003e80000000400 */
[----:B0-----:R-:W4:Y:S01]  /*4f150*/  LDL.LU R16, [R1+0x260] ;  /* 0x0002600001107983 */ /* 0x001f220000300800 */
[----:B-1----:R-:W4:Y:S02]  /*4f160*/  LDL.LU R28, [R1+0x248] ;  /* 0x00024800011c7983 */ /* 0x002f240000300800 */
        /* <DEDUP_REMOVED lines=19> */
[----:B--2---:R-:W-:Y:S04]  /*4f2a0*/  STS.U16 [R4+0xdf00], R13 ;  /* 0x00df000d04007388 */ /* 0x004fe80000000400 */
[----:B------:R0:W-:Y:S01]  /*4f2b0*/  STS.U16 [R4+0xe700], R14 ;  /* 0x00e7000e04007388 */ /* 0x0001e20000000400 */
[----:B------:R1:W-:Y:S02]  /*4f2c0*/  STS.U16 [R4+0xef00], R24 ;  /* 0x00ef001804007388 */ /* 0x0003e40000000400 */
[----:B---3--:R2:W-:Y:S01]  /*4f2d0*/  STS.U16 [R4+0xf700], R27 ;  /* 0x00f7001b04007388 */ /* 0x0085e20000000400 */
[----:B----4-:R3:W-:Y:S01]  /*4f2e0*/  STS.U16 [R4+0xff00], R23 ;  /* 0x00ff001704007388 */ /* 0x0107e20000000400 */
[----:B------:R3:W-:Y:S03]  /*4f2f0*/  STS.U16 [R4+0x10700], R19 ;  /* 0x0107001304007388 */ /* 0x0007e60000000400 */
[----:B0-----:R-:W4:Y:S01]  /*4f300*/  LDL.LU R14, [R1+0x68] ;  /* 0x00006800010e7983 */ /* 0x001f220000300800 */
[----:B------:R-:W4:Y:S02]  /*4f310*/  LDL.LU R12, [R1+0x50] ;  /* 0x00005000010c7983 */ /* 0x000f240000300800 */
[----:B------:R-:W4:Y:S02]  /*4f320*/  LDL.LU R13, [R1+0x30] ;  /* 0x00003000010d7983 */ /* 0x000f240000300800 */
[----:B-1----:R-:W4:Y:S01]  /*4f330*/  LDL.LU R24, [R1+0x8] ;  /* 0x0000080001187983 */ /* 0x002f220000300800 */
[----:B--2---:R-:W2:Y:S04]  /*4f340*/  LDL.LU R27, [R1+0x4378] ;  /* 0x00437800011b7983 */ /* 0x004ea80000300800 */
[----:B---3--:R-:W3:Y:S01]  /*4f350*/  LDL.LU R23, [R1+0x4374] ;  /* 0x0043740001177983 */ /* 0x008ee20000300800 */
[----:B------:R-:W2:Y:S03]  /*4f360*/  LDL.LU R19, [R1+0x4370] ;  /* 0x0043700001137983 */ /* 0x000ea60000300800 */
[----:B------:R0:W-:Y:S01]  /*4f370*/  STS.U16 [R4+0x10f00], R16 ;  /* 0x010f001004007388 */ /* 0x0001e20000000400 */
[----:B------:R1:W-:Y:S02]  /*4f380*/  STS.U16 [R4+0x11700], R28 ;  /* 0x0117001c04007388 */ /* 0x0003e40000000400 */
[----:B------:R-:W-:Y:S02]  /*4f390*/  STS.U16 [R4+0x11f00], R29 ;  /* 0x011f001d04007388 */ /* 0x000fe40000000400 */
[----:B------:R1:W-:Y:S01]  /*4f3a0*/  STS.U16 [R4+0x12700], R15 ;  /* 0x0127000f04007388 */ /* 0x0003e20000000400 */
[----:B0-----:R-:W2:Y:S01]  /*4f3b0*/  LDL.LU R16, [R1+0x436c] ;  /* 0x00436c0001107983 */ /* 0x001ea20000300800 */
[----:B-1----:R-:W2:Y:S02]  /*4f3c0*/  LDL.LU R28, [R1+0x4368] ;  /* 0x00436800011c7983 */ /* 0x002ea40000300800 */
[----:B------:R-:W3:Y:S01]  /*4f3d0*/  LDL.LU R15, [R1+0x990] ;  /* 0x00099000010f7983 */ /* 0x000ee20000300800 */
[----:B------:R-:W-:Y:S01]  /*4f3e0*/  STS.U16 [R4+0x12f00], R25 ;  /* 0x012f001904007388 */ /* 0x000fe20000000400 */
[----:B------:R-:W-:Y:S02]  /*4f3f0*/  STS.U16 [R4+0x13700], R21 ;  /* 0x0137001504007388 */ /* 0x000fe40000000400 */
[----:B------:R-:W-:Y:S02]  /*4f400*/  STS.U16 [R4+0x13f00], R17 ;  /* 0x013f001104007388 */ /* 0x000fe40000000400 */
[----:B------:R-:W-:Y:S01]  /*4f410*/  STS.U16 [R4+0x14700], R18 ;  /* 0x0147001204007388 */ /* 0x000fe20000000400 */
[----:B------:R0:W-:Y:S04]  /*4f420*/  STS.U16 [R4+0x14f00], R0 ;  /* 0x014f000004007388 */ /* 0x0001e80000000400 */
[----:B0-----:R-:W3:Y:S01]  /*4f430*/  LDL R0, [R1+0x4b8] ;  /* 0x0004b80001007983 */ /* 0x001ee20000100800 */
        /* <DEDUP_REMOVED lines=11> */
[----:B------:R-:W-:Y:S04]  /*4f4f0*/  STS.U16 [R4+0x1af00], R11 ;  /* 0x01af000b04007388 */ /* 0x000fe80000000400 */
[----:B----4-:R0:W-:Y:S01]  /*4f500*/  STS.U16 [R4+0x1b700], R14 ;  /* 0x01b7000e04007388 */ /* 0x0101e20000000400 */
[----:B------:R-:W-:Y:S02]  /*4f510*/  STS.U16 [R4+0x1bf00], R12 ;  /* 0x01bf000c04007388 */ /* 0x000fe40000000400 */
[----:B------:R1:W-:Y:S02]  /*4f520*/  STS.U16 [R4+0x1c700], R13 ;  /* 0x01c7000d04007388 */ /* 0x0003e40000000400 */
[----:B------:R4:W-:Y:S01]  /*4f530*/  STS.U16 [R4+0x1cf00], R24 ;  /* 0x01cf001804007388 */ /* 0x0009e20000000400 */
[----:B--2---:R-:W-:Y:S01]  /*4f540*/  STS.U16 [R4+0x1d700], R28 ;  /* 0x01d7001c04007388 */ /* 0x004fe20000000400 */
[----:B------:R-:W-:Y:S02]  /*4f550*/  STS.U16 [R4+0x1df00], R16 ;  /* 0x01df001004007388 */ /* 0x000fe40000000400 */
[----:B------:R-:W-:Y:S02]  /*4f560*/  STS.U16 [R4+0x1e700], R19 ;  /* 0x01e7001304007388 */ /* 0x000fe40000000400 */
[----:B---3--:R-:W-:Y:S01]  /*4f570*/  STS.U16 [R4+0x1ef00], R23 ;  /* 0x01ef001704007388 */ /* 0x008fe20000000400 */
[----:B------:R-:W-:Y:S01]  /*4f580*/  STS.U16 [R4+0x1f700], R27 ;  /* 0x01f7001b04007388 */ /* 0x000fe20000000400 */
[----:B------:R-:W-:Y:S02]  /*4f590*/  STS.U16 [R4+0x1ff00], R15 ;  /* 0x01ff000f04007388 */ /* 0x000fe40000000400 */
[----:B------:R-:W-:Y:S06]  /*4f5a0*/  BAR.SYNC.DEFER_BLOCKING 0x0 ;  /* 0x0000000000007b1d */ /* 0x000fec0000010000 */
[----:B0-----:R-:W0:Y:S04]  /*4f5b0*/  S2R R14, SR_TID.X ;  /* 0x00000000000e7919 */ /* 0x001e280000002100 */
[----:B-1----:R-:W4:Y:S04]  /*4f5c0*/  S2R R13, SR_TID.X ;  /* 0x00000000000d7919 */ /* 0x002f280000002100 */
[----:B------:R-:W1:Y:S01]  /*4f5d0*/  LDSM.16.M88.4 R4, [R0] ;  /* 0x000000000004783b */ /* 0x000e620000000200 */
[----:B0-----:R-:W-:Y:S01]  /*4f5e0*/  LOP3.LUT R14, R14, 0x7, RZ, 0xc0, !PT ;  /* 0x000000070e0e7812 */ /* 0x001fe200078ec0ff */
[----:B----4-:R-:W-:-:S02]  /*4f5f0*/  IMAD.SHL.U32 R24, R13, 0x2, RZ ;  /* 0x000000020d187824 */ /* 0x010fc400078e00ff */
[----:B------:R-:W-:Y:S02]  /*4f600*/  LDSM.16.M88.4 R8, [R0+0x8000] ;  /* 0x008000000008783b */ /* 0x000fe40000000200 */
[----:B------:R-:W-:Y:S02]  /*4f610*/  IMAD R14, R14, 0x90, RZ ;  /* 0x000000900e0e7824 */ /* 0x000fe400078e02ff */
[----:B------:R-:W-:-:S03]  /*4f620*/  IMAD.SHL.U32 R3, R13, 0x40, RZ ;  /* 0x000000400d037824 */ /* 0x000fc600078e00ff */
[----:B------:R-:W-:Y:S02]  /*4f630*/  LOP3.LUT R2, R14, 0x10, R24, 0x78, !PT ;  /* 0x000000100e027812 */ /* 0x000fe400078e7818 */
[----:B------:R-:W0:Y:S04]  /*4f640*/  LDSM.16.M88.4 R12, [R0+0x6000] ;  /* 0x00600000000c783b */ /* 0x000e280000000200 */
[----:B------:R-:W-:Y:S01]  /*4f650*/  LDSM.16.M88.4 R24, [R0+0x2000] ;  /* 0x002000000018783b */ /* 0x000fe20000000200 */
[----:B------:R-:W-:-:S05]  /*4f660*/  LOP3.LUT R2, R2, 0x400, R3, 0xf8, !PT ;  /* 0x0000040002027812 */ /* 0x000fca00078ef803 */
[----:B------:R2:W-:Y:S04]  /*4f670*/  LDSM.16.MT88.4 R16, [R2+0x20000] ;  /* 0x020000000210783b */ /* 0x0005e80000004200 */
[----:B-1----:R-:W-:Y:S01]  /*4f680*/  STL.64 [R1+0x20], R4 ;  /* 0x0000200401007387 */ /* 0x002fe20000100a00 */
[----:B------:R-:W-:Y:S02]  /*4f690*/  IMAD.MOV.U32 R3, RZ, RZ, R4 ;  /* 0x000000ffff037224 */ /* 0x000fe400078e0004 */
[----:B------:R-:W-:Y:S02]  /*4f6a0*/  STL.64 [R1+0x28], R6 ;  /* 0x0000280601007387 */ /* 0x000fe40000100a00 */
[----:B--2---:R-:W-:Y:S02]  /*4f6b0*/  IMAD.MOV.U32 R2, RZ, RZ, R5 ;  /* 0x000000ffff027224 */ /* 0x004fe400078e0005 */
[----:B------:R-:W1:Y:S04]  /*4f6c0*/  LDSM.16.M88.4 R4, [R0+0x4000] ;  /* 0x004000000004783b */ /* 0x000e680000000200 */
[----:B0-----:R-:W-:Y:S04]  /*4f6d0*/  STL [R1+0x402c], R14 ;  /* 0x00402c0e01007387 */ /* 0x001fe80000100800 */
[----:B-1----:R-:W-:Y:S01]  /*4f6e0*/  STL.64 [R1], R4 ;  /* 0x0000000401007387 */ /* 0x002fe20000100a00 */
[----:B------:R-:W-:Y:S02]  /*4f6f0*/  STL.64 [R1+0x8], R6 ;  /* 0x0000080601007387 */ /* 0x000fe40000100a00 */
[----:B------:R-:W-:Y:S02]  /*4f700*/  STL.64 [R1+0x10], R24 ;  /* 0x0000101801007387 */ /* 0x000fe40000100a00 */
[----:B------:R-:W-:Y:S01]  /*4f710*/  STL.64 [R1+0x18], R26 ;  /* 0x0000181a01007387 */ /* 0x000fe20000100a00 */
[----:B------:R-:W-:Y:S01]  /*4f720*/  STL.64 [R1+0x4358], R24 ;  /* 0x0043581801007387 */ /* 0x000fe20000100a00 */
[----:B------:R-:W-:Y:S02]  /*4f730*/  STL [R1+0x4028], R15 ;  /* 0x0040280f01007387 */ /* 0x000fe40000100800 */
[----:B------:R0:W-:Y:S01]  /*4f740*/  STL.64 [R1+0x4348], R12 ;  /* 0x0043480c01007387 */ /* 0x0001e20000100a00 */
[----:B------:R-:W1:Y:S04]  /*4f750*/  LDSM.16.M88.4 R4, [R0+0xa000] ;  /* 0x00a000000004783b */ /* 0x000e680000000200 */
[----:B0-----:R-:W2:Y:S04]  /*4f760*/  LDL.64 R12, [R1] ;  /* 0x00000000010c7983 */ /* 0x001ea80000100a00 */
[----:B--2---:R-:W-:Y:S01]  /*4f770*/  STL.64 [R1+0x4360], R12 ;  /* 0x0043600c01007387 */ /* 0x004fe20000100a00 */
[----:B------:R-:W-:Y:S02]  /*4f780*/  STL [R1+0x4034], R10 ;  /* 0x0040340a01007387 */ /* 0x000fe40000100800 */
[----:B------:R-:W-:Y:S02]  /*4f790*/  STL [R1+0x4030], R11 ;  /* 0x0040300b01007387 */ /* 0x000fe40000100800 */
[----:B------:R-:W-:Y:S01]  /*4f7a0*/  STL.64 [R1+0x4340], R8 ;  /* 0x0043400801007387 */ /* 0x000fe20000100a00 */
[----:B-1----:R-:W-:Y:S01]  /*4f7b0*/  STL [R1+0x3f1c], R6 ;  /* 0x003f1c0601007387 */ /* 0x002fe20000100800 */
[----:B------:R-:W-:Y:S03]  /*4f7c0*/  STL [R1+0x3f18], R7 ;  /* 0x003f180701007387 */ /* 0x000fe60000100800 */
[----:B------:R-:W0:Y:S01]  /*4f7d0*/  LDSM.16.M88.4 R8, [R0+0xc000] ;  /* 0x00c000000008783b */ /* 0x000e220000000200 */
[----:B------:R-:W-:Y:S02]  /*4f7e0*/  STL.64 [R1+0x4350], R4 ;  /* 0x0043500401007387 */ /* 0x000fe40000100a00 */
[----:B------:R-:W1:Y:S01]  /*4f7f0*/  LDSM.16.M88.4 R4, [R0+0xe000] ;  /* 0x00e000000004783b */ /* 0x000e620000000200 */
[----:B------:R-:W2:Y:S04]  /*4f800*/  LDSM.16.M88.4 R12, [R0+0x10000] ;  /* 0x01000000000c783b */ /* 0x000ea80000000200 */
[----:B0-----:R-:W-:Y:S01]  /*4f810*/  STL.64 [R1+0x30], R8 ;  /* 0x0000300801007387 */ /* 0x001fe20000100a00 */
[----:B------:R-:W-:Y:S02]  /*4f820*/  STL.64 [R1+0x38], R10 ;  /* 0x0000380a01007387 */ /* 0x000fe40000100a00 */
[----:B------:R-:W0:Y:S04]  /*4f830*/  LDSM.16.M88.4 R8, [R0+0x12000] ;  /* 0x012000000008783b */ /* 0x000e280000000200 */
[----:B-1----:R-:W-:Y:S01]  /*4f840*/  STL.64 [R1+0xc0], R4 ;  /* 0x0000c00401007387 */ /* 0x002fe20000100a00 */
[----:B------:R-:W-:Y:S02]  /*4f850*/  STL.64 [R1+0xc8], R6 ;  /* 0x0000c80601007387 */ /* 0x000fe40000100a00 */
[----:B------:R-:W1:Y:S04]  /*4f860*/  LDSM.16.M88.4 R4, [R0+0x14000] ;  /* 0x014000000004783b */ /* 0x000e680000000200 */
[----:B--2---:R2:W-:Y:S02]  /*4f870*/  STL.64 [R1+0xb0], R12 ;  /* 0x0000b00c01007387 */ /* 0x0045e40000100a00 */
[----:B------:R3:W-:Y:S01]  /*4f880*/  STL.64 [R1+0xb8], R14 ;  /* 0x0000b80e01007387 */ /* 0x0007e20000100a00 */
[----:B--2---:R-:W2:Y:S04]  /*4f890*/  LDL.LU.64 R12, [R1+0x7a0] ;  /* 0x0007a000010c7983 */ /* 0x004ea80000300a00 */
[----:B0-----:R-:W-:Y:S01]  /*4f8a0*/  STL.64 [R1+0xa0], R8 ;  /* 0x0000a00801007387 */ /* 0x001fe20000100a00 */
[----:B------:R-:W-:Y:S02]  /*4f8b0*/  STL.64 [R1+0xa8], R10 ;  /* 0x0000a80a01007387 */ /* 0x000fe40000100a00 */
[----:B-1----:R-:W-:Y:S02]  /*4f8c0*/  STL.64 [R1+0x90], R4 ;  /* 0x0000900401007387 */ /* 0x002fe40000100a00 */
[----:B------:R-:W-:Y:S01]  /*4f8d0*/  STL.64 [R1+0x98], R6 ;  /* 0x0000980601007387 */ /* 0x000fe20000100a00 */
[----:B---3--:R-:W2:Y:S04]  /*4f8e0*/  LDL.LU.64 R14, [R1+0x7a8] ;  /* 0x0007a800010e7983 */ /* 0x008ea80000300a00 */
[----:B------:R-:W0:Y:S04]  /*4f8f0*/  LDSM.16.M88.4 R8, [R0+0x16000] ;  /* 0x016000000008783b */ /* 0x000e280000000200 */
[----:B------:R-:W1:Y:S04]  /*4f900*/  LDSM.16.M88.4 R4, [R0+0x18000] ;  /* 0x018000000004783b */ /* 0x000e680000000200 */
[----:B------:R-:W3:Y:S04]  /*4f910*/  S2R R22, SR_TID.X ;  /* 0x0000000000167919 */ /* 0x000ee80000002100 */
[----:B------:R-:W4:Y:S01]  /*4f920*/  S2R R20, SR_TID.X ;  /* 0x0000000000147919 */ /* 0x000f220000002100 */
[----:B------:R-:W-:-:S02]  /*4f930*/  IMAD.MOV.U32 R24, RZ, RZ, R3 ;  /* 0x000000ffff187224 */ /* 0x000fc400078e0003 */
[----:B------:R-:W-:Y:S01]  /*4f940*/  IMAD.MOV.U32 R25, RZ, RZ, R2 ;  /* 0x000000ffff197224 */ /* 0x000fe200078e0002 */
[----:B0-----:R-:W-:Y:S01]  /*4f950*/  STL.64 [R1+0x80], R8 ;  /* 0x0000800801007387 */ /* 0x001fe20000100a00 */
[----:B------:R-:W-:Y:S02]  /*4f960*/  STL.64 [R1+0x88], R10 ;  /* 0x0000880a01007387 */ /* 0x000fe40000100a00 */
[----:B------:R-:W0:Y:S01]  /*4f970*/  LDSM.16.M88.4 R8, [R0+0x1a000] ;  /* 0x01a000000008783b */ /* 0x000e220000000200 */
[----:B---3--:R-:W-:-:S03]  /*4f980*/  LOP3.LUT R22, R22, 0x7, RZ, 0xc0, !PT ;  /* 0x0000000716167812 */ /* 0x008fc600078ec0ff */
[----:B----4-:R-:W-:Y:S02]  /*4f990*/  IMAD.SHL.U32 R3, R20, 0x2, RZ ;  /* 0x0000000214037824 */ /* 0x010fe400078e00ff */
[----:B------:R-:W-:Y:S02]  /*4f9a0*/  IMAD R22, R22, 0x90, RZ ;  /* 0x0000009016167824 */ /* 0x000fe400078e02ff */
[----:B------:R-:W-:Y:S01]  /*4f9b0*/  IMAD.SHL.U32 R20, R20, 0x40, RZ ;  /* 0x0000004014147824 */ /* 0x000fe200078e00ff */
[----:B-1----:R-:W-:Y:S02]  /*4f9c0*/  STL.64 [R1+0x70], R4 ;  /* 0x0000700401007387 */ /* 0x002fe40000100a00 */
[----:B------:R-:W-:Y:S02]  /*4f9d0*/  LOP3.LUT R2, R22, 0x10, R3, 0x78, !PT ;  /* 0x0000001016027812 */ /* 0x000fe400078e7803 */
[----:B------:R-:W-:Y:S02]  /*4f9e0*/  STL.64 [R1+0x78], R6 ;  /* 0x0000780601007387 */ /* 0x000fe40000100a00 */
[----:B------:R-:W1:Y:S01]  /*4f9f0*/  LDSM.16.M88.4 R4, [R0+0x1c000] ;  /* 0x01c000000004783b */ /* 0x000e620000000200 */
[----:B------:R-:W-:-:S04]  /*4fa00*/  LOP3.LUT R2, R2, 0x400, R20, 0xf8, !PT ;  /* 0x0000040002027812 */ /* 0x000fc800078ef814 */
[----:B------:R-:W-:-:S05]  /*4fa10*/  LOP3.LUT R2, R2, 0x20, RZ, 0x3c, !PT ;  /* 0x0000002002027812 */ /* 0x000fca00078e3cff */
[----:B------:R-:W-:Y:S04]  /*4fa20*/  LDSM.16.MT88.4 R20, [R2+0x20000] ;  /* 0x020000000214783b */ /* 0x000fe80000004200 */
[----:B0-----:R-:W-:Y:S01]  /*4fa30*/  STL.64 [R1+0x60], R8 ;  /* 0x0000600801007387 */ /* 0x001fe20000100a00 */
[----:B------:R-:W-:Y:S02]  /*4fa40*/  STL.64 [R1+0x68], R10 ;  /* 0x0000680a01007387 */ /* 0x000fe40000100a00 */
[----:B------:R-:W0:Y:S01]  /*4fa50*/  LDSM.16.M88.4 R8, [R0+0x1e000] ;  /* 0x01e000000008783b */ /* 0x000e220000000200 */
[----:B-1----:R1:W-:Y:S03]  /*4fa60*/  STL.64 [R1+0x50], R4 ;  /* 0x0000500401007387 */ /* 0x0023e60000100a00 */
[----:B------:R3:W-:Y:S01]  /*4fa70*/  STL.64 [R1+0x58], R6 ;  /* 0x0000580601007387 */ /* 0x0007e20000100a00 */
[----:B-1----:R-:W4:Y:S01]  /*4fa80*/  LDL.LU.64 R4, [R1+0x780] ;  /* 0x0007800001047983 */ /* 0x002f220000300a00 */
[----:B---3--:R-:W4:Y:S03]  /*4fa90*/  LDL.LU.64 R6, [R1+0x788] ;  /* 0x0007880001067983 */ /* 0x008f260000300a00 */
[----:B0-----:R0:W-:Y:S01]  /*4faa0*/  STL.64 [R1+0x40], R8 ;  /* 0x0000400801007387 */ /* 0x0011e20000100a00 */
[----:B------:R1:W-:Y:S02]  /*4fab0*/  STL.64 [R1+0x48], R10 ;  /* 0x0000480a01007387 */ /* 0x0003e40000100a00 */
[----:B------:R-:W-:-:S02]  /*4fac0*/  IMAD.MOV.U32 R3, RZ, RZ, R9 ;  /* 0x000000ffff037224 */ /* 0x000fc400078e0009 */
[----:B------:R-:W-:Y:S01]  /*4fad0*/  STL [R1+0x3230], R0 ;  /* 0x0032300001007387 */ /* 0x000fe20000100800 */
[----:B0-----:R-:W3:Y:S01]  /*4fae0*/  LDL.LU.64 R8, [R1+0x770] ;  /* 0x0007700001087983 */ /* 0x001ee20000300a00 */
[----:B-1----:R-:W3:Y:S02]  /*4faf0*/  LDL.LU.64 R10, [R1+0x778] ;  /* 0x00077800010a7983 */ /* 0x002ee40000300a00 */
[----:B------:R-:W-:Y:S02]  /*4fb00*/  STL.64 [R1+0x42c8], R22 ;  /* 0x0042c81601007387 */ /* 0x000fe40000100a00 */
[----:B------:R0:W-:Y:S02]  /*4fb10*/  STL.64 [R1+0x42c0], R20 ;  /* 0x0042c01401007387 */ /* 0x0001e40000100a00 */
[----:B0-----:R-:W3:Y:S01]  /*4fb20*/  LDL.LU.64 R20, [R1+0x790] ;  /* 0x0007900001147983 */ /* 0x001ee20000300a00 */
[----:B------:R-:W3:Y:S01]  /*4fb30*/  LDL.LU.64 R22, [R1+0x798] ;  /* 0x0007980001167983 */ /* 0x000ee20000300a00 */
[C---:B--2---:R-:W-:Y:S02]  /*4fb40*/  HMMA.16816.F32 R24, R16.reuse, R24, R12 ;  /* 0x000000181018723c */ /* 0x044fe4000000180c */
[----:B------:R-:W4:Y:S11]  /*4fb50*/  LDL.LU.64 R12, [R1+0x4360] ;  /* 0x00436000010c7983 */ /* 0x000f360000300a00 */
[----:B------:R-:W-:Y:S10]  /*4fb60*/  @!UPT UIADD3 URZ, URZ, URZ, URZ ;  /* 0x0000003f3f3ff290 */ /* 0x000ff4000fffe03f */
[----:B------:R0:W-:Y:S01]  /*4fb70*/  STL.64 [R1+0x2b0], R24 ;  /* 0x0002b01801007387 */ /* 0x0001e20000100a00 */
[----:B------:R-:W-:Y:S03]  /*4fb80*/  STL.64 [R1+0x2b8], R26 ;  /* 0x0002b81a01007387 */ /* 0x000fe60000100a00 */
[----:B0-----:R-:W3:Y:S01]  /*4fb90*/  LDL.LU.64 R24, [R1+0x4358] ;  /* 0x0043580001187983 */ /* 0x001ee20000300a00 */
[C---:B----4-:R-:W-:Y:S08]  /*4fba0*/  HMMA.16816.F32 R4, R16.reuse, R12, R4 ;  /* 0x0000000c1004723c */ /* 0x050ff00000001804 */
[----:B---3--:R-:W-:Y:S11]  /*4fbb0*/  HMMA.16816.F32 R20, R16, R24, R20 ;  /* 0x000000181014723c */ /* 0x008ff60000001814 */
[----:B------:R-:W-:Y:S11]  /*4fbc0*/  @!UPT UIADD3 URZ, URZ, URZ, URZ ;  /* 0x0000003f3f3ff290 */ /* 0x000ff6000fffe03f */
[----:B------:R-:W-:Y:S01]  /*4fbd0*/  @!UPT UIADD3 URZ, URZ, URZ, URZ ;  /* 0x0000003f3f3ff290 */ /* 0x000fe2000fffe03f */
[----:B------:R-:W-:Y:S01]  /*4fbe0*/  STL.64 [R1+0x2a0], R20 ;  /* 0x0002a01401007387 */ /* 0x000fe20000100a00 */
[----:B------:R0:W-:Y:S02]  /*4fbf0*/  STL.64 [R1+0x2a8], R22 ;  /* 0x0002a81601007387 */ /* 0x0001e40000100a00 */
[----:B0-----:R-:W-:Y:S02]  /*4fc00*/  IMAD.MOV.U32 R23, RZ, RZ, R24 ;  /* 0x000000ffff177224 */ /* 0x001fe400078e0018 */
[----:B------:R-:W-:Y:S02]  /*4fc10*/  IMAD.MOV.U32 R22, RZ, RZ, R25 ;  /* 0x000000ffff167224 */ /* 0x000fe400078e0019 */
[----:B------:R-:W2:Y:S01]  /*4fc20*/  LDL.LU.64 R24, [R1+0x750] ;  /* 0x0007500001187983 */ /* 0x000ea20000300a00 */
[----:B------:R-:W2:Y:S02]  /*4fc30*/  LDL.LU.64 R26, [R1+0x758] ;  /* 0x00075800011a7983 */ /* 0x000ea40000300a00 */
[----:B------:R0:W-:Y:S02]  /*4fc40*/  STL.64 [R1+0x290], R4 ;  /* 0x0002900401007387 */ /* 0x0001e40000100a00 */
[----:B------:R-:W-:Y:S02]  /*4fc50*/  STL.64 [R1+0x298], R6 ;  /* 0x0002980601007387 */ /* 0x000fe40000100a00 */
[----:B------:R-:W-:-:S02]  /*4fc60*/  IMAD.MOV.U32 R21, RZ, RZ, R12 ;  /* 0x000000ffff157224 */ /* 0x000fc400078e000c */
[----:B------:R-:W-:Y:S01]  /*4fc70*/  IMAD.MOV.U32 R20, RZ, RZ, R13 ;  /* 0x000000ffff147224 */ /* 0x000fe200078e000d */
[----:B0-----:R-:W2:Y:S01]  /*4fc80*/  LDL.LU.64 R4, [R1+0x4350] ;  /* 0x0043500001047983 */ /* 0x001ea20000300a00 */
[----:B------:R-:W3:Y:S02]  /*4fc90*/  LDL.LU.64 R12, [R1+0x4348] ;  /* 0x00434800010c7983 */ /* 0x000ee40000300a00 */
[----:B------:R-:W-:Y:S02]  /*4fca0*/  STL.64 [R1+0x4300], R22 ;  /* 0x0043001601007387 */ /* 0x000fe40000100a00 */
[----:B------:R0:W-:Y:S02]  /*4fcb0*/  STL.64 [R1+0x42f8], R20 ;  /* 0x0042f81401007387 */ /* 0x0001e40000100a00 */
[----:B0-----:R-:W4:Y:S01]  /*4fcc0*/  LDL.64 R20, [R1+0x30] ;  /* 0x0000300001147983 */ /* 0x001f220000100a00 */
[C---:B---3--:R-:W-:Y:S11]  /*4fcd0*/  HMMA.16816.F32 R8, R16.reuse, R12, R8 ;  /* 0x0000000c1008723c */ /* 0x048ff60000001808 */
[----:B------:R-:W-:Y:S11]  /*4fce0*/  @!UPT UIADD3 URZ, URZ, URZ, URZ ;  /* 0x0000003f3f3ff290 */ /* 0x000ff6000fffe03f */
[----:B------:R-:W-:Y:S01]  /*4fcf0*/  @!UPT UIADD3 URZ, URZ, URZ, URZ ;  /* 0x0000003f3f3ff290 */ /* 0x000fe2000fffe03f */
[----:B------:R0:W-:Y:S01]  /*4fd00*/  STL.64 [R1+0x280], R8 ;  /* 0x0002800801007387 */ /* 0x0001e20000100a00 */
[----:B------:R-:W-:Y:S03]  /*4fd10*/  STL.64 [R1+0x288], R10 ;  /* 0x0002880a01007387 */ /* 0x000fe60000100a00 */
[----:B0-----:R-:W3:Y:S01]  /*4fd20*/  LDL.LU.64 R8, [R1+0x4340] ;  /* 0x0043400001087983 */ /* 0x001ee20000300a00 */
[----:B------:R0:W-:Y:S03]  /*4fd30*/  STL.64 [R1+0x4310], R12 ;  /* 0x0043100c01007387 */ /* 0x0001e60000100a00 */
[----:B0-----:R-:W3:Y:S01]  /*4fd40*/  LDL.LU.64 R12, [R1+0x760] ;  /* 0x00076000010c7983 */ /* 0x001ee20000300a00 */
[----:B------:R-:W3:Y:S03]  /*4fd50*/  LDL.LU.64 R14, [R1+0x768] ;  /* 0x00076800010e7983 */ /* 0x000ee60000300a00 */
[----:B------:R-:W0:Y:S04]  /*4fd60*/  S2R R2, SR_TID.X ;  /* 0x0000000000027919 */ /* 0x000e280000002100 */
[----:B------:R-:W1:Y:S01]  /*4fd70*/  S2R R29, SR_TID.X ;  /* 0x00000000001d7919 */ /* 0x000e620000002100 */
[C---:B---3--:R-:W-:Y:S03]  /*4fd80*/  HMMA.16816.F32 R12, R16.reuse, R8, R12 ;  /* 0x00000008100c723c */ /* 0x048fe6000000180c */
[----:B------:R-:W-:Y:S11]  /*4fd90*/  STL.64 [R1+0x4320], R8 ;  /* 0x0043200801007387 */ /* 0x000ff60000100a00 */
[----:B------:R-:W-:Y:S09]  /*4fda0*/  @!UPT UIADD3 URZ, URZ, URZ, URZ ;  /* 0x0000003f3f3ff290 */ /* 0x000ff2000fffe03f */
[----:B------:R-:W-:Y:S01]  /*4fdb0*/  STL.64 [R1+0x270], R12 ;  /* 0x0002700c01007387 */ /* 0x000fe20000100a00 */
[----:B------:R2:W-:Y:S02]  /*4fdc0*/  STL.64 [R1+0x278], R14 ;  /* 0x0002780e01007387 */ /* 0x0005e40000100a00 */
[----:B--2---:R-:W-:Y:S11]  /*4fdd0*/  HMMA.16816.F32 R12, R16, R4, R24 ;  /* 0x00000004100c723c */ /* 0x004ff60000001818 */
[----:B------:R-:W-:Y:S11]  /*4fde0*/  @!UPT UIADD3 URZ, URZ, URZ, URZ ;  /* 0x0000003f3f3ff290 */ /* 0x000ff6000fffe03f */
[----:B------:R-:W-:Y:S01]  /*4fdf0*/  @!UPT UIADD3 URZ, URZ, URZ, URZ ;  /* 0x0000003f3f3ff290 */ /* 0x000fe2000fffe03f */
[----:B------:R2:W-:Y:S01]  /*4fe00*/  STL.64 [R1+0x268], R14 ;  /* 0x0002680e01007387 */ /* 0x0005e20000100a00 */
[----:B------:R-:W-:Y:S02]  /*4fe10*/  IMAD.MOV.U32 R6, RZ, RZ, R12 ;  /* 0x000000ffff067224 */ /* 0x000fe400078e000c */
[----:B------:R-:W-:Y:S02]  /*4fe20*/  IMAD.MOV.U32 R7, RZ, RZ, R13 ;  /* 0x000000ffff077224 */ /* 0x000fe400078e000d */
[----:B------:R-:W4:Y:S04]  /*4fe30*/  LDL.LU.64 R12, [R1+0x7c0] ;  /* 0x0007c000010c7983 */ /* 0x000f280000300a00 */
[----:B--2---:R-:W4:Y:S01]  /*4fe40*/  LDL.LU.64 R14, [R1+0x7c8] ;  /* 0x0007c800010e7983 */ /* 0x004f220000300a00 */
[----:B------:R-:W2:Y:S02]  /*4fe50*/  LDL.LU.64 R8, [R1+0x610] ;  /* 0x0006100001087983 */ /* 0x000ea40000300a00 */
[----:B------:R-:W3:Y:S01]  /*4fe60*/  LDL.LU.64 R10, [R1+0x618] ;  /* 0x00061800010a7983 */ /* 0x000ee20000300a00 */
[----:B0-----:R-:W-:Y:S01]  /*4fe70*/  LOP3.LUT R2, R2, 0x7, RZ, 0xc0, !PT ;  /* 0x0000000702027812 */ /* 0x001fe200078ec0ff */
[----:B-1----:R-:W-:-:S04]  /*4fe80*/  IMAD.SHL.U32 R28, R29, 0x2, RZ ;  /* 0x000000021d1c7824 */ /* 0x002fc800078e00ff */
[----:B------:R-:W-:Y:S02]  /*4fe90*/  IMAD R2, R2, 0x90, RZ ;  /* 0x0000009002027824 */ /* 0x000fe400078e02ff */
[----:B------:R-:W-:-:S03]  /*4fea0*/  IMAD.SHL.U32 R29, R29, 0x40, RZ ;  /* 0x000000401d1d7824 */ /* 0x000fc600078e00ff */
[----:B------:R-:W-:-:S04]  /*4feb0*/  LOP3.LUT R28, R2, 0x10, R28, 0x78, !PT ;  /* 0x00000010021c7812 */ /* 0x000fc800078e781c */
[----:B------:R-:W-:-:S04]  /*4fec0*/  LOP3.LUT R28, R28, 0x400, R29, 0xf8, !PT ;  /* 0x000004001c1c7812 */ /* 0x000fc800078ef81d */
[----:B------:R-:W-:-:S05]  /*4fed0*/  LOP3.LUT R28, R28, 0x40, RZ, 0x3c, !PT ;  /* 0x000000401c1c7812 */ /* 0x000fca00078e3cff */
[----:B------:R-:W0:Y:S04]  /*4fee0*/  LDSM.16.MT88.4 R24, [R28+0x20000] ;  /* 0x020000001c18783b */ /* 0x000e280000004200 */
[----:B---3--:R-:W-:Y:S01]  /*4fef0*/  STL.64 [R1+0x4330], R10 ;  /* 0x0043300a01007387 */ /* 0x008fe20000100a00 */
[----:B--2---:R1:W-:Y:S03]  /*4ff00*/  STL.64 [R1+0x4328], R8 ;  /* 0x0043280801007387 */ /* 0x0043e60000100a00 */
[----:B-1----:R-:W2:Y:S01]  /*4ff10*/  LDL.64 R8, [R1+0xc0] ;  /* 0x0000c00001087983 */ /* 0x002ea20000100a00 */
[----:B------:R-:W-:Y:S02]  /*4ff20*/  STL [R1+0x3f94], R7 ;  /* 0x003f940701007387 */ /* 0x000fe40000100800 */
[----:B------:R-:W-:Y:S02]  /*4ff30*/  STL [R1+0x3f90], R6 ;  /* 0x003f900601007387 */ /* 0x000fe40000100800 */
[----:B0-----:R-:W-:Y:S01]  /*4ff40*/  STL.64 [R1+0x4180], R26 ;  /* 0x0041801a01007387 */ /* 0x001fe20000100a00 */
[----:B------:R0:W-:Y:S04]  /*4ff50*/  STL.64 [R1+0x4178], R24 ;  /* 0x0041781801007387 */ /* 0x0001e80000100a00 */
[----:B0-----:R-:W3:Y:S04]  /*4ff60*/  LDL.LU.64 R24, [R1+0x50] ;  /* 0x0000500001187983 */ /* 0x001ee80000300a00 */
[----:B---3--:R0:W-:Y:S04]  /*4ff70*/  STL.64 [R1+0x4308], R24 ;  /* 0x0043081801007387 */ /* 0x0081e80000100a00 */
[----:B0-----:R-:W3:Y:S04]  /*4ff80*/  LDL.64 R24, [R1+0xa0] ;  /* 0x0000a00001187983 */ /* 0x001ee80000100a00 */
[----:B---3--:R0:W-:Y:S04]  /*4ff90*/  STL.64 [R1+0x4318], R24 ;  /* 0x0043181801007387 */ /* 0x0081e80000100a00 */
[----:B0-----:R-:W3:Y:S01]  /*4ffa0*/  LDL.64 R24, [R1+0xb0] ;  /* 0x0000b00001187983 */ /* 0x001ee20000100a00 */
[----:B----4-:R-:W-:Y:S03]  /*4ffb0*/  HMMA.16816.F32 R12, R16, R20, R12 ;  /* 0x00000014100c723c */ /* 0x010fe6000000180c */
[----:B---3--:R0:W-:Y:S04]  /*4ffc0*/  STL.64 [R1+0x4338], R24 ;  /* 0x0043381801007387 */ /* 0x0081e80000100a00 */
[----:B0-----:R-:W3:Y:S01]  /*4ffd0*/  LDL.LU.64 R24, [R1+0x7b0] ;  /* 0x0007b00001187983 */ /* 0x001ee20000300a00 */
[----:B------:R-:W3:Y:S02]  /*4ffe0*/  LDL.LU.64 R26, [R1+0x7b8] ;  /* 0x0007b800011a7983 */ /* 0x000ee40000300a00 */
[----:B------:R-:W-:Y:S02]  /*4fff0*/  STL [R1+0x3f0c], R28 ;  /* 0x003f0c1c01007387 */ /* 0x000fe40000100800 */
[----:B------:R-:W-:-:S11]  /*50000*/  IMAD.MOV.U32 R7, RZ, RZ, R20 ;  /* 0x000000ffff077224 */ /* 0x000fd600078e0014 */
[----:B------:R0:W-:Y:S01]  /*50010*/  STL.64 [R1+0x250], R12 ;  /* 0x0002500c01007387 */ /* 0x0001e20000100a00 */
[----:B------:R-:W-:Y:S02]  /*50020*/  IMAD.MOV.U32 R2, RZ, RZ, R14 ;  /* 0x000000ffff027224 */ /* 0x000fe400078e000e */
[----:B------:R-:W-:Y:S02]  /*50030*/  IMAD.MOV.U32 R0, RZ, RZ, R15 ;  /* 0x000000ffff007224 */ /* 0x000fe400078e000f */
[----:B------:R-:W-:Y:S01]  /*50040*/  IMAD.MOV.U32 R6, RZ, RZ, R21 ;  /* 0x000000ffff067224 */ /* 0x000fe200078e0015 */
[----:B0-----:R-:W4:Y:S01]  /*50050*/  LDL.LU.64 R12, [R1+0x600] ;  /* 0x00060000010c7983 */ /* 0x001f220000300a00 */
[----:B------:R-:W4:Y:S02]  /*50060*/  LDL.LU.64 R14, [R1+0x608] ;  /* 0x00060800010e7983 */ /* 0x000f240000300a00 */
[----:B------:R-:W4:Y:S02]  /*50070*/  LDL.LU.64 R20, [R1+0x5f0] ;  /* 0x0005f00001147983 */ /* 0x000f240000300a00 */
[----:B------:R-:W4:Y:S01]  /*50080*/  LDL.LU.64 R22, [R1+0x5f8] ;  /* 0x0005f80001167983 */ /* 0x000f220000300a00 */
[----:B------:R-:W-:Y:S01]  /*50090*/  STL [R1+0x4248], R7 ;  /* 0x0042480701007387 */ /* 0x000fe20000100800 */
[----:B------:R2:W-:Y:S02]  /*500a0*/  STL [R1+0x403c], R0 ;  /* 0x00403c0001007387 */ /* 0x0005e40000100800 */
[----:B------:R0:W-:Y:S02]  /*500b0*/  STL [R1+0x4038], R2 ;  /* 0x0040380201007387 */ /* 0x0001e40000100800 */
[----:B--2---:R-:W-:-:S02]  /*500c0*/  IMAD.MOV.U32 R0, RZ, RZ, R9 ;  /* 0x000000ffff007224 */ /* 0x004fc400078e0009 */
[----:B0-----:R-:W-:Y:S01]  /*500d0*/  IMAD.MOV.U32 R2, RZ, RZ, R8 ;  /* 0x000000ffff027224 */ /* 0x001fe200078e0008 */
[C---:B---3--:R-:W-:Y:S11]  /*500e0*/  HMMA.16816.F32 R24, R16.reuse, R8, R24 ;  /* 0x000000081018723c */ /* 0x048ff60000001818 */
[----:B------:R-:W-:Y:S11]  /*500f0*/  @!UPT UIADD3 URZ, URZ, URZ, URZ ;  /* 0x0000003f3f3ff290 */ /* 0x000ff6000fffe03f */
[----:B------:R-:W-:Y:S01]  /*50100*/  @!UPT UIADD3 URZ, URZ, URZ, URZ ;  /* 0x0000003f3f3ff290 */ /* 0x000fe2000fffe03f */
[----:B------:R0:W-:Y:S01]  /*50110*/  STL.64 [R1+0x420], R24 ;  /* 0x0004201801007387 */ /* 0x0001e20000100a00 */
[----:B------:R-:W-:Y:S03]  /*50120*/  STL.64 [R1+0x428], R26 ;  /* 0x0004281a01007387 */ /* 0x000fe60000100a00 */
[----:B0-----:R-:W2:Y:S01]  /*50130*/  LDL.LU.64 R24, [R1+0x4338] ;  /* 0x0043380001187983 */ /* 0x001ea20000300a00 */
[----:B------:R-:W2:Y:S02]  /*50140*/  LDL.LU.64 R10, [R1+0x4330] ;  /* 0x00433000010a7983 */ /* 0x000ea40000300a00 */
[----:B------:R-:W2:Y:S02]  /*50150*/  LDL.LU.64 R8, [R1+0x4328] ;  /* 0x0043280001087983 */ /* 0x000ea40000300a00 */
[----:B------:R-:W-:Y:S01]  /*50160*/  STL [R1+0x4260], R2 ;  /* 0x0042600201007387 */ /* 0x000fe20000100800 */
[C---:B--2---:R-:W-:Y:S11]  /*50170*/  HMMA.16816.F32 R8, R16.reuse, R24, R8 ;  /* 0x000000181008723c */ /* 0x044ff60000001808 */
[----:B------:R-:W-:Y:S11]  /*50180*/  @!UPT UIADD3 URZ, URZ, URZ, URZ ;  /* 0x0000003f3f3ff290 */ /* 0x000ff6000fffe03f */
[----:B------:R-:W-:Y:S01]  /*50190*/  @!UPT UIADD3 URZ, URZ, URZ, URZ ;  /* 0x0000003f3f3ff290 */ /* 0x000fe2000fffe03f */
[----:B------:R0:W-:Y:S01]  /*501a0*/  STL.64 [R1+0x410], R8 ;  /* 0x0004100801007387 */ /* 0x0001e20000100a00 */
[----:B------:R1:W-:Y:S03]  /*501b0*/  STL.64 [R1+0x418], R10 ;  /* 0x0004180a01007387 */ /* 0x0003e60000100a00 */
[----:B0-----:R-:W2:Y:S01]  /*501c0*/  LDL.LU.64 R8, [R1+0x4320] ;  /* 0x0043200001087983 */ /* 0x001ea20000300a00 */
[----:B-1----:R-:W-:Y:S02]  /*501d0*/  IMAD.MOV.U32 R11, RZ, RZ, R24 ;  /* 0x000000ffff0b7224 */ /* 0x002fe400078e0018 */
[----:B------:R-:W-:Y:S02]  /*501e0*/  IMAD.MOV.U32 R10, RZ, RZ, R25 ;  /* 0x000000ffff0a7224 */ /* 0x000fe400078e0019 */
[----:B------:R-:W4:Y:S03]  /*501f0*/  LDL.LU.64 R24, [R1+0x4318] ;  /* 0x0043180001187983 */ /* 0x000f260000300a00 */
[----:B------:R-:W-:Y:S01]  /*50200*/  STL.64 [R1+0x4270], R10 ;  /* 0x0042700a01007387 */ /* 0x000fe20000100a00 */
[C---:B----4-:R-:W-:Y:S01]  /*50210*/  HMMA.16816.F32 R12, R16.reuse, R24, R12 ;  /* 0x00000018100c723c */ /* 0x050fe2000000180c */
[----:B--2---:R0:W-:Y:S04]  /*50220*/  STL.64 [R1+0x4268], R8 ;  /* 0x0042680801007387 */ /* 0x0041e80000100a00 */
[----:B0-----:R-:W2:Y:S11]  /*50230*/  LDL.64 R8, [R1+0x80] ;  /* 0x0000800001087983 */ /* 0x001eb60000100a00 */
[----:B------:R-:W-:Y:S07]  /*50240*/  @!UPT UIADD3 URZ, URZ, URZ, URZ ;  /* 0x0000003f3f3ff290 */ /* 0x000fee000fffe03f */
[----:B------:R0:W-:Y:S01]  /*50250*/  STL.64 [R1+0x400], R12 ;  /* 0x0004000c01007387 */ /* 0x0001e20000100a00 */
[----:B------:R1:W-:Y:S03]  /*50260*/  STL.64 [R1+0x408], R14 ;  /* 0x0004080e01007387 */ /* 0x0003e60000100a00 */
[----:B0-----:R-:W3:Y:S01]  /*50270*/  LDL.LU.64 R12, [R1+0x4310] ;  /* 0x00431000010c7983 */ /* 0x001ee20000300a00 */
[----:B-1----:R-:W-:Y:S02]  /*50280*/  IMAD.MOV.U32 R15, RZ, RZ, R24 ;  /* 0x000000ffff0f7224 */ /* 0x002fe400078e0018 */
[----:B------:R-:W-:Y:S02]  /*50290*/  IMAD.MOV.U32 R14, RZ, RZ, R25 ;  /* 0x000000ffff0e7224 */ /* 0x000fe400078e0019 */
[----:B------:R-:W4:Y:S03]  /*502a0*/  LDL.LU.64 R24, [R1+0x4308] ;  /* 0x0043080001187983 */ /* 0x000f260000300a00 */
[----:B------:R-:W-:Y:S01]  /*502b0*/  STL.64 [R1+0x4280], R14 ;  /* 0x0042800e01007387 */ /* 0x000fe20000100a00 */
[----:B---3--:R0:W-:Y:S04]  /*502c0*/  STL.64 [R1+0x4278], R12 ;  /* 0x0042780c01007387 */ /* 0x0081e80000100a00 */
[----:B0-----:R-:W3:Y:S02]  /*502d0*/  LDL.64 R12, [R1+0x90] ;  /* 0x00009000010c7983 */ /* 0x001ee40000100a00 */
[----:B---3--:R-:W-:Y:S01]  /*502e0*/  HMMA.16816.F32 R20, R16, R12, R20 ;  /* 0x0000000c1014723c */ /* 0x008fe20000001814 */
[----:B------:R-:W-:Y:S11]  /*502f0*/  IMAD.MOV.U32 R7, RZ, RZ, R12 ;  /* 0x000000ffff077224 */ /* 0x000ff600078e000c */
[----:B------:R-:W-:Y:S11]  /*50300*/  @!UPT UIADD3 URZ, URZ, URZ, URZ ;  /* 0x0000003f3f3ff290 */ /* 0x000ff6000fffe03f */
[----:B------:R-:W-:Y:S01]  /*50310*/  STL.64 [R1+0x3f0], R20 ;  /* 0x0003f01401007387 */ /* 0x000fe20000100a00 */
[----:B------:R0:W-:Y:S03]  /*50320*/  STL.64 [R1+0x3f8], R22 ;  /* 0x0003f81601007387 */ /* 0x0001e60000100a00 */
[----:B0-----:R-:W3:Y:S01]  /*50330*/  LDL.LU.64 R22, [R1+0x4300] ;  /* 0x0043000001167983 */ /* 0x001ee20000300a00 */
[----:B------:R-:W3:Y:S02]  /*50340*/  LDL.LU.64 R20, [R1+0x42f8] ;  /* 0x0042f80001147983 */ /* 0x000ee40000300a00 */
[----:B------:R-:W-:Y:S02]  /*50350*/  STL.64 [R1+0x4258], R6 ;  /* 0x0042580601007387 */ /* 0x000fe40000100a00 */
[----:B------:R0:W-:Y:S02]  /*50360*/  STL.64 [R1+0x4250], R4 ;  /* 0x0042500401007387 */ /* 0x0001e40000100a00 */
[----:B0-----:R-:W3:Y:S01]  /*50370*/  LDL.LU.64 R4, [R1+0x370] ;  /* 0x0003700001047983 */ /* 0x001ee20000300a00 */
[----:B------:R-:W3:Y:S02]  /*50380*/  LDL.LU.64 R6, [R1+0x378] ;  /* 0x0003780001067983 */ /* 0x000ee40000300a00 */
[----:B------:R-:W-:-:S02]  /*50390*/  IMAD.MOV.U32 R26, RZ, RZ, R13 ;  /* 0x000000ffff1a7224 */ /* 0x000fc400078e000d */
[----:B--2---:R-:W-:Y:S01]  /*503a0*/  IMAD.MOV.U32 R27, RZ, RZ, R8 ;  /* 0x000000ffff1b7224 */ /* 0x004fe200078e0008 */
[----:B---3--:R-:W-:Y:S11]  /*503b0*/  HMMA.16816.F32 R4, R16, R8, R4 ;  /* 0x000000081004723c */ /* 0x008ff60000001804 */
[----:B------:R-:W-:Y:S11]  /*503c0*/  @!UPT UIADD3 URZ, URZ, URZ, URZ ;  /* 0x0000003f3f3ff290 */ /* 0x000ff6000fffe03f */
[----:B------:R-:W-:Y:S01]  /*503d0*/  @!UPT UIADD3 URZ, URZ, URZ, URZ ;  /* 0x0000003f3f3ff290 */ /* 0x000fe2000fffe03f */
[----:B------:R-:W-:Y:S01]  /*503e0*/  STL.64 [R1+0x3e0], R4 ;  /* 0x0003e00401007387 */ /* 0x000fe20000100a00 */
[----:B------:R-:W-:Y:S02]  /*503f0*/  STL.64 [R1+0x3e8], R6 ;  /* 0x0003e80601007387 */ /* 0x000fe40000100a00 */
[----:B------:R-:W-:Y:S02]  /*50400*/  STL.64 [R1+0x42e0], R26 ;  /* 0x0042e01a01007387 */ /* 0x000fe40000100a00 */
[----:B----4-:R0:W-:Y:S02]  /*50410*/  STL.64 [R1+0x42d8], R24 ;  /* 0x0042d81801007387 */ /* 0x0101e40000100a00 */
[----:B0-----:R-:W2:Y:S01]  /*50420*/  LDL.LU.64 R24, [R1+0x360] ;  /* 0x0003600001187983 */ /* 0x001ea20000300a00 */
[----:B------:R-:W2:Y:S02]  /*50430*/  LDL.LU.64 R26, [R1+0x368] ;  /* 0x00036800011a7983 */ /* 0x000ea40000300a00 */
[----:B------:R-:W3:Y:S02]  /*50440*/  LDL.LU.64 R4, [R1+0x350] ;  /* 0x0003500001047983 */ /* 0x000ee40000300a00 */
[----:B------:R-:W4:Y:S02]  /*50450*/  LDL.LU.64 R6, [R1+0x358] ;  /* 0x0003580001067983 */ /* 0x000f240000300a00 */
[----:B----4-:R-:W-:Y:S01]  /*50460*/  STL.64 [R1+0x42f0], R6 ;  /* 0x0042f00601007387 */ /* 0x010fe20000100a00 */
[----:B---3--:R0:W-:Y:S03]  /*50470*/  STL.64 [R1+0x42e8], R4 ;  /* 0x0042e80401007387 */ /* 0x0081e60000100a00 */
[----:B0-----:R-:W2:Y:S01]  /*50480*/  LDL.64 R4, [R1+0x70] ;  /* 0x0000700001047983 */ /* 0x001ea20000100a00 */
[----:B------:R-:W-:-:S02]  /*50490*/  IMAD.MOV.U32 R2, RZ, RZ, R9 ;  /* 0x000000ffff027224 */ /* 0x000fc400078e0009 */
[----:B------:R-:W3:Y:S02]  /*504a0*/  LDL.LU.64 R8, [R1+0x340] ;  /* 0x0003400001087983 */ /* 0x000ee40000300a00 */
[----:B------:R-:W-:Y:S01]  /*504b0*/  IMAD.MOV.U32 R13, RZ, RZ, R20 ;  /* 0x000000ffff0d7224 */ /* 0x000fe200078e0014 */
[----:B------:R-:W3:Y:S01]  /*504c0*/  LDL.LU.64 R10, [R1+0x348] ;  /* 0x00034800010a7983 */ /* 0x000ee20000300a00 */
[----:B------:R-:W4:Y:S02]  /*504d0*/  LDL R20, [R1+0x40] ;  /* 0x0000400001147983 */ /* 0x000f240000100800 */
[----:B------:R-:W3:Y:S02]  /*504e0*/  LDL.LU.64 R6, [R1+0x42f0] ;  /* 0x0042f00001067983 */ /* 0x000ee40000300a00 */
[----:B------:R-:W-:Y:S02]  /*504f0*/  IMAD.MOV.U32 R12, RZ, RZ, R21 ;  /* 0x000000ffff0c7224 */ /* 0x000fe400078e0015 */
[----:B------:R-:W-:Y:S01]  /*50500*/  IMAD.MOV.U32 R21, RZ, RZ, R3 ;  /* 0x000000ffff157224 */ /* 0x000fe200078e0003 */
[----:B--2---:R-:W-:Y:S01]  /*50510*/  HMMA.16816.F32 R24, R16, R4, R24 ;  /* 0x000000041018723c */ /* 0x004fe20000001818 */
[----:B------:R-:W-:-:S02]  /*50520*/  IMAD.MOV.U32 R15, RZ, RZ, R4 ;  /* 0x000000ffff0f7224 */ /* 0x000fc400078e0004 */
[----:B------:R-:W-:Y:S02]  /*50530*/  IMAD.MOV.U32 R14, RZ, RZ, R5 ;  /* 0x000000ffff0e7224 */ /* 0x000fe400078e0005 */
[----:B------:R-:W2:Y:S11]  /*50540*/  LDL.LU.64 R4, [R1+0x42e8] ;  /* 0x0042e80001047983 */ /* 0x000eb60000300a00 */
[----:B------:R-:W-:Y:S07]  /*50550*/  @!UPT UIADD3 URZ, URZ, URZ, URZ ;  /* 0x0000003f3f3ff290 */ /* 0x000fee000fffe03f */
[----:B------:R-:W-:Y:S01]  /*50560*/  STL.64 [R1+0x3d0], R24 ;  /* 0x0003d01801007387 */ /* 0x000fe20000100a00 */
[----:B------:R0:W-:Y:S02]  /*50570*/  STL [R1+0x3d8], R26 ;  /* 0x0003d81a01007387 */ /* 0x0001e40000100800 */
[----:B------:R-:W-:Y:S02]  /*50580*/  IMAD.MOV.U32 R3, RZ, RZ, R27 ;  /* 0x000000ffff037224 */ /* 0x000fe400078e001b */
[----:B0-----:R-:W2:Y:S01]  /*50590*/  LDL.LU.64 R26, [R1+0x42e0] ;  /* 0x0042e000011a7983 */ /* 0x001ea20000300a00 */
[----:B------:R-:W3:Y:S02]  /*505a0*/  LDL.LU.64 R24, [R1+0x42d8] ;  /* 0x0042d80001187983 */ /* 0x000ee40000300a00 */
[----:B------:R-:W-:Y:S02]  /*505b0*/  STL.64 [R1+0x42a0], R14 ;  /* 0x0042a00e01007387 */ /* 0x000fe40000100a00 */
[----:B------:R0:W-:Y:S02]  /*505c0*/  STL.64 [R1+0x4298], R12 ;  /* 0x0042980c01007387 */ /* 0x0001e40000100a00 */
[----:B0-----:R-:W-:-:S02]  /*505d0*/  IMAD.MOV.U32 R12, RZ, RZ, R23 ;  /* 0x000000ffff0c7224 */ /* 0x001fc400078e0017 */
[----:B------:R-:W-:-:S05]  /*505e0*/  IMAD.MOV.U32 R13, RZ, RZ, R22 ;  /* 0x000000ffff0d7224 */ /* 0x000fca00078e0016 */
[----:B------:R0:W-:Y:S04]  /*505f0*/  STL.64 [R1+0x42b8], R12 ;  /* 0x0042b80c01007387 */ /* 0x0001e80000100a00 */
[----:B0-----:R-:W2:Y:S01]  /*50600*/  LDL.64 R12, [R1+0x60] ;  /* 0x00006000010c7983 */ /* 0x001ea20000100a00 */
[----:B------:R0:W-:Y:S01]  /*50610*/  STL [R1+0x3f08], R3 ;  /* 0x003f080301007387 */ /* 0x0001e20000100800 */
[C---:B---3--:R-:W-:Y:S08]  /*50620*/  HMMA.16816.F32 R8, R16.reuse, R24, R8 ;  /* 0x000000181008723c */ /* 0x048ff00000001808 */
[----:B--2---:R-:W-:Y:S11]  /*50630*/  HMMA.16816.F32 R4, R16, R12, R4 ;  /* 0x0000000c1004723c */ /* 0x004ff60000001804 */
[----:B------:R-:W-:Y:S05]  /*50640*/  @!UPT UIADD3 URZ, URZ, URZ, URZ ;  /* 0x0000003f3f3ff290 */ /* 0x000fea000fffe03f */
[----:B------:R-:W-:Y:S02]  /*50650*/  IMAD.MOV.U32 R28, RZ, RZ, R9 ;  /* 0x000000ffff1c7224 */ /* 0x000fe400078e0009 */
[----:B0-----:R-:W-:-:S05]  /*50660*/  IMAD.MOV.U32 R3, RZ, RZ, R11 ;  /* 0x000000ffff037224 */ /* 0x001fca00078e000b */
[----:B------:R0:W-:Y:S01]  /*50670*/  STL.64 [R1+0x3c0], R4 ;  /* 0x0003c00401007387 */ /* 0x0001e20000100a00 */
[----:B------:R-:W-:Y:S02]  /*50680*/  STL.64 [R1+0x3c8], R6 ;  /* 0x0003c80601007387 */ /* 0x000fe40000100a00 */
[----:B0-----:R-:W-:Y:S02]  /*50690*/  IMAD.MOV.U32 R5, RZ, RZ, R12 ;  /* 0x000000ffff057224 */ /* 0x001fe400078e000c */
[----:B------:R-:W-:-:S05]  /*506a0*/  IMAD.MOV.U32 R4, RZ, RZ, R13 ;  /* 0x000000ffff047224 */ /* 0x000fca00078e000d */
[----:B------:R0:W-:Y:S01]  /*506b0*/  STL.64 [R1+0x42d0], R4 ;  /* 0x0042d00401007387 */ /* 0x0001e20000100a00 */
[----:B------:R1:W-:Y:S02]  /*506c0*/  STL [R1+0x3b0], R8 ;  /* 0x0003b00801007387 */ /* 0x0003e40000100800 */
[----:B------:R2:W-:Y:S01]  /*506d0*/  STL [R1+0x3b8], R10 ;  /* 0x0003b80a01007387 */ /* 0x0005e20000100800 */
[----:B0-----:R-:W4:Y:S01]  /*506e0*/  LDL.LU.64 R4, [R1+0x330] ;  /* 0x0003300001047983 */ /* 0x001f220000300a00 */
[----:B------:R-:W4:Y:S02]  /*506f0*/  LDL.LU.64 R6, [R1+0x338] ;  /* 0x0003380001067983 */ /* 0x000f240000300a00 */
[----:B------:R-:W3:Y:S02]  /*50700*/  LDL.LU.64 R12, [R1+0x720] ;  /* 0x00072000010c7983 */ /* 0x000ee40000300a00 */
[----:B------:R-:W3:Y:S01]  /*50710*/  LDL.LU.64 R14, [R1+0x728] ;  /* 0x00072800010e7983 */ /* 0x000ee20000300a00 */
[----:B-1----:R-:W3:Y:S01]  /*50720*/  LDL.LU.64 R8, [R1+0x6f0] ;  /* 0x0006f00001087983 */ /* 0x002ee20000300a00 */
[----:B--2---:R-:W2:Y:S03]  /*50730*/  LDL.LU.64 R10, [R1+0x6f8] ;  /* 0x0006f800010a7983 */ /* 0x004ea60000300a00 */
[----:B--2---:R-:W-:Y:S01]  /*50740*/  STL.64 [R1+0x4290], R10 ;  /* 0x0042900a01007387 */ /* 0x004fe20000100a00 */
[----:B---3--:R0:W-:Y:S03]  /*50750*/  STL.64 [R1+0x4288], R8 ;  /* 0x0042880801007387 */ /* 0x0081e60000100a00 */
[----:B0-----:R-:W2:Y:S01]  /*50760*/  LDL.LU.64 R8, [R1+0x700] ;  /* 0x0007000001087983 */ /* 0x001ea20000300a00 */
[----:B------:R-:W3:Y:S01]  /*50770*/  LDL.LU.64 R10, [R1+0x708] ;  /* 0x00070800010a7983 */ /* 0x000ee20000300a00 */
[----:B----4-:R-:W-:Y:S02]  /*50780*/  HMMA.16816.F32 R16, R16, R20, R4 ;  /* 0x000000141010723c */ /* 0x010fe40000001804 */
[----:B---3--:R-:W-:Y:S01]  /*50790*/  STL.64 [R1+0x42b0], R10 ;  /* 0x0042b00a01007387 */ /* 0x008fe20000100a00 */
[----:B--2---:R0:W-:Y:S03]  /*507a0*/  STL.64 [R1+0x42a8], R8 ;  /* 0x0042a80801007387 */ /* 0x0041e60000100a00 */
[----:B0-----:R-:W2:Y:S01]  /*507b0*/  LDL.LU.64 R8, [R1+0x710] ;  /* 0x0007100001087983 */ /* 0x001ea20000300a00 */
[----:B------:R-:W2:Y:S02]  /*507c0*/  LDL.LU.64 R10, [R1+0x718] ;  /* 0x00071800010a7983 */ /* 0x000ea40000300a00 */
[----:B------:R-:W-:Y:S02]  /*507d0*/  STL.64 [R1+0x4188], R24 ;  /* 0x0041881801007387 */ /* 0x000fe40000100a00 */
[----:B------:R-:W-:Y:S01]  /*507e0*/  STL [R1+0x4044], R3 ;  /* 0x0040440301007387 */ /* 0x000fe20000100800 */
[----:B------:R-:W-:Y:S01]  /*507f0*/  STL [R1+0x4040], R28 ;  /* 0x0040401c01007387 */ /* 0x000fe20000100800 */
[----:B------:R-:W3:Y:S02]  /*50800*/  LDL.LU.64 R4, [R1+0x42d0] ;  /* 0x0042d00001047983 */ /* 0x000ee40000300a00 */
[----:B------:R-:W4:Y:S02]  /*50810*/  LDL.LU.64 R22, [R1+0x42c8] ;  /* 0x0042c80001167983 */ /* 0x000f240000300a00 */
[----:B------:R-:W4:Y:S06]  /*50820*/  LDL.LU.64 R20, [R1+0x42c0] ;  /* 0x0042c00001147983 */ /* 0x000f2c0000300a00 */
[----:B------:R0:W-:Y:S01]  /*50830*/  STL.64 [R1+0x240], R16 ;  /* 0x0002401001007387 */ /* 0x0001e20000100a00 */
[----:B------:R4:W-:Y:S03]  /*50840*/  STL.64 [R1+0x248], R18 ;  /* 0x0002481201007387 */ /* 0x0009e60000100a00 */
[----:B0-----:R-:W4:Y:S04]  /*50850*/  LDL R16, [R1+0x20] ;  /* 0x0000200001107983 */ /* 0x001f280000100800 */
[----:B------:R-:W4:Y:S02]  /*50860*/  LDL R17, [R1+0x24] ;  /* 0x0000240001117983 */ /* 0x000f240000100800 */
[----:B----4-:R-:W-:Y:S02]  /*50870*/  HMMA.16816.F32 R16, R20, R16, R12 ;  /* 0x000000101410723c */ /* 0x010fe4000000180c */
[----:B------:R-:W2:Y:S01]  /*50880*/  LDL.LU.64 R12, [R1+0x42b8] ;  /* 0x0042b800010c7983 */ /* 0x000ea20000300a00 */
[----:B---3--:R-:W-:-:S02]  /*50890*/  IMAD.MOV.U32 R24, RZ, RZ, R5 ;  /* 0x000000ffff187224 */ /* 0x008fc400078e0005 */
[----:B------:R-:W-:Y:S11]  /*508a0*/  IMAD.MOV.U32 R25, RZ, RZ, R4 ;  /* 0x000000ffff197224 */ /* 0x000ff600078e0004 */
[----:B------:R-:W-:Y:S07]  /*508b0*/  @!UPT UIADD3 URZ, URZ, URZ, URZ ;  /* 0x0000003f3f3ff290 */ /* 0x000fee000fffe03f */
[----:B------:R0:W-:Y:S01]  /*508c0*/  STL.64 [R1+0x3a0], R16 ;  /* 0x0003a01001007387 */ /* 0x0001e20000100a00 */
[----:B------:R1:W-:Y:S02]  /*508d0*/  STL [R1+0x3a8], R18 ;  /* 0x0003a81201007387 */ /* 0x0003e40000100800 */
[----:B------:R-:W-:Y:S02]  /*508e0*/  IMAD.MOV.U32 R29, RZ, RZ, R19 ;  /* 0x000000ffff1d7224 */ /* 0x000fe400078e0013 */
[----:B------:R-:W3:Y:S01]  /*508f0*/  LDL.LU.64 R4, [R1+0x6e0] ;  /* 0x0006e00001047983 */ /* 0x000ee20000300a00 */
[----:B------:R-:W3:Y:S04]  /*50900*/  LDL.LU.64 R6, [R1+0x6e8] ;  /* 0x0006e80001067983 */ /* 0x000ee80000300a00 */
[----:B0-----:R-:W4:Y:S01]  /*50910*/  LDL.LU.64 R16, [R1+0x6d0] ;  /* 0x0006d00001107983 */ /* 0x001f220000300a00 */
[----:B-1----:R-:W4:Y:S02]  /*50920*/  LDL.LU.64 R18, [R1+0x6d8] ;  /* 0x0006d80001127983 */ /* 0x002f240000300a00 */
[----:B------:R-:W-:Y:S02]  /*50930*/  STL.64 [R1+0x41a0], R24 ;  /* 0x0041a01801007387 */ /* 0x000fe40000100a00 */
[----:B------:R-:W-:Y:S01]  /*50940*/  STL [R1+0x4108], R29 ;  /* 0x0041081d01007387 */ /* 0x000fe20000100800 */
[C---:B--2---:R-:W-:Y:S01]  /*50950*/  HMMA.16816.F32 R12, R20.reuse, R12, R8 ;  /* 0x0000000c140c723c */ /* 0x044fe20000001808 */
[----:B------:R-:W2:Y:S01]  /*50960*/  LDL.LU.64 R10, [R1+0x42b0] ;  /* 0x0042b000010a7983 */ /* 0x000ea20000300a00 */
[----:B------:R-:W2:Y:S11]  /*50970*/  LDL.LU.64 R8, [R1+0x42a8] ;  /* 0x0042a80001087983 */ /* 0x000eb60000300a00 */
[----:B------:R-:W-:Y:S10]  /*50980*/  @!UPT UIADD3 URZ, URZ, URZ, URZ ;  /* 0x0000003f3f3ff290 */ /* 0x000ff4000fffe03f */
[----:B------:R-:W-:Y:S01]  /*50990*/  STL.64 [R1+0x390], R12 ;  /* 0x0003900c01007387 */ /* 0x000fe20000100a00 */
[----:B------:R0:W-:Y:S03]  /*509a0*/  STL.64 [R1+0x398], R14 ;  /* 0x0003980e01007387 */ /* 0x0001e60000100a00 */
[----:B0-----:R-:W2:Y:S01]  /*509b0*/  LDL.LU.64 R14, [R1+0x42a0] ;  /* 0x0042a000010e7983 */ /* 0x001ea20000300a00 */
[----:B------:R-:W3:Y:S02]  /*509c0*/  LDL.LU.64 R12, [R1+0x4298] ;  /* 0x00429800010c7983 */ /* 0x000ee40000300a00 */
[----:B--2---:R-:W-:Y:S02]  /*509d0*/  IMAD.MOV.U32 R24, RZ, RZ, R15 ;  /* 0x000000ffff187224 */ /* 0x004fe400078e000f */
[----:B------:R-:W-:Y:S02]  /*509e0*/  IMAD.MOV.U32 R25, RZ, RZ, R14 ;  /* 0x000000ffff197224 */ /* 0x000fe400078e000e */
[C---:B---3--:R-:W-:Y:S03]  /*509f0*/  HMMA.16816.F32 R12, R20.reuse, R12, R8 ;  /* 0x0000000c140c723c */ /* 0x048fe60000001808 */
[----:B------:R-:W-:Y:S01]  /*50a00*/  STL.64 [R1+0x41b8], R24 ;  /* 0x0041b81801007387 */ /* 0x000fe20000100a00 */
[----:B------:R-:W2:Y:S02]  /*50a10*/  LDL.LU.64 R10, [R1+0x4290] ;  /* 0x00429000010a7983 */ /* 0x000ea40000300a00 */
[----:B------:R-:W2:Y:S11]  /*50a20*/  LDL.LU.64 R8, [R1+0x4288] ;  /* 0x0042880001087983 */ /* 0x000eb60000300a00 */
[----:B------:R-:W-:Y:S06]  /*50a30*/  @!UPT UIADD3 URZ, URZ, URZ, URZ ;  /* 0x0000003f3f3ff290 */ /* 0x000fec000fffe03f */
[----:B------:R-:W-:Y:S01]  /*50a40*/  STL.64 [R1+0x380], R12 ;  /* 0x0003800c01007387 */ /* 0x000fe20000100a00 */
[----:B------:R0:W-:Y:S03]  /*50a50*/  STL.64 [R1+0x388], R14 ;  /* 0x0003880e01007387 */ /* 0x0001e60000100a00 */
[----:B0-----:R-:W3:Y:S01]  /*50a60*/  LDL.LU.64 R14, [R1+0x4280] ;  /* 0x00428000010e7983 */ /* 0x001ee20000300a00 */
[----:B------:R-:W2:Y:S02]  /*50a70*/  LDL.LU.64 R12, [R1+0x4278] ;  /* 0x00427800010c7983 */ /* 0x000ea40000300a00 */
[C---:B--2---:R-:W-:Y:S11]  /*50a80*/  HMMA.16816.F32 R8, R20.reuse, R12, R8 ;  /* 0x0000000c1408723c */ /* 0x044ff60000001808 */
[----:B------:R-:W-:Y:S11]  /*50a90*/  @!UPT UIADD3 URZ, URZ, URZ, URZ ;  /* 0x0000003f3f3ff290 */ /* 0x000ff6000fffe03f */
[----:B------:R-:W-:Y:S01]  /*50aa0*/  @!UPT UIADD3 URZ, URZ, URZ, URZ ;  /* 0x0000003f3f3ff290 */ /* 0x000fe2000fffe03f */
[----:B------:R-:W-:Y:S01]  /*50ab0*/  STL.64 [R1+0x370], R8 ;  /* 0x0003700801007387 */ /* 0x000fe20000100a00 */
[----:B------:R0:W-:Y:S03]  /*50ac0*/  STL.64 [R1+0x378], R10 ;  /* 0x0003780a01007387 */ /* 0x0001e60000100a00 */
[----:B0-----:R-:W2:Y:S01]  /*50ad0*/  LDL.LU.64 R10, [R1+0x4270] ;  /* 0x00427000010a7983 */ /* 0x001ea20000300a00 */
[----:B------:R-:W2:Y:S02]  /*50ae0*/  LDL.LU.64 R8, [R1+0x4268] ;  /* 0x0042680001087983 */ /* 0x000ea40000300a00 */
[----:B------:R-:W-:Y:S02]  /*50af0*/  IMAD.MOV.U32 R24, RZ, RZ, R27 ;  /* 0x000000ffff187224 */ /* 0x000fe400078e001b */
[----:B------:R-:W-:Y:S02]  /*50b00*/  IMAD.MOV.U32 R25, RZ, RZ, R2 ;  /* 0x000000ffff197224 */ /* 0x000fe400078e0002 */
[----:B------:R-:W3:Y:S03]  /*50b10*/  LDL.LU R2, [R1+0x4260] ;  /* 0x0042600001027983 */ /* 0x000ee60000300800 */
[----:B------:R-:W-:Y:S02]  /*50b20*/  STL.64 [R1+0x41d0], R24 ;  /* 0x0041d01801007387 */ /* 0x000fe40000100a00 */
[----:B------:R-:W-:Y:S01]  /*50b30*/  STL.64 [R1+0x4148], R12 ;  /* 0x0041480c01007387 */ /* 0x000fe20000100a00 */
[C---:B--2---:R-:W-:Y:S11]  /*50b40*/  HMMA.16816.F32 R4, R20.reuse, R8, R4 ;  /* 0x000000081404723c */ /* 0x044ff60000001804 */
[----:B------:R-:W-:Y:S11]  /*50b50*/  @!UPT UIADD3 URZ, URZ, URZ, URZ ;  /* 0x0000003f3f3ff290 */ /* 0x000ff6000fffe03f */
[----:B------:R-:W-:Y:S01]  /*50b60*/  @!UPT UIADD3 URZ, URZ, URZ, URZ ;  /* 0x0000003f3f3ff290 */ /* 0x000fe2000fffe03f */
[----:B------:R-:W-:Y:S01]  /*50b70*/  STL.64 [R1+0x360], R4 ;  /* 0x0003600401007387 */ /* 0x000fe20000100a00 */
[----:B------:R0:W-:Y:S03]  /*50b80*/  STL.64 [R1+0x368], R6 ;  /* 0x0003680601007387 */ /* 0x0001e60000100a00 */
[----:B0-----:R-:W2:Y:S01]  /*50b90*/  LDL.LU.64 R6, [R1+0x4258] ;  /* 0x0042580001067983 */ /* 0x001ea20000300a00 */
[----:B------:R-:W4:Y:S02]  /*50ba0*/  LDL.LU.64 R4, [R1+0x4250] ;  /* 0x0042500001047983 */ /* 0x000f240000300a00 */
[----:B------:R-:W-:Y:S02]  /*50bb0*/  IMAD.MOV.U32 R25, RZ, RZ, R26 ;  /* 0x000000ffff197224 */ /* 0x000fe400078e001a */
[----:B------:R-:W-:Y:S01]  /*50bc0*/  STL.64 [R1+0x4140], R8 ;  /* 0x0041400801007387 */ /* 0x000fe20000100a00 */
[----:B----4-:R-:W-:Y:S01]  /*50bd0*/  HMMA.16816.F32 R16, R20, R4, R16 ;  /* 0x000000041410723c */ /* 0x010fe20000001810 */
[----:B--2---:R-:W-:-:S02]  /*50be0*/  IMAD.MOV.U32 R24, RZ, RZ, R7 ;  /* 0x000000ffff187224 */ /* 0x004fc400078e0007 */
[----:B------:R-:W2:Y:S11]  /*50bf0*/  LDL.LU R7, [R1+0x4248] ;  /* 0x0042480001077983 */ /* 0x000eb60000300800 */
[----:B------:R-:W-:Y:S09]  /*50c00*/  @!UPT UIADD3 URZ, URZ, URZ, URZ ;  /* 0x0000003f3f3ff290 */ /* 0x000ff2000fffe03f */
[----:B------:R-:W-:Y:S01]  /*50c10*/  STL.64 [R1+0x350], R16 ;  /* 0x0003501001007387 */ /* 0x000fe20000100a00 */
[----:B------:R-:W-:Y:S02]  /*50c20*/  STL.64 [R1+0x358], R18 ;  /* 0x0003581201007387 */ /* 0x000fe40000100a00 */
[----:B------:R3:W-:Y:S02]  /*50c30*/  STL.64 [R1+0x41e8], R24 ;  /* 0x0041e81801007387 */ /* 0x0007e40000100a00 */
[----:B------:R-:W-:Y:S02]  /*50c40*/  STL.64 [R1+0x4150], R4 ;  /* 0x0041500401007387 */ /* 0x000fe40000100a00 */
[----:B---3--:R-:W-:Y:S02]  /*50c50*/  IMAD.MOV.U32 R24, RZ, RZ, R15 ;  /* 0x000000ffff187224 */ /* 0x008fe400078e000f */
[----:B------:R-:W-:-:S05]  /*50c60*/  IMAD.MOV.U32 R25, RZ, RZ, R14 ;  /* 0x000000ffff197224 */ /* 0x000fca00078e000e */
[----:B------:R0:W-:Y:S02]  /*50c70*/  STL.64 [R1+0x4200], R24 ;  /* 0x0042001801007387 */ /* 0x0001e40000100a00 */
[----:B0-----:R-:W-:Y:S02]  /*50c80*/  IMAD.MOV.U32 R24, RZ, RZ, R11 ;  /* 0x000000ffff187224 */ /* 0x001fe400078e000b */
[----:B------:R-:W-:-:S05]  /*50c90*/  IMAD.MOV.U32 R25, RZ, RZ, R10 ;  /* 0x000000ffff197224 */ /* 0x000fca00078e000a */
[----:B------:R0:W-:Y:S02]  /*50ca0*/  STL.64 [R1+0x4218], R24 ;  /* 0x0042181801007387 */ /* 0x0001e40000100a00 */
[----:B0-----:R-:W-:Y:S02]  /*50cb0*/  IMAD.MOV.U32 R24, RZ, RZ, R2 ;  /* 0x000000ffff187224 */ /* 0x001fe400078e0002 */
[----:B------:R-:W-:-:S05]  /*50cc0*/  IMAD.MOV.U32 R25, RZ, RZ, R0 ;  /* 0x000000ffff197224 */ /* 0x000fca00078e0000 */
[----:B------:R-:W-:Y:S01]  /*50cd0*/  STL.64 [R1+0x4230], R24 ;  /* 0x0042301801007387 */ /* 0x000fe20000100a00 */
[----:B------:R-:W3:Y:S02]  /*50ce0*/  LDL.LU.64 R8, [R1+0x570] ;  /* 0x0005700001087983 */ /* 0x000ee40000300a00 */
[----:B------:R-:W4:Y:S02]  /*50cf0*/  LDL.LU.64 R10, [R1+0x578] ;  /* 0x00057800010a7983 */ /* 0x000f240000300a00 */
[----:B----4-:R-:W-:Y:S01]  /*50d00*/  STL.64 [R1+0x4198], R10 ;  /* 0x0041980a01007387 */ /* 0x010fe20000100a00 */
[----:B---3--:R0:W-:Y:S03]  /*50d10*/  STL.64 [R1+0x4190], R8 ;  /* 0x0041900801007387 */ /* 0x0081e60000100a00 */
[----:B0-----:R-:W3:Y:S01]  /*50d20*/  LDL.LU.64 R8, [R1+0x580] ;  /* 0x0005800001087983 */ /* 0x001ee20000300a00 */
[----:B------:R-:W4:Y:S03]  /*50d30*/  LDL.LU.64 R10, [R1+0x588] ;  /* 0x00058800010a7983 */ /* 0x000f260000300a00 */
        /* <DEDUP_REMOVED lines=23> */
[----:B------:R-:W4:Y:S02]  /*50eb0*/  LDL.LU.64 R10, [R1+0x738] ;  /* 0x00073800010a7983 */ /* 0x000f240000300a00 */
[----:B--2---:R-:W-:-:S02]  /*50ec0*/  IMAD.MOV.U32 R24, RZ, RZ, R7 ;  /* 0x000000ffff187224 */ /* 0x004fc400078e0007 */
[----:B------:R-:W-:Y:S01]  /*50ed0*/  IMAD.MOV.U32 R25, RZ, RZ, R6 ;  /* 0x000000ffff197224 */ /* 0x000fe200078e0006 */
[----:B----4-:R-:W-:Y:S01]  /*50ee0*/  STL.64 [R1+0x4240], R10 ;  /* 0x0042400a01007387 */ /* 0x010fe20000100a00 */
[----:B---3--:R0:W-:Y:S03]  /*50ef0*/  STL.64 [R1+0x4238], R8 ;  /* 0x0042380801007387 */ /* 0x0081e60000100a00 */
[----:B0-----:R-:W2:Y:S01]  /*50f00*/  LDL.LU.64 R8, [R1+0x740] ;  /* 0x0007400001087983 */ /* 0x001ea20000300a00 */
[----:B------:R-:W2:Y:S02]  /*50f10*/  LDL.LU.64 R10, [R1+0x748] ;  /* 0x00074800010a7983 */ /* 0x000ea40000300a00 */
[----:B------:R-:W3:Y:S02]  /*50f20*/  LDL.LU.64 R4, [R1+0x550] ;  /* 0x0005500001047983 */ /* 0x000ee40000300a00 */
[----:B------:R-:W3:Y:S01]  /*50f30*/  LDL.LU.64 R6, [R1+0x558] ;  /* 0x0005580001067983 */ /* 0x000ee20000300a00 */
[----:B------:R-:W4:Y:S04]  /*50f40*/  LDL.LU.64 R12, [R1] ;  /* 0x00000000010c7983 */ /* 0x000f280000300a00 */
[----:B------:R-:W0:Y:S04]  /*50f50*/  S2R R27, SR_TID.X ;  /* 0x00000000001b7919 */ /* 0x000e280000002100 */
[----:B------:R-:W1:Y:S01]  /*50f60*/  S2R R28, SR_TID.X ;  /* 0x00000000001c7919 */ /* 0x000e620000002100 */
[----:B0-----:R-:W-:Y:S01]  /*50f70*/  LOP3.LUT R27, R27, 0x7, RZ, 0xc0, !PT ;  /* 0x000000071b1b7812 */ /* 0x001fe200078ec0ff */
[----:B-1----:R-:W-:-:S04]  /*50f80*/  IMAD.SHL.U32 R3, R28, 0x2, RZ ;  /* 0x000000021c037824 */ /* 0x002fc800078e00ff */
[----:B------:R-:W-:Y:S02]  /*50f90*/  IMAD R27, R27, 0x90, RZ ;  /* 0x000000901b1b7824 */ /* 0x000fe400078e02ff */
[----:B------:R-:W-:-:S03]  /*50fa0*/  IMAD.SHL.U32 R16, R28, 0x40, RZ ;  /* 0x000000401c107824 */ /* 0x000fc600078e00ff */
[----:B------:R-:W-:-:S04]  /*50fb0*/  LOP3.LUT R3, R27, 0x10, R3, 0x78, !PT ;  /* 0x000000101b037812 */ /* 0x000fc800078e7803 */
[----:B------:R-:W-:Y:S01]  /*50fc0*/  LOP3.LUT R3, R3, 0x400, R16, 0xf8, !PT ;  /* 0x0000040003037812 */ /* 0x000fe200078ef810 */
[----:B----4-:R0:W-:Y:S04]  /*50fd0*/  STL.64 [R1+0x4158], R12 ;  /* 0x0041580c01007387 */ /* 0x0101e80000100a00 */
[----:B0-----:R-:W4:Y:S01]  /*50fe0*/  LDL.64 R12, [R1+0x10] ;  /* 0x00001000010c7983 */ /* 0x001f220000100a00 */
[----:B------:R-:W-:-:S05]  /*50ff0*/  LOP3.LUT R3, R3, 0x60, RZ, 0x3c, !PT ;  /* 0x0000006003037812 */ /* 0x000fca00078e3cff */
[----:B------:R-:W0:Y:S01]  /*51000*/  LDSM.16.MT88.4 R16, [R3+0x20000] ;  /* 0x020000000310783b */ /* 0x000e220000004200 */
[C---:B--2---:R-:W-:Y:S03]  /*51010*/  HMMA.16816.F32 R24, R20.reuse, R24, R8 ;  /* 0x000000181418723c */ /* 0x044fe60000001808 */
[----:B----4-:R1:W-:Y:S04]  /*51020*/  STL.64 [R1+0x4170], R12 ;  /* 0x0041700c01007387 */ /* 0x0103e80000100a00 */
[----:B-1----:R-:W2:Y:S01]  /*51030*/  LDL.LU.64 R12, [R1+0x20] ;  /* 0x00002000010c7983 */ /* 0x002ea20000300a00 */
[----:B0-----:R-:W-:Y:S02]  /*51040*/  STL.64 [R1+0x40c8], R18 ;  /* 0x0040c81201007387 */ /* 0x001fe40000100a00 */
[----:B------:R0:W-:Y:S02]  /*51050*/  STL.64 [R1+0x40c0], R16 ;  /* 0x0040c01001007387 */ /* 0x0001e40000100a00 */
[----:B0-----:R-:W3:Y:S01]  /*51060*/  LDL.LU.64 R16, [R1+0x40] ;  /* 0x0000400001107983 */ /* 0x001ee20000300a00 */
[----:B------:R-:W4:Y:S02]  /*51070*/  LDL.LU.64 R10, [R1+0x4240] ;  /* 0x00424000010a7983 */ /* 0x000f240000300a00 */
[----:B------:R-:W4:Y:S08]  /*51080*/  LDL.LU.64 R8, [R1+0x4238] ;  /* 0x0042380001087983 */ /* 0x000f300000300a00 */
[----:B------:R0:W-:Y:S01]  /*51090*/  STL.64 [R1+0x340], R24 ;  /* 0x0003401801007387 */ /* 0x0001e20000100a00 */
[----:B------:R4:W-:Y:S04]  /*510a0*/  STL.64 [R1+0x348], R26 ;  /* 0x0003481a01007387 */ /* 0x0009e80000100a00 */
[----:B0-----:R-:W4:Y:S02]  /*510b0*/  LDL.LU.64 R24, [R1+0x4230] ;  /* 0x0042300001187983 */ /* 0x001f240000300a00 */
[C---:B----4-:R-:W-:Y:S02]  /*510c0*/  HMMA.16816.F32 R24, R20.reuse, R24, R8 ;  /* 0x000000181418723c */ /* 0x050fe40000001808 */
[----:B------:R-:W4:Y:S01]  /*510d0*/  LDL.LU.64 R10, [R1+0x4228] ;  /* 0x00422800010a7983 */ /* 0x000f220000300a00 */
[----:B------:R-:W4:Y:S11]  /*510e0*/  LDL.LU.64 R8, [R1+0x4220] ;  /* 0x0042200001087983 */ /* 0x000f360000300a00 */
[----:B------:R-:W-:Y:S09]  /*510f0*/  @!UPT UIADD3 URZ, URZ, URZ, URZ ;  /* 0x0000003f3f3ff290 */ /* 0x000ff2000fffe03f */
[----:B------:R0:W-:Y:S01]  /*51100*/  STL.64 [R1+0x330], R24 ;  /* 0x0003301801007387 */ /* 0x0001e20000100a00 */
[----:B------:R4:W-:Y:S03]  /*51110*/  STL.64 [R1+0x338], R26 ;  /* 0x0003381a01007387 */ /* 0x0009e60000100a00 */
        /* <DEDUP_REMOVED lines=35> */
[----:B0-----:R-:W4:Y:S01]  /*51350*/  LDL.LU.64 R24, [R1+0x41a0] ;  /* 0x0041a00001187983 */ /* 0x001f220000300a00 */
[----:B------:R-:W2:Y:S01]  /*51360*/  LDL R3, [R1+0x694] ;  /* 0x0006940001037983 */ /* 0x000ea20000100800 */
[C---:B----4-:R-:W-:Y:S02]  /*51370*/  HMMA.16816.F32 R24, R20.reuse, R24, R8 ;  /* 0x000000181418723c */ /* 0x050fe40000001808 */
[----:B------:R-:W4:Y:S01]  /*51380*/  LDL.LU.64 R10, [R1+0x4198] ;  /* 0x00419800010a7983 */ /* 0x000f220000300a00 */
[----:B------:R-:W4:Y:S11]  /*51390*/  LDL.LU.64 R8, [R1+0x4190] ;  /* 0x0041900001087983 */ /* 0x000f360000300a00 */
[----:B------:R-:W-:Y:S09]  /*513a0*/  @!UPT UIADD3 URZ, URZ, URZ, URZ ;  /* 0x0000003f3f3ff290 */ /* 0x000ff2000fffe03f */
[----:B------:R0:W-:Y:S01]  /*513b0*/  STL.64 [R1+0x2d0], R24 ;  /* 0x0002d01801007387 */ /* 0x0001e20000100a00 */
[----:B------:R1:W-:Y:S03]  /*513c0*/  STL.64 [R1+0x2d8], R26 ;  /* 0x0002d81a01007387 */ /* 0x0003e60000100a00 */
[----:B0-----:R-:W4:Y:S02]  /*513d0*/  LDL.LU.64 R24, [R1+0x4188] ;  /* 0x0041880001187983 */ /* 0x001f240000300a00 */
[C---:B----4-:R-:W-:Y:S01]  /*513e0*/  HMMA.16816.F32 R8, R20.reuse, R24, R8 ;  /* 0x000000181408723c */ /* 0x050fe20000001808 */
[----:B------:R-:W-:Y:S02]  /*513f0*/  IMAD.MOV.U32 R2, RZ, RZ, R24 ;  /* 0x000000ffff027224 */ /* 0x000fe400078e0018 */
[----:B------:R-:W-:Y:S11]  /*51400*/  IMAD.MOV.U32 R0, RZ, RZ, R25 ;  /* 0x000000ffff007224 */ /* 0x000ff600078e0019 */
[----:B------:R-:W-:Y:S09]  /*51410*/  @!UPT UIADD3 URZ, URZ, URZ, URZ ;  /* 0x0000003f3f3ff290 */ /* 0x000ff2000fffe03f */
[----:B------:R-:W-:Y:S01]  /*51420*/  STL.64 [R1+0x2c0], R8 ;  /* 0x0002c00801007387 */ /* 0x000fe20000100a00 */
[----:B------:R3:W-:Y:S02]  /*51430*/  STL.64 [R1+0x2c8], R10 ;  /* 0x0002c80a01007387 */ /* 0x0007e40000100a00 */
[----:B-1----:R-:W2:Y:S02]  /*51440*/  LDL.LU.64 R26, [R1+0x4180] ;  /* 0x00418000011a7983 */ /* 0x002ea40000300a00 */
[----:B------:R-:W2:Y:S01]  /*51450*/  LDL.LU.64 R24, [R1+0x4178] ;  /* 0x0041780001187983 */ /* 0x000ea20000300a00 */
[----:B---3--:R-:W-:Y:S01]  /*51460*/  HMMA.16816.F32 R8, R20, R16, R4 ;  /* 0x000000101408723c */ /* 0x008fe20000001804 */
[----:B------:R-:W3:Y:S01]  /*51470*/  LDL.LU.64 R4, [R1+0x680] ;  /* 0x0006800001047983 */ /* 0x000ee20000300a00 */
[----:B------:R-:W4:Y:S11]  /*51480*/  LDL.LU.64 R6, [R1+0x688] ;  /* 0x0006880001067983 */ /* 0x000f360000300a00 */
[----:B------:R-:W-:Y:S10]  /*51490*/  @!UPT UIADD3 URZ, URZ, URZ, URZ ;  /* 0x0000003f3f3ff290 */ /* 0x000ff4000fffe03f */
[----:B------:R-:W-:Y:S01]  /*514a0*/  STL.64 [R1+0x230], R8 ;  /* 0x0002300801007387 */ /* 0x000fe20000100a00 */
[----:B------:R-:W-:Y:S03]  /*514b0*/  STL.64 [R1+0x238], R10 ;  /* 0x0002380a01007387 */ /* 0x000fe60000100a00 */
[----:B----4-:R-:W-:Y:S01]  /*514c0*/  STL.64 [R1+0x4168], R6 ;  /* 0x0041680601007387 */ /* 0x010fe20000100a00 */
[----:B---3--:R0:W-:Y:S03]  /*514d0*/  STL.64 [R1+0x4160], R4 ;  /* 0x0041600401007387 */ /* 0x0081e60000100a00 */
[----:B0-----:R-:W3:Y:S01]  /*514e0*/  LDL.LU.64 R4, [R1+0x6a0] ;  /* 0x0006a00001047983 */ /* 0x001ee20000300a00 */
[----:B------:R-:W3:Y:S02]  /*514f0*/  LDL.LU.64 R6, [R1+0x6a8] ;  /* 0x0006a80001067983 */ /* 0x000ee40000300a00 */
[----:B------:R-:W4:Y:S02]  /*51500*/  LDL.LU.64 R8, [R1+0x670] ;  /* 0x0006700001087983 */ /* 0x000f240000300a00 */
[----:B------:R-:W4:Y:S01]  /*51510*/  LDL.LU.64 R10, [R1+0x678] ;  /* 0x00067800010a7983 */ /* 0x000f220000300a00 */
[----:B------:R-:W2:Y:S04]  /*51520*/  LDL.LU.64 R20, [R1+0x30] ;  /* 0x0000300001147983 */ /* 0x000ea80000300a00 */
[----:B--2---:R0:W-:Y:S04]  /*51530*/  STL.64 [R1+0x4128], R20 ;  /* 0x0041281401007387 */ /* 0x0041e80000100a00 */
[----:B0-----:R-:W2:Y:S01]  /*51540*/  LDL.LU.64 R20, [R1+0x650] ;  /* 0x0006500001147983 */ /* 0x001ea20000300a00 */
[----:B------:R-:W2:Y:S03]  /*51550*/  LDL.LU.64 R22, [R1+0x658] ;  /* 0x0006580001167983 */ /* 0x000ea60000300a00 */
[----:B--2---:R-:W-:Y:S01]  /*51560*/  STL.64 [R1+0x4138], R22 ;  /* 0x0041381601007387 */ /* 0x004fe20000100a00 */
[----:B------:R0:W-:Y:S03]  /*51570*/  STL.64 [R1+0x4130], R20 ;  /* 0x0041301401007387 */ /* 0x0001e60000100a00 */
[----:B0-----:R-:W2:Y:S01]  /*51580*/  LDL.LU.64 R20, [R1+0x660] ;  /* 0x0006600001147983 */ /* 0x001ea20000300a00 */
[----:B------:R-:W2:Y:S02]  /*51590*/  LDL.LU.64 R22, [R1+0x668] ;  /* 0x0006680001167983 */ /* 0x000ea40000300a00 */
[----:B------:R0:W-:Y:S02]  /*515a0*/  STL.64 [R1+0x40d8], R16 ;  /* 0x0040d81001007387 */ /* 0x0001e40000100a00 */
[----:B0-----:R-:W2:Y:S01]  /*515b0*/  LDL.LU.64 R16, [R1+0x6b0] ;  /* 0x0006b00001107983 */ /* 0x001ea20000300a00 */
[----:B------:R-:W2:Y:S02]  /*515c0*/  LDL.LU.64 R18, [R1+0x6b8] ;  /* 0x0006b80001127983 */ /* 0x000ea40000300a00 */
[C---:B--2---:R-:W-:Y:S11]  /*515d0*/  HMMA.16816.F32 R16, R24.reuse, R12, R16 ;  /* 0x0000000c1810723c */ /* 0x044ff60000001810 */
[----:B------:R-:W-:Y:S11]  /*515e0*/  @!UPT UIADD3 URZ, URZ, URZ, URZ ;  /* 0x0000003f3f3ff290 */ /* 0x000ff6000fffe03f */
[----:B------:R-:W-:Y:S01]  /*515f0*/  @!UPT UIADD3 URZ, URZ, URZ, URZ ;  /* 0x0000003f3f3ff290 */ /* 0x000fe2000fffe03f */
[----:B------:R-:W-:Y:S01]  /*51600*/  STL.64 [R1+0x220], R16 ;  /* 0x0002201001007387 */ /* 0x000fe20000100a00 */
[----:B------:R0:W-:Y:S02]  /*51610*/  STL.64 [R1+0x228], R18 ;  /* 0x0002281201007387 */ /* 0x0001e40000100a00 */
[----:B0-----:R-:W-:Y:S02]  /*51620*/  IMAD.MOV.U32 R19, RZ, RZ, R12 ;  /* 0x000000ffff137224 */ /* 0x001fe400078e000c */
[----:B------:R-:W-:Y:S02]  /*51630*/  IMAD.MOV.U32 R18, RZ, RZ, R13 ;  /* 0x000000ffff127224 */ /* 0x000fe400078e000d */
[----:B------:R-:W3:Y:S02]  /*51640*/  LDL.LU.64 R12, [R1+0x4170] ;  /* 0x00417000010c7983 */ /* 0x000ee40000300a00 */
[C---:B---3--:R-:W-:Y:S01]  /*51650*/  HMMA.16816.F32 R4, R24.reuse, R12, R4 ;  /* 0x0000000c1804723c */ /* 0x048fe20000001804 */
[----:B------:R-:W-:Y:S11]  /*51660*/  IMAD.MOV.U32 R29, RZ, RZ, R13 ;  /* 0x000000ffff1d7224 */ /* 0x000ff600078e000d */
[----:B------:R-:W-:Y:S11]  /*51670*/  @!UPT UIADD3 URZ, URZ, URZ, URZ ;  /* 0x0000003f3f3ff290 */ /* 0x000ff6000fffe03f */
[----:B------:R-:W-:Y:S01]  /*51680*/  STL.64 [R1+0x210], R4 ;  /* 0x0002100401007387 */ /* 0x000fe20000100a00 */
[----:B------:R0:W-:Y:S03]  /*51690*/  STL.64 [R1+0x218], R6 ;  /* 0x0002180601007387 */ /* 0x0001e60000100a00 */
[----:B0-----:R-:W2:Y:S01]  /*516a0*/  LDL.LU.64 R6, [R1+0x4168] ;  /* 0x0041680001067983 */ /* 0x001ea20000300a00 */
[----:B------:R-:W2:Y:S02]  /*516b0*/  LDL.LU.64 R4, [R1+0x4160] ;  /* 0x0041600001047983 */ /* 0x000ea40000300a00 */
[----:B------:R-:W2:Y:S02]  /*516c0*/  LDL.LU.64 R12, [R1+0x4158] ;  /* 0x00415800010c7983 */ /* 0x000ea40000300a00 */
        /* <DEDUP_REMOVED lines=8> */
[----:B------:R-:W4:Y:S02]  /*51750*/  LDL.LU.64 R12, [R1+0x4148] ;  /* 0x00414800010c7983 */ /* 0x000f240000300a00 */
[C---:B----4-:R-:W-:Y:S11]  /*51760*/  HMMA.16816.F32 R8, R24.reuse, R12, R8 ;  /* 0x0000000c1808723c */ /* 0x050ff60000001808 */
[----:B------:R-:W-:Y:S11]  /*51770*/  @!UPT UIADD3 URZ, URZ, URZ, URZ ;  /* 0x0000003f3f3ff290 */ /* 0x000ff6000fffe03f */
[----:B------:R-:W-:Y:S01]  /*51780*/  @!UPT UIADD3 URZ, URZ, URZ, URZ ;  /* 0x0000003f3f3ff290 */ /* 0x000fe2000fffe03f */
[----:B------:R0:W-:Y:S01]  /*51790*/  STL.64 [R1+0x1f0], R8 ;  /* 0x0001f00801007387 */ /* 0x0001e20000100a00 */
[----:B------:R-:W-:Y:S03]  /*517a0*/  STL.64 [R1+0x1f8], R10 ;  /* 0x0001f80a01007387 */ /* 0x000fe60000100a00 */
[----:B0-----:R-:W3:Y:S02]  /*517b0*/  LDL.LU.64 R8, [R1+0x4140] ;  /* 0x0041400001087983 */ /* 0x001ee40000300a00 */
[C---:B---3--:R-:W-:Y:S11]  /*517c0*/  HMMA.16816.F32 R20, R24.reuse, R8, R20 ;  /* 0x000000081814723c */ /* 0x048ff60000001814 */
[----:B------:R-:W-:Y:S11]  /*517d0*/  @!UPT UIADD3 URZ, URZ, URZ, URZ ;  /* 0x0000003f3f3ff290 */ /* 0x000ff6000fffe03f */
[----:B------:R-:W-:Y:S01]  /*517e0*/  @!UPT UIADD3 URZ, URZ, URZ, URZ ;  /* 0x0000003f3f3ff290 */ /* 0x000fe2000fffe03f */
[----:B------:R-:W-:Y:S01]  /*517f0*/  STL.64 [R1+0x1e0], R20 ;  /* 0x0001e01401007387 */ /* 0x000fe20000100a00 */
[----:B------:R0:W-:Y:S03]  /*51800*/  STL.64 [R1+0x1e8], R22 ;  /* 0x0001e81601007387 */ /* 0x0001e60000100a00 */
[----:B0-----:R-:W2:Y:S01]  /*51810*/  LDL.LU.64 R22, [R1+0x4138] ;  /* 0x0041380001167983 */ /* 0x001ea20000300a00 */
[----:B------:R-:W2:Y:S02]  /*51820*/  LDL.LU.64 R20, [R1+0x4130] ;  /* 0x0041300001147983 */ /* 0x000ea40000300a00 */
[----:B------:R0:W-:Y:S02]  /*51830*/  STL.64 [R1+0x4120], R8 ;  /* 0x0041200801007387 */ /* 0x0001e40000100a00 */
[----:B0-----:R-:W3:Y:S01]  /*51840*/  LDL.LU.64 R8, [R1+0x640] ;  /* 0x0006400001087983 */ /* 0x001ee20000300a00 */
[----:B------:R-:W3:Y:S01]  /*51850*/  LDL.LU.64 R10, [R1+0x648] ;  /* 0x00064800010a7983 */ /* 0x000ee20000300a00 */
[C---:B--2---:R-:W-:Y:S11]  /*51860*/  HMMA.16816.F32 R20, R24.reuse, R4, R20 ;  /* 0x000000041814723c */ /* 0x044ff60000001814 */
[----:B------:R-:W-:Y:S11]  /*51870*/  @!UPT UIADD3 URZ, URZ, URZ, URZ ;  /* 0x0000003f3f3ff290 */ /* 0x000ff6000fffe03f */
[----:B------:R-:W-:Y:S01]  /*51880*/  @!UPT UIADD3 URZ, URZ, URZ, URZ ;  /* 0x0000003f3f3ff290 */ /* 0x000fe2000fffe03f */
[----:B------:R0:W-:Y:S01]  /*51890*/  STL.64 [R1+0x1d0], R20 ;  /* 0x0001d01401007387 */ /* 0x0001e20000100a00 */
[----:B------:R-:W-:Y:S03]  /*518a0*/  STL.64 [R1+0x1d8], R22 ;  /* 0x0001d81601007387 */ /* 0x000fe60000100a00 */
[----:B0-----:R-:W3:Y:S01]  /*518b0*/  LDL.LU.64 R20, [R1+0x4128] ;  /* 0x0041280001147983 */ /* 0x001ee20000300a00 */
[----:B------:R-:W-:Y:S01]  /*518c0*/  STL.64 [R1+0x40d0], R4 ;  /* 0x0040d00401007387 */ /* 0x000fe20000100a00 */
[----:B---3--:R-:W-:Y:S11]  /*518d0*/  HMMA.16816.F32 R8, R24, R20, R8 ;  /* 0x000000141808723c */ /* 0x008ff60000001808 */
[----:B------:R-:W-:Y:S11]  /*518e0*/  @!UPT UIADD3 URZ, URZ, URZ, URZ ;  /* 0x0000003f3f3ff290 */ /* 0x000ff6000fffe03f */
[----:B------:R-:W-:Y:S01]  /*518f0*/  @!UPT UIADD3 URZ, URZ, URZ, URZ ;  /* 0x0000003f3f3ff290 */ /* 0x000fe2000fffe03f */
[----:B------:R0:W-:Y:S01]  /*51900*/  STL.64 [R1+0x1c0], R8 ;  /* 0x0001c00801007387 */ /* 0x0001e20000100a00 */
[----:B------:R1:W-:Y:S03]  /*51910*/  STL.64 [R1+0x1c8], R10 ;  /* 0x0001c80a01007387 */ /* 0x0003e60000100a00 */
[----:B0-----:R-:W2:Y:S01]  /*51920*/  LDL.LU.64 R8, [R1+0x6c0] ;  /* 0x0006c00001087983 */ /* 0x001ea20000300a00 */
[----:B-1----:R-:W2:Y:S02]  /*51930*/  LDL.LU.64 R10, [R1+0x6c8] ;  /* 0x0006c800010a7983 */ /* 0x002ea40000300a00 */
[----:B------:R-:W3:Y:S02]  /*51940*/  LDL.LU.64 R4, [R1+0x90] ;  /* 0x0000900001047983 */ /* 0x000ee40000300a00 */
[----:B------:R-:W-:Y:S02]  /*51950*/  IMAD.MOV.U32 R14, RZ, RZ, R20 ;  /* 0x000000ffff0e7224 */ /* 0x000fe400078e0014 */
[----:B------:R-:W-:-:S02]  /*51960*/  IMAD.MOV.U32 R15, RZ, RZ, R21 ;  /* 0x000000ffff0f7224 */ /* 0x000fc400078e0015 */
[----:B------:R-:W0:Y:S04]  /*51970*/  LDSM.16.MT88.4 R20, [R3+0x20800] ;  /* 0x020800000314783b */ /* 0x000e280000004200 */
[----:B------:R-:W-:Y:S04]  /*51980*/  STL.64 [R1+0x4118], R6 ;  /* 0x0041180601007387 */ /* 0x000fe80000100a00 */
[----:B---3--:R-:W-:Y:S01]  /*51990*/  STL.64 [R1+0x4110], R4 ;  /* 0x0041100401007387 */ /* 0x008fe20000100a00 */
[----:B------:R-:W-:Y:S02]  /*519a0*/  STL.64 [R1+0x4070], R14 ;  /* 0x0040700e01007387 */ /* 0x000fe40000100a00 */
[----:B------:R1:W-:Y:S02]  /*519b0*/  STL.64 [R1+0x4068], R12 ;  /* 0x0040680c01007387 */ /* 0x0003e40000100a00 */
[----:B-1----:R-:W3:Y:S01]  /*519c0*/  LDL.LU.64 R12, [R1+0xa0] ;  /* 0x0000a000010c7983 */ /* 0x002ee20000300a00 */
[----:B------:R-:W4:Y:S02]  /*519d0*/  LDL.LU.64 R4, [R1+0x530] ;  /* 0x0005300001047983 */ /* 0x000f240000300a00 */
[----:B------:R-:W4:Y:S02]  /*519e0*/  LDL.LU.64 R6, [R1+0x538] ;  /* 0x0005380001067983 */ /* 0x000f240000300a00 */
[----:B0-----:R-:W-:Y:S01]  /*519f0*/  STL.64 [R1+0x3f88], R22 ;  /* 0x003f881601007387 */ /* 0x001fe20000100a00 */
[----:B------:R0:W-:Y:S02]  /*51a00*/  STL.64 [R1+0x3f80], R20 ;  /* 0x003f801401007387 */ /* 0x0001e40000100a00 */
[----:B0-----:R-:W-:-:S02]  /*51a10*/  IMAD.MOV.U32 R20, RZ, RZ, R2 ;  /* 0x000000ffff147224 */ /* 0x001fc400078e0002 */
[----:B------:R-:W-:-:S05]  /*51a20*/  IMAD.MOV.U32 R21, RZ, RZ, R0 ;  /* 0x000000ffff157224 */ /* 0x000fca00078e0000 */
[----:B------:R0:W-:Y:S04]  /*51a30*/  STL.64 [R1+0x40e0], R20 ;  /* 0x0040e01401007387 */ /* 0x0001e80000100a00 */
[----:B0-----:R-:W2:Y:S01]  /*51a40*/  LDL.LU.64 R20, [R1+0xc0] ;  /* 0x0000c00001147983 */ /* 0x001ea20000300a00 */
[----:B------:R-:W3:Y:S02]  /*51a50*/  LDL.LU.64 R16, [R1+0x60] ;  /* 0x0000600001107983 */ /* 0x000ee40000300a00 */
[----:B------:R-:W-:Y:S01]  /*51a60*/  STL.64 [R1+0x40f0], R18 ;  /* 0x0040f01201007387 */ /* 0x000fe20000100a00 */
[C---:B--2---:R-:W-:Y:S01]  /*51a70*/  HMMA.16816.F32 R8, R24.reuse, R20, R8 ;  /* 0x000000141808723c */ /* 0x044fe20000001808 */
[----:B---3--:R0:W-:Y:S04]  /*51a80*/  STL.64 [R1+0x40e8], R16 ;  /* 0x0040e81001007387 */ /* 0x0081e80000100a00 */
[----:B0-----:R-:W2:Y:S01]  /*51a90*/  LDL.LU.64 R16, [R1+0x520] ;  /* 0x0005200001107983 */ /* 0x001ea20000300a00 */
[----:B------:R-:W2:Y:S11]  /*51aa0*/  LDL.LU.64 R18, [R1+0x528] ;  /* 0x0005280001127983 */ /* 0x000eb60000300a00 */
[----:B------:R-:W-:Y:S06]  /*51ab0*/  @!UPT UIADD3 URZ, URZ, URZ, URZ ;  /* 0x0000003f3f3ff290 */ /* 0x000fec000fffe03f */
[----:B------:R0:W-:Y:S01]  /*51ac0*/  STL.64 [R1+0x1b0], R8 ;  /* 0x0001b00801007387 */ /* 0x0001e20000100a00 */
[----:B------:R1:W-:Y:S03]  /*51ad0*/  STL.64 [R1+0x1b8], R10 ;  /* 0x0001b80a01007387 */ /* 0x0003e60000100a00 */
[----:B0-----:R-:W3:Y:S01]  /*51ae0*/  LDL.LU.64 R8, [R1+0x4120] ;  /* 0x0041200001087983 */ /* 0x001ee20000300a00 */
[----:B-1----:R-:W-:Y:S02]  /*51af0*/  IMAD.MOV.U32 R10, RZ, RZ, R20 ;  /* 0x000000ffff0a7224 */ /* 0x002fe400078e0014 */
[----:B------:R-:W-:Y:S02]  /*51b00*/  IMAD.MOV.U32 R11, RZ, RZ, R21 ;  /* 0x000000ffff0b7224 */ /* 0x000fe400078e0015 */
[----:B------:R-:W2:Y:S01]  /*51b10*/  LDL.LU.64 R20, [R1+0x510] ;  /* 0x0005100001147983 */ /* 0x000ea20000300a00 */
[----:B------:R-:W2:Y:S02]  /*51b20*/  LDL.LU.64 R22, [R1+0x518] ;  /* 0x0005180001167983 */ /* 0x000ea40000300a00 */
[----:B------:R-:W-:Y:S01]  /*51b30*/  STL.64 [R1+0x4060], R10 ;  /* 0x0040600a01007387 */ /* 0x000fe20000100a00 */
[----:B---3--:R0:W-:Y:S04]  /*51b40*/  STL.64 [R1+0x4058], R8 ;  /* 0x0040580801007387 */ /* 0x0081e80000100a00 */
[----:B0-----:R-:W4:Y:S02]  /*51b50*/  LDL.LU.64 R8, [R1+0xb0] ;  /* 0x0000b00001087983 */ /* 0x001f240000300a00 */
[----:B----4-:R-:W-:Y:S01]  /*51b60*/  HMMA.16816.F32 R4, R24, R8, R4 ;  /* 0x000000081804723c */ /* 0x010fe20000001804 */
[----:B------:R-:W-:-:S02]  /*51b70*/  IMAD.MOV.U32 R0, RZ, RZ, R8 ;  /* 0x000000ffff007224 */ /* 0x000fc400078e0008 */
[----:B------:R-:W-:-:S05]  /*51b80*/  IMAD.MOV.U32 R2, RZ, RZ, R9 ;  /* 0x000000ffff027224 */ /* 0x000fca00078e0009 */
[----:B--2---:R-:W-:Y:S11]  /*51b90*/  HMMA.16816.F32 R8, R24, R12, R16 ;  /* 0x0000000c1808723c */ /* 0x004ff60000001810 */
[----:B------:R-:W-:Y:S04]  /*51ba0*/  @!UPT UIADD3 URZ, URZ, URZ, URZ ;  /* 0x0000003f3f3ff290 */ /* 0x000fe8000fffe03f */
[----:B------:R-:W-:Y:S01]  /*51bb0*/  STL.64 [R1+0x1a0], R4 ;  /* 0x0001a00401007387 */ /* 0x000fe20000100a00 */
[----:B------:R0:W-:Y:S03]  /*51bc0*/  STL.64 [R1+0x1a8], R6 ;  /* 0x0001a80601007387 */ /* 0x0001e60000100a00 */
[----:B0-----:R-:W2:Y:S01]  /*51bd0*/  LDL.LU.64 R6, [R1+0x4118] ;  /* 0x0041180001067983 */ /* 0x001ea20000300a00 */
[----:B------:R-:W3:Y:S03]  /*51be0*/  LDL.LU.64 R4, [R1+0x4110] ;  /* 0x0041100001047983 */ /* 0x000ee60000300a00 */
[----:B------:R0:W-:Y:S02]  /*51bf0*/  STL.64 [R1+0x190], R8 ;  /* 0x0001900801007387 */ /* 0x0001e40000100a00 */
[----:B------:R1:W-:Y:S01]  /*51c00*/  STL.64 [R1+0x198], R10 ;  /* 0x0001980a01007387 */ /* 0x0003e20000100a00 */
[----:B0-----:R-:W4:Y:S01]  /*51c10*/  LDL.LU.64 R8, [R1+0x500] ;  /* 0x0005000001087983 */ /* 0x001f220000300a00 */
[----:B-1----:R-:W4:Y:S02]  /*51c20*/  LDL.LU.64 R10, [R1+0x508] ;  /* 0x00050800010a7983 */ /* 0x002f240000300a00 */
[----:B------:R-:W2:Y:S02]  /*51c30*/  LDL.LU.64 R16, [R1+0x4f0] ;  /* 0x0004f00001107983 */ /* 0x000ea40000300a00 */
[----:B------:R-:W2:Y:S02]  /*51c40*/  LDL.LU.64 R18, [R1+0x4f8] ;  /* 0x0004f80001127983 */ /* 0x000ea40000300a00 */
[----:B------:R-:W-:-:S02]  /*51c50*/  IMAD.MOV.U32 R3, RZ, RZ, R12 ;  /* 0x000000ffff037224 */ /* 0x000fc400078e000c */
[----:B------:R-:W-:Y:S01]  /*51c60*/  IMAD.MOV.U32 R28, RZ, RZ, R13 ;  /* 0x000000ffff1c7224 */ /* 0x000fe200078e000d */
[----:B---3--:R-:W-:Y:S01]  /*51c70*/  HMMA.16816.F32 R20, R24, R4, R20 ;  /* 0x000000041814723c */ /* 0x008fe20000001814 */
[----:B--2---:R-:W-:Y:S01]  /*51c80*/  STL.64 [R1+0x4100], R18 ;  /* 0x0041001201007387 */ /* 0x004fe20000100a00 */
[----:B------:R0:W-:Y:S03]  /*51c90*/  STL.64 [R1+0x40f8], R16 ;  /* 0x0040f81001007387 */ /* 0x0001e60000100a00 */
[----:B0-----:R-:W4:Y:S11]  /*51ca0*/  LDL.LU.64 R16, [R1+0x80] ;  /* 0x0000800001107983 */ /* 0x001f360000300a00 */
[----:B------:R-:W-:Y:S07]  /*51cb0*/  @!UPT UIADD3 URZ, URZ, URZ, URZ ;  /* 0x0000003f3f3ff290 */ /* 0x000fee000fffe03f */
[----:B------:R0:W-:Y:S02]  /*51cc0*/  STL.64 [R1+0x180], R20 ;  /* 0x0001801401007387 */ /* 0x0001e40000100a00 */
[----:B------:R-:W-:Y:S02]  /*51cd0*/  IMAD.MOV.U32 R15, RZ, RZ, R4 ;  /* 0x000000ffff0f7224 */ /* 0x000fe400078e0004 */
[----:B------:R-:W-:Y:S01]  /*51ce0*/  IMAD.MOV.U32 R14, RZ, RZ, R5 ;  /* 0x000000ffff0e7224 */ /* 0x000fe200078e0005 */
[----:B------:R1:W-:Y:S01]  /*51cf0*/  STL.64 [R1+0x188], R22 ;  /* 0x0001881601007387 */ /* 0x0003e20000100a00 */
[----:B------:R-:W-:Y:S02]  /*51d00*/  IMAD.MOV.U32 R12, RZ, RZ, R7 ;  /* 0x000000ffff0c7224 */ /* 0x000fe400078e0007 */
[----:B------:R-:W-:Y:S01]  /*51d10*/  IMAD.MOV.U32 R13, RZ, RZ, R6 ;  /* 0x000000ffff0d7224 */ /* 0x000fe200078e0006 */
[----:B0-----:R-:W2:Y:S01]  /*51d20*/  LDL.LU.64 R20, [R1+0x4e0] ;  /* 0x0004e00001147983 */ /* 0x001ea20000300a00 */
[----:B-1----:R-:W2:Y:S03]  /*51d30*/  LDL.LU.64 R22, [R1+0x4e8] ;  /* 0x0004e80001167983 */ /* 0x002ea60000300a00 */
[----:B------:R-:W3:Y:S01]  /*51d40*/  LDL.LU.64 R4, [R1+0x440] ;  /* 0x0004400001047983 */ /* 0x000ee20000300a00 */
[----:B------:R-:W3:Y:S03]  /*51d50*/  LDL.LU.64 R6, [R1+0x448] ;  /* 0x0004480001067983 */ /* 0x000ee60000300a00 */
[----:B------:R-:W-:Y:S01]  /*51d60*/  STL.64 [R1+0x4090], R14 ;  /* 0x0040900e01007387 */ /* 0x000fe20000100a00 */
[----:B------:R0:W-:Y:S03]  /*51d70*/  STL.64 [R1+0x4088], R12 ;  /* 0x0040880c01007387 */ /* 0x0001e60000100a00 */
[----:B0-----:R-:W2:Y:S01]  /*51d80*/  LDL.LU R12, [R1+0x10] ;  /* 0x00001000010c7983 */ /* 0x001ea20000300800 */
[----:B------:R-:W-:-:S02]  /*51d90*/  IMAD.MOV.U32 R13, RZ, RZ, R29 ;  /* 0x000000ffff0d7224 */ /* 0x000fc400078e001d */
[----:B------:R-:W3:Y:S01]  /*51da0*/  LDL.LU R29, [R1+0x4108] ;  /* 0x00410800011d7983 */ /* 0x000ee20000300800 */
[C---:B----4-:R-:W-:Y:S02]  /*51db0*/  HMMA.16816.F32 R8, R24.reuse, R16, R8 ;  /* 0x000000101808723c */ /* 0x050fe40000001808 */
[----:B--2---:R0:W-:Y:S04]  /*51dc0*/  STL.64 [R1+0x40a8], R12 ;  /* 0x0040a80c01007387 */ /* 0x0041e80000100a00 */
[----:B0-----:R-:W2:Y:S11]  /*51dd0*/  LDL.LU.64 R12, [R1+0x70] ;  /* 0x00007000010c7983 */ /* 0x001eb60000300a00 */
[----:B------:R-:W-:Y:S06]  /*51de0*/  @!UPT UIADD3 URZ, URZ, URZ, URZ ;  /* 0x0000003f3f3ff290 */ /* 0x000fec000fffe03f */
[----:B------:R0:W-:Y:S02]  /*51df0*/  STL.64 [R1+0x170], R8 ;  /* 0x0001700801007387 */ /* 0x0001e40000100a00 */
[----:B------:R-:W-:Y:S02]  /*51e00*/  STL.64 [R1+0x178], R10 ;  /* 0x0001780a01007387 */ /* 0x000fe40000100a00 */
[----:B------:R-:W2:Y:S02]  /*51e10*/  LDL.LU.64 R18, [R1+0x4100] ;  /* 0x0041000001127983 */ /* 0x000ea40000300a00 */
[----:B0-----:R-:W-:Y:S02]  /*51e20*/  IMAD.MOV.U32 R9, RZ, RZ, R16 ;  /* 0x000000ffff097224 */ /* 0x001fe400078e0010 */
[----:B------:R-:W-:Y:S02]  /*51e30*/  IMAD.MOV.U32 R8, RZ, RZ, R17 ;  /* 0x000000ffff087224 */ /* 0x000fe400078e0011 */
[----:B------:R-:W2:Y:S02]  /*51e40*/  LDL.LU.64 R16, [R1+0x40f8] ;  /* 0x0040f80001107983 */ /* 0x000ea40000300a00 */
[C---:B--2---:R-:W-:Y:S11]  /*51e50*/  HMMA.16816.F32 R16, R24.reuse, R12, R16 ;  /* 0x0000000c1810723c */ /* 0x044ff60000001810 */
[----:B------:R-:W-:Y:S11]  /*51e60*/  @!UPT UIADD3 URZ, URZ, URZ, URZ ;  /* 0x0000003f3f3ff290 */ /* 0x000ff6000fffe03f */
[----:B------:R-:W-:Y:S01]  /*51e70*/  @!UPT UIADD3 URZ, URZ, URZ, URZ ;  /* 0x0000003f3f3ff290 */ /* 0x000fe2000fffe03f */
[----:B------:R-:W-:Y:S01]  /*51e80*/  STL.64 [R1+0x160], R16 ;  /* 0x0001601001007387 */ /* 0x000fe20000100a00 */
[----:B------:R0:W-:Y:S03]  /*51e90*/  STL.64 [R1+0x168], R18 ;  /* 0x0001681201007387 */ /* 0x0001e60000100a00 */
[----:B0-----:R-:W2:Y:S01]  /*51ea0*/  LDL.LU.64 R18, [R1+0x40f0] ;  /* 0x0040f00001127983 */ /* 0x001ea20000300a00 */
[----:B------:R-:W4:Y:S02]  /*51eb0*/  LDL.LU.64 R16, [R1+0x40e8] ;  /* 0x0040e80001107983 */ /* 0x000f240000300a00 */
[----:B----4-:R-:W-:Y:S11]  /*51ec0*/  HMMA.16816.F32 R20, R24, R16, R20 ;  /* 0x000000101814723c */ /* 0x010ff60000001814 */
[----:B------:R-:W-:Y:S11]  /*51ed0*/  @!UPT UIADD3 URZ, URZ, URZ, URZ ;  /* 0x0000003f3f3ff290 */ /* 0x000ff6000fffe03f */
[----:B------:R-:W-:Y:S01]  /*51ee0*/  @!UPT UIADD3 URZ, URZ, URZ, URZ ;  /* 0x0000003f3f3ff290 */ /* 0x000fe2000fffe03f */
[----:B------:R0:W-:Y:S01]  /*51ef0*/  STL.64 [R1+0x150], R20 ;  /* 0x0001501401007387 */ /* 0x0001e20000100a00 */
[----:B------:R1:W-:Y:S03]  /*51f00*/  STL.64 [R1+0x158], R22 ;  /* 0x0001581601007387 */ /* 0x0003e60000100a00 */
[----:B0-----:R-:W3:Y:S01]  /*51f10*/  LDL.LU.64 R20, [R1+0x40e0] ;  /* 0x0040e00001147983 */ /* 0x001ee20000300a00 */
[----:B-1----:R-:W-:Y:S02]  /*51f20*/  IMAD.MOV.U32 R23, RZ, RZ, R16 ;  /* 0x000000ffff177224 */ /* 0x002fe400078e0010 */
[----:B------:R-:W-:Y:S02]  /*51f30*/  IMAD.MOV.U32 R22, RZ, RZ, R17 ;  /* 0x000000ffff167224 */ /* 0x000fe400078e0011 */
[----:B------:R-:W4:Y:S01]  /*51f40*/  LDL.LU.64 R16, [R1+0x40d8] ;  /* 0x0040d80001107983 */ /* 0x000f220000300a00 */
[----:B------:R-:W-:-:S02]  /*51f50*/  IMAD.MOV.U32 R11, RZ, RZ, R12 ;  /* 0x000000ffff0b7224 */ /* 0x000fc400078e000c */
[----:B------:R-:W-:Y:S01]  /*51f60*/  IMAD.MOV.U32 R10, RZ, RZ, R13 ;  /* 0x000000ffff0a7224 */ /* 0x000fe200078e000d */
[----:B---3--:R-:W-:Y:S11]  /*51f70*/  HMMA.16816.F32 R4, R24, R20, R4 ;  /* 0x000000141804723c */ /* 0x008ff60000001804 */
[----:B------:R-:W-:Y:S11]  /*51f80*/  @!UPT UIADD3 URZ, URZ, URZ, URZ ;  /* 0x0000003f3f3ff290 */ /* 0x000ff6000fffe03f */
[----:B------:R-:W-:Y:S01]  /*51f90*/  @!UPT UIADD3 URZ, URZ, URZ, URZ ;  /* 0x0000003f3f3ff290 */ /* 0x000fe2000fffe03f */
[----:B------:R0:W-:Y:S01]  /*51fa0*/  STL.64 [R1+0x140], R4 ;  /* 0x0001400401007387 */ /* 0x0001e20000100a00 */
[----:B------:R1:W-:Y:S03]  /*51fb0*/  STL.64 [R1+0x148], R6 ;  /* 0x0001480601007387 */ /* 0x0003e60000100a00 */
[----:B0-----:R-:W4:Y:S01]  /*51fc0*/  LDL.LU.64 R4, [R1+0x430] ;  /* 0x0004300001047983 */ /* 0x001f220000300a00 */
[----:B-1----:R-:W4:Y:S02]  /*51fd0*/  LDL.LU.64 R6, [R1+0x438] ;  /* 0x0004380001067983 */ /* 0x002f240000300a00 */
[----:B------:R0:W-:Y:S02]  /*51fe0*/  STL.64 [R1+0x3f98], R20 ;  /* 0x003f981401007387 */ /* 0x0001e40000100a00 */
[----:B0-----:R-:W-:Y:S02]  /*51ff0*/  IMAD.MOV.U32 R20, RZ, RZ, R11 ;  /* 0x000000ffff147224 */ /* 0x001fe400078e000b */
[----:B------:R-:W-:-:S05]  /*52000*/  IMAD.MOV.U32 R21, RZ, RZ, R10 ;  /* 0x000000ffff157224 */ /* 0x000fca00078e000a */
[----:B------:R0:W-:Y:S02]  /*52010*/  STL.64 [R1+0x3fb0], R20 ;  /* 0x003fb01401007387 */ /* 0x0001e40000100a00 */
[----:B0-----:R-:W-:Y:S02]  /*52020*/  IMAD.MOV.U32 R20, RZ, RZ, R9 ;  /* 0x000000ffff147224 */ /* 0x001fe400078e0009 */
[----:B------:R-:W-:Y:S02]  /*52030*/  IMAD.MOV.U32 R21, RZ, RZ, R8 ;  /* 0x000000ffff157224 */ /* 0x000fe400078e0008 */
[----:B------:R-:W3:Y:S01]  /*52040*/  LDL.LU.64 R8, [R1+0x5d0] ;  /* 0x0005d00001087983 */ /* 0x000ee20000300a00 */
[----:B------:R-:W2:Y:S03]  /*52050*/  LDL.LU.64 R10, [R1+0x5d8] ;  /* 0x0005d800010a7983 */ /* 0x000ea60000300a00 */
        /* <DEDUP_REMOVED lines=8> */
[----:B------:R-:W3:Y:S02]  /*520e0*/  LDL.LU.64 R10, [R1+0x628] ;  /* 0x00062800010a7983 */ /* 0x000ee40000300a00 */
[----:B------:R-:W-:-:S02]  /*520f0*/  IMAD.MOV.U32 R12, RZ, RZ, R19 ;  /* 0x000000ffff0c7224 */ /* 0x000fc400078e0013 */
[----:B------:R-:W-:Y:S02]  /*52100*/  IMAD.MOV.U32 R13, RZ, RZ, R18 ;  /* 0x000000ffff0d7224 */ /* 0x000fe400078e0012 */
[----:B------:R-:W-:Y:S02]  /*52110*/  IMAD.MOV.U32 R7, RZ, RZ, R16 ;  /* 0x000000ffff077224 */ /* 0x000fe400078e0010 */
[----:B------:R-:W-:Y:S01]  /*52120*/  IMAD.MOV.U32 R6, RZ, RZ, R17 ;  /* 0x000000ffff067224 */ /* 0x000fe200078e0011 */
[----:B---3--:R-:W-:Y:S01]  /*52130*/  STL.64 [R1+0x40b8], R10 ;  /* 0x0040b80a01007387 */ /* 0x008fe20000100a00 */
[----:B--2---:R0:W-:Y:S03]  /*52140*/  STL.64 [R1+0x40b0], R8 ;  /* 0x0040b00801007387 */ /* 0x0041e60000100a00 */
[----:B0-----:R-:W2:Y:S01]  /*52150*/  LDL.LU.64 R8, [R1+0x630] ;  /* 0x0006300001087983 */ /* 0x001ea20000300a00 */
[----:B------:R-:W2:Y:S02]  /*52160*/  LDL.LU.64 R10, [R1+0x638] ;  /* 0x00063800010a7983 */ /* 0x000ea40000300a00 */
[----:B------:R-:W-:Y:S02]  /*52170*/  STL.64 [R1+0x3fc8], R20 ;  /* 0x003fc81401007387 */ /* 0x000fe40000100a00 */
[----:B------:R-:W3:Y:S01]  /*52180*/  LDL.LU.64 R4, [R1+0x40d0] ;  /* 0x0040d00001047983 */ /* 0x000ee20000300a00 */
[----:B------:R-:W-:Y:S01]  /*52190*/  STL.64 [R1+0x130], R24 ;  /* 0x0001301801007387 */ /* 0x000fe20000100a00 */
[----:B------:R-:W-:Y:S02]  /*521a0*/  STL.64 [R1+0x138], R26 ;  /* 0x0001381a01007387 */ /* 0x000fe40000100a00 */
[----:B------:R-:W2:Y:S02]  /*521b0*/  LDL.LU.64 R18, [R1+0x40c8] ;  /* 0x0040c80001127983 */ /* 0x000ea40000300a00 */
[----:B------:R-:W2:Y:S01]  /*521c0*/  LDL.LU.64 R16, [R1+0x40c0] ;  /* 0x0040c00001107983 */ /* 0x000ea20000300a00 */
[----:B------:R-:W-:Y:S01]  /*521d0*/  STL.64 [R1+0x4050], R6 ;  /* 0x0040500601007387 */ /* 0x000fe20000100a00 */
[C---:B--2---:R-:W-:Y:S03]  /*521e0*/  HMMA.16816.F32 R12, R16.reuse, R12, R8 ;  /* 0x0000000c100c723c */ /* 0x044fe60000001808 */
[----:B---3--:R0:W-:Y:S04]  /*521f0*/  STL.64 [R1+0x4048], R4 ;  /* 0x0040480401007387 */ /* 0x0081e80000100a00 */
[----:B0-----:R-:W2:Y:S01]  /*52200*/  LDL.LU.64 R4, [R1+0x5c0] ;  /* 0x0005c00001047983 */ /* 0x001ea20000300a00 */
[----:B------:R-:W2:Y:S02]  /*52210*/  LDL.LU.64 R6, [R1+0x5c8] ;  /* 0x0005c80001067983 */ /* 0x000ea40000300a00 */
[----:B------:R-:W3:Y:S02]  /*52220*/  LDL.LU.64 R24, [R1+0x5b0] ;  /* 0x0005b00001187983 */ /* 0x000ee40000300a00 */
[----:B------:R-:W3:Y:S01]  /*52230*/  LDL.LU.64 R26, [R1+0x5b8] ;  /* 0x0005b800011a7983 */ /* 0x000ee20000300a00 */
[----:B------:R-:W4:Y:S01]  /*52240*/  LDL.LU.64 R10, [R1+0x40b8] ;  /* 0x0040b800010a7983 */ /* 0x000f220000300a00 */
[----:B------:R-:W4:Y:S09]  /*52250*/  LDL.LU.64 R8, [R1+0x40b0] ;  /* 0x0040b00001087983 */ /* 0x000f320000300a00 */
[----:B------:R0:W-:Y:S01]  /*52260*/  STL.64 [R1+0x120], R12 ;  /* 0x0001200c01007387 */ /* 0x0001e20000100a00 */
[----:B------:R4:W-:Y:S03]  /*52270*/  STL.64 [R1+0x128], R14 ;  /* 0x0001280e01007387 */ /* 0x0009e60000100a00 */
[----:B0-----:R-:W4:Y:S02]  /*52280*/  LDL.LU.64 R12, [R1+0x40a8] ;  /* 0x0040a800010c7983 */ /* 0x001f240000300a00 */
[C---:B----4-:R-:W-:Y:S02]  /*52290*/  HMMA.16816.F32 R12, R16.reuse, R12, R8 ;  /* 0x0000000c100c723c */ /* 0x050fe40000001808 */
[----:B------:R-:W4:Y:S01]  /*522a0*/  LDL.LU.64 R10, [R1+0x40a0] ;  /* 0x0040a000010a7983 */ /* 0x000f220000300a00 */
[----:B------:R-:W4:Y:S11]  /*522b0*/  LDL.LU.64 R8, [R1+0x4098] ;  /* 0x0040980001087983 */ /* 0x000f360000300a00 */
[----:B------:R-:W-:Y:S09]  /*522c0*/  @!UPT UIADD3 URZ, URZ, URZ, URZ ;  /* 0x0000003f3f3ff290 */ /* 0x000ff2000fffe03f */
[----:B------:R-:W-:Y:S01]  /*522d0*/  STL.64 [R1+0x110], R12 ;  /* 0x0001100c01007387 */ /* 0x000fe20000100a00 */
[----:B------:R0:W-:Y:S03]  /*522e0*/  STL.64 [R1+0x118], R14 ;  /* 0x0001180e01007387 */ /* 0x0001e60000100a00 */
[----:B0-----:R-:W2:Y:S01]  /*522f0*/  LDL.LU.64 R14, [R1+0x4090] ;  /* 0x00409000010e7983 */ /* 0x001ea20000300a00 */
[----:B------:R-:W4:Y:S02]  /*52300*/  LDL.LU.64 R12, [R1+0x4088] ;  /* 0x00408800010c7983 */ /* 0x000f240000300a00 */
[----:B--2---:R-:W-:Y:S02]  /*52310*/  IMAD.MOV.U32 R20, RZ, RZ, R15 ;  /* 0x000000ffff147224 */ /* 0x004fe400078e000f */
[----:B------:R-:W-:Y:S02]  /*52320*/  IMAD.MOV.U32 R21, RZ, RZ, R14 ;  /* 0x000000ffff157224 */ /* 0x000fe400078e000e */
[C---:B----4-:R-:W-:Y:S03]  /*52330*/  HMMA.16816.F32 R12, R16.reuse, R12, R8 ;  /* 0x0000000c100c723c */ /* 0x050fe60000001808 */
[----:B------:R-:W-:Y:S01]  /*52340*/  STL.64 [R1+0x3fe0], R20 ;  /* 0x003fe01401007387 */ /* 0x000fe20000100a00 */
[----:B------:R-:W2:Y:S02]  /*52350*/  LDL.LU.64 R10, [R1+0x4080] ;  /* 0x00408000010a7983 */ /* 0x000ea40000300a00 */
[----:B------:R-:W2:Y:S11]  /*52360*/  LDL.LU.64 R8, [R1+0x4078] ;  /* 0x0040780001087983 */ /* 0x000eb60000300a00 */
[----:B------:R-:W-:Y:S06]  /*52370*/  @!UPT UIADD3 URZ, URZ, URZ, URZ ;  /* 0x0000003f3f3ff290 */ /* 0x000fec000fffe03f */
[----:B------:R-:W-:Y:S01]  /*52380*/  STL.64 [R1+0x100], R12 ;  /* 0x0001000c01007387 */ /* 0x000fe20000100a00 */
[----:B------:R0:W-:Y:S03]  /*52390*/  STL.64 [R1+0x108], R14 ;  /* 0x0001080e01007387 */ /* 0x0001e60000100a00 */
[----:B0-----:R-:W4:Y:S01]  /*523a0*/  LDL.LU.64 R14, [R1+0x4070] ;  /* 0x00407000010e7983 */ /* 0x001f220000300a00 */
        /* <DEDUP_REMOVED lines=8> */
[----:B--2---:R-:W-:Y:S11]  /*52430*/  HMMA.16816.F32 R4, R16, R8, R4 ;  /* 0x000000081004723c */ /* 0x004ff60000001804 */
[----:B------:R-:W-:Y:S11]  /*52440*/  @!UPT UIADD3 URZ, URZ, URZ, URZ ;  /* 0x0000003f3f3ff290 */ /* 0x000ff6000fffe03f */
[----:B------:R-:W-:Y:S01]  /*52450*/  @!UPT UIADD3 URZ, URZ, URZ, URZ ;  /* 0x0000003f3f3ff290 */ /* 0x000fe2000fffe03f */
[----:B------:R-:W-:Y:S01]  /*52460*/  STL.64 [R1+0xe0], R4 ;  /* 0x0000e00401007387 */ /* 0x000fe20000100a00 */
[----:B------:R0:W-:Y:S03]  /*52470*/  STL.64 [R1+0xe8], R6 ;  /* 0x0000e80601007387 */ /* 0x0001e60000100a00 */
[----:B0-----:R-:W2:Y:S01]  /*52480*/  LDL.LU.64 R6, [R1+0x4050] ;  /* 0x0040500001067983 */ /* 0x001ea20000300a00 */
[----:B------:R-:W3:Y:S02]  /*52490*/  LDL.LU.64 R4, [R1+0x4048] ;  /* 0x0040480001047983 */ /* 0x000ee40000300a00 */
[----:B------:R-:W-:Y:S02]  /*524a0*/  IMAD.MOV.U32 R20, RZ, RZ, R3 ;  /* 0x000000ffff147224 */ /* 0x000fe400078e0003 */
[----:B------:R-:W-:Y:S01]  /*524b0*/  IMAD.MOV.U32 R21, RZ, RZ, R28 ;  /* 0x000000ffff157224 */ /* 0x000fe200078e001c */
[----:B------:R-:W2:Y:S01]  /*524c0*/  LDL.LU R3, [R1+0x4044] ;  /* 0x0040440001037983 */ /* 0x000ea20000300800 */
[----:B------:R-:W2:Y:S03]  /*524d0*/  LDL.LU R28, [R1+0x4040] ;  /* 0x00404000011c7983 */ /* 0x000ea60000300800 */
[----:B------:R0:W-:Y:S02]  /*524e0*/  STL.64 [R1+0x3ff8], R20 ;  /* 0x003ff81401007387 */ /* 0x0001e40000100a00 */
[----:B0-----:R-:W-:-:S02]  /*524f0*/  IMAD.MOV.U32 R20, RZ, RZ, R0 ;  /* 0x000000ffff147224 */ /* 0x001fc400078e0000 */
[----:B------:R-:W-:Y:S01]  /*52500*/  IMAD.MOV.U32 R21, RZ, RZ, R2 ;  /* 0x000000ffff157224 */ /* 0x000fe200078e0002 */
[----:B------:R-:W2:Y:S01]  /*52510*/  LDL.LU R0, [R1+0x403c] ;  /* 0x00403c0001007983 */ /* 0x000ea20000300800 */
[----:B---3--:R-:W-:Y:S11]  /*52520*/  HMMA.16816.F32 R24, R16, R4, R24 ;  /* 0x000000041018723c */ /* 0x008ff60000001818 */
[----:B------:R-:W-:Y:S11]  /*52530*/  @!UPT UIADD3 URZ, URZ, URZ, URZ ;  /* 0x0000003f3f3ff290 */ /* 0x000ff6000fffe03f */
[----:B------:R-:W-:Y:S01]  /*52540*/  @!UPT UIADD3 URZ, URZ, URZ, URZ ;  /* 0x0000003f3f3ff290 */ /* 0x000fe2000fffe03f */
[----:B------:R-:W-:Y:S01]  /*52550*/  STL.64 [R1+0xd0], R24 ;  /* 0x0000d01801007387 */ /* 0x000fe20000100a00 */
[----:B------:R-:W-:Y:S02]  /*52560*/  STL.64 [R1+0xd8], R26 ;  /* 0x0000d81a01007387 */ /* 0x000fe40000100a00 */
[----:B------:R-:W3:Y:S02]  /*52570*/  LDL.LU R2, [R1+0x4038] ;  /* 0x0040380001027983 */ /* 0x000ee40000300800 */
[----:B------:R0:W-:Y:S02]  /*52580*/  STL.64 [R1+0x4010], R20 ;  /* 0x0040101401007387 */ /* 0x0001e40000100a00 */
[----:B0-----:R-:W-:Y:S02]  /*52590*/  IMAD.MOV.U32 R20, RZ, RZ, R10 ;  /* 0x000000ffff147224 */ /* 0x001fe400078e000a */
[----:B------:R-:W-:Y:S01]  /*525a0*/  IMAD.MOV.U32 R21, RZ, RZ, R11 ;  /* 0x000000ffff157224 */ /* 0x000fe200078e000b */
[----:B------:R-:W2:Y:S01]  /*525b0*/  LDL.LU R10, [R1+0x4034] ;  /* 0x00403400010a7983 */ /* 0x000ea20000300800 */
[----:B------:R-:W2:Y:S02]  /*525c0*/  LDL.LU R11, [R1+0x4030] ;  /* 0x00403000010b7983 */ /* 0x000ea40000300800 */
[----:B------:R-:W2:Y:S02]  /*525d0*/  LDL.LU.64 R24, [R1+0x490] ;  /* 0x0004900001187983 */ /* 0x000ea40000300a00 */
[----:B------:R-:W2:Y:S02]  /*525e0*/  LDL.LU.64 R26, [R1+0x498] ;  /* 0x00049800011a7983 */ /* 0x000ea40000300a00 */
[----:B--2---:R-:W-:Y:S01]  /*525f0*/  STL.64 [R1+0x3fa8], R26 ;  /* 0x003fa81a01007387 */ /* 0x004fe20000100a00 */
[----:B------:R4:W-:Y:S02]  /*52600*/  STL.64 [R1+0x3fa0], R24 ;  /* 0x003fa01801007387 */ /* 0x0009e40000100a00 */
[----:B----4-:R-:W-:-:S02]  /*52610*/  IMAD.MOV.U32 R24, RZ, RZ, R14 ;  /* 0x000000ffff187224 */ /* 0x010fc400078e000e */
[----:B------:R-:W-:Y:S01]  /*52620*/  IMAD.MOV.U32 R25, RZ, RZ, R15 ;  /* 0x000000ffff197224 */ /* 0x000fe200078e000f */
[----:B------:R-:W2:Y:S01]  /*52630*/  LDL.LU R14, [R1+0x402c] ;  /* 0x00402c00010e7983 */ /* 0x000ea20000300800 */
[----:B------:R-:W2:Y:S02]  /*52640*/  LDL.LU R15, [R1+0x4028] ;  /* 0x00402800010f7983 */ /* 0x000ea40000300800 */
[----:B------:R-:W4:Y:S02]  /*52650*/  LDL R5, [R1+0x1bc8] ;  /* 0x001bc80001057983 */ /* 0x000f240000100800 */
[----:B------:R-:W-:Y:S01]  /*52660*/  STL.64 [R1+0x3fc0], R6 ;  /* 0x003fc00601007387 */ /* 0x000fe20000100a00 */
[----:B----4-:R0:W-:Y:S04]  /*52670*/  STL [R1+0x3fb8], R5 ;  /* 0x003fb80501007387 */ /* 0x0101e80000100800 */
[----:B0-----:R-:W4:Y:S01]  /*52680*/  LDL.LU.64 R4, [R1+0x560] ;  /* 0x0005600001047983 */ /* 0x001f220000300a00 */
[----:B------:R-:W4:Y:S02]  /*52690*/  LDL.LU.64 R6, [R1+0x568] ;  /* 0x0005680001067983 */ /* 0x000f240000300a00 */
[----:B----4-:R-:W-:Y:S11]  /*526a0*/  HMMA.16816.F32 R24, R16, R24, R4 ;  /* 0x000000181018723c */ /* 0x010ff60000001804 */
[----:B------:R-:W-:Y:S11]  /*526b0*/  @!UPT UIADD3 URZ, URZ, URZ, URZ ;  /* 0x0000003f3f3ff290 */ /* 0x000ff6000fffe03f */
[----:B------:R-:W-:Y:S01]  /*526c0*/  @!UPT UIADD3 URZ, URZ, URZ, URZ ;  /* 0x0000003f3f3ff290 */ /* 0x000fe2000fffe03f */
[----:B------:R-:W-:Y:S01]  /*526d0*/  STL [R1+0x430], R24 ;  /* 0x0004301801007387 */ /* 0x000fe20000100800 */
[----:B------:R-:W4:Y:S02]  /*526e0*/  LDL.LU.64 R4, [R1+0x4d0] ;  /* 0x0004d00001047983 */ /* 0x000f240000300a00 */
[----:B------:R-:W2:Y:S02]  /*526f0*/  LDL.LU.64 R6, [R1+0x4d8] ;  /* 0x0004d80001067983 */ /* 0x000ea40000300a00 */
[----:B--2---:R-:W-:Y:S01]  /*52700*/  STL.64 [R1+0x3fd8], R6 ;  /* 0x003fd80601007387 */ /* 0x004fe20000100a00 */
[----:B----4-:R0:W-:Y:S03]  /*52710*/  STL.64 [R1+0x3fd0], R4 ;  /* 0x003fd00401007387 */ /* 0x0101e60000100a00 */
[----:B0-----:R-:W2:Y:S01]  /*52720*/  LDL.LU.64 R4, [R1+0x470] ;  /* 0x0004700001047983 */ /* 0x001ea20000300a00 */
[----:B------:R-:W4:Y:S03]  /*52730*/  LDL.LU.64 R6, [R1+0x478] ;  /* 0x0004780001067983 */ /* 0x000f260000300a00 */
[----:B----4-:R-:W-:Y:S01]  /*52740*/  STL.64 [R1+0x3ff0], R6 ;  /* 0x003ff00601007387 */ /* 0x010fe20000100a00 */
[----:B--2---:R0:W-:Y:S03]  /*52750*/  STL.64 [R1+0x3fe8], R4 ;  /* 0x003fe80401007387 */ /* 0x0041e60000100a00 */
[----:B0-----:R-:W2:Y:S01]  /*52760*/  LDL.LU.64 R4, [R1+0x460] ;  /* 0x0004600001047983 */ /* 0x001ea20000300a00 */
[----:B------:R-:W4:Y:S03]  /*52770*/  LDL.LU.64 R6, [R1+0x468] ;  /* 0x0004680001067983 */ /* 0x000f260000300a00 */
[----:B----4-:R-:W-:Y:S01]  /*52780*/  STL.64 [R1+0x4008], R6 ;  /* 0x0040080601007387 */ /* 0x010fe20000100a00 */
[----:B--2---:R0:W-:Y:S03]  /*52790*/  STL.64 [R1+0x4000], R4 ;  /* 0x0040000401007387 */ /* 0x0041e60000100a00 */
[----:B0-----:R-:W2:Y:S01]  /*527a0*/  LDL.LU.64 R4, [R1+0x450] ;  /* 0x0004500001047983 */ /* 0x001ea20000300a00 */
[----:B------:R-:W4:Y:S02]  /*527b0*/  LDL.LU.64 R6, [R1+0x458] ;  /* 0x0004580001067983 */ /* 0x000f240000300a00 */
[----:B------:R-:W-:-:S02]  /*527c0*/  IMAD.MOV.U32 R13, RZ, RZ, R25 ;  /* 0x000000ffff0d7224 */ /* 0x000fc400078e0019 */
[----:B------:R-:W-:Y:S01]  /*527d0*/  IMAD.MOV.U32 R12, RZ, RZ, R26 ;  /* 0x000000ffff0c7224 */ /* 0x000fe200078e001a */
[----:B----4-:R-:W-:Y:S01]  /*527e0*/  STL.64 [R1+0x4020], R6 ;  /* 0x0040200601007387 */ /* 0x010fe20000100a00 */
[----:B--2---:R0:W-:Y:S03]  /*527f0*/  STL.64 [R1+0x4018], R4 ;  /* 0x0040180401007387 */ /* 0x0041e60000100a00 */
[----:B0-----:R-:W2:Y:S01]  /*52800*/  LDL.LU.64 R4, [R1+0x540] ;  /* 0x0005400001047983 */ /* 0x001ea20000300a00 */
[----:B------:R-:W2:Y:S02]  /*52810*/  LDL.LU.64 R6, [R1+0x548] ;  /* 0x0005480001067983 */ /* 0x000ea40000300a00 */
[----:B------:R-:W-:Y:S02]  /*52820*/  IMAD.MOV.U32 R9, RZ, RZ, R27 ;  /* 0x000000ffff097224 */ /* 0x000fe400078e001b */
[----:B------:R-:W4:Y:S01]  /*52830*/  LDL.LU.64 R24, [R1+0x4c0] ;  /* 0x0004c00001187983 */ /* 0x000f220000300a00 */
[----:B------:R-:W4:Y:S01]  /*52840*/  LDL.LU.64 R26, [R1+0x4c8] ;  /* 0x0004c800011a7983 */ /* 0x000f220000300a00 */
[----:B------:R-:W-:Y:S02]  /*52850*/  STL.64 [R1+0x3f38], R14 ;  /* 0x003f380e01007387 */ /* 0x000fe40000100a00 */
[----:B------:R0:W-:Y:S02]  /*52860*/  STL.64 [R1+0x3f30], R12 ;  /* 0x003f300c01007387 */ /* 0x0001e40000100a00 */
[----:B0-----:R-:W-:-:S02]  /*52870*/  IMAD.MOV.U32 R12, RZ, RZ, R23 ;  /* 0x000000ffff0c7224 */ /* 0x001fc400078e0017 */
[----:B------:R-:W-:Y:S01]  /*52880*/  IMAD.MOV.U32 R13, RZ, RZ, R22 ;  /* 0x000000ffff0d7224 */ /* 0x000fe200078e0016 */
[----:B------:R0:W-:Y:S01]  /*52890*/  STL [R1+0x3b70], R9 ;  /* 0x003b700901007387 */ /* 0x0001e20000100800 */
[----:B------:R1:W-:Y:S03]  /*528a0*/  STL.64 [R1+0x3f50], R10 ;  /* 0x003f500a01007387 */ /* 0x0003e60000100a00 */
[----:B0-----:R-:W3:Y:S01]  /*528b0*/  LDL.LU.64 R8, [R1+0x4a0] ;  /* 0x0004a00001087983 */ /* 0x001ee20000300a00 */
[----:B-1----:R-:W3:Y:S01]  /*528c0*/  LDL.LU.64 R10, [R1+0x4a8] ;  /* 0x0004a800010a7983 */ /* 0x002ee20000300a00 */
[C---:B--2---:R-:W-:Y:S02]  /*528d0*/  HMMA.16816.F32 R20, R16.reuse, R20, R4 ;  /* 0x000000141014723c */ /* 0x044fe40000001804 */
[----:B------:R-:W2:Y:S01]  /*528e0*/  LDL.LU.64 R6, [R1+0x4020] ;  /* 0x0040200001067983 */ /* 0x000ea20000300a00 */
[----:B------:R-:W2:Y:S11]  /*528f0*/  LDL.LU.64 R4, [R1+0x4018] ;  /* 0x0040180001047983 */ /* 0x000eb60000300a00 */
[----:B------:R-:W-:Y:S09]  /*52900*/  @!UPT UIADD3 URZ, URZ, URZ, URZ ;  /* 0x0000003f3f3ff290 */ /* 0x000ff2000fffe03f */
[----:B------:R0:W-:Y:S01]  /*52910*/  STL.64 [R1+0x440], R20 ;  /* 0x0004401401007387 */ /* 0x0001e20000100a00 */
[----:B------:R2:W-:Y:S03]  /*52920*/  STL.64 [R1+0x448], R22 ;  /* 0x0004481601007387 */ /* 0x0005e60000100a00 */
[----:B0-----:R-:W2:Y:S02]  /*52930*/  LDL.LU.64 R20, [R1+0x4010] ;  /* 0x0040100001147983 */ /* 0x001ea40000300a00 */
        /* <DEDUP_REMOVED lines=23> */
[----:B------:R-:W2:Y:S11]  /*52ab0*/  LDL.LU R5, [R1+0x3fb8] ;  /* 0x003fb80001057983 */ /* 0x000eb60000300800 */
        /* <DEDUP_REMOVED lines=11> */
[C---:B---3--:R-:W-:Y:S08]  /*52b70*/  HMMA.16816.F32 R12, R16.reuse, R12, R8 ;  /* 0x0000000c100c723c */ /* 0x048ff00000001808 */
[----:B----4-:R-:W-:Y:S01]  /*52b80*/  HMMA.16816.F32 R8, R16, R20, R24 ;  /* 0x000000141008723c */ /* 0x010fe20000001818 */
[----:B------:R-:W3:Y:S11]  /*52b90*/  LDL.LU.64 R20, [R1+0x480] ;  /* 0x0004800001147983 */ /* 0x000ef60000300a00 */
[----:B------:R-:W-:Y:S03]  /*52ba0*/  @!UPT UIADD3 URZ, URZ, URZ, URZ ;  /* 0x0000003f3f3ff290 */ /* 0x000fe6000fffe03f */
[----:B------:R0:W-:Y:S02]  /*52bb0*/  STL.64 [R1+0x560], R12 ;  /* 0x0005600c01007387 */ /* 0x0001e40000100a00 */
[----:B------:R4:W-:Y:S02]  /*52bc0*/  STL.64 [R1+0x568], R14 ;  /* 0x0005680e01007387 */ /* 0x0009e40000100a00 */
[----:B-1----:R-:W3:Y:S01]  /*52bd0*/  LDL.LU.64 R22, [R1+0x488] ;  /* 0x0004880001167983 */ /* 0x002ee20000300a00 */
[----:B--2---:R-:W1:Y:S04]  /*52be0*/  LDSM.16.MT88.4 R24, [R5+0x20800] ;  /* 0x020800000518783b */ /* 0x004e680000004200 */
[----:B------:R-:W-:Y:S01]  /*52bf0*/  STL.64 [R1+0x590], R8 ;  /* 0x0005900801007387 */ /* 0x000fe20000100a00 */
[----:B------:R-:W-:Y:S02]  /*52c00*/  STL.64 [R1+0x598], R10 ;  /* 0x0005980a01007387 */ /* 0x000fe40000100a00 */
[----:B0-----:R-:W2:Y:S02]  /*52c10*/  LDL.LU R12, [R1+0x290] ;  /* 0x00029000010c7983 */ /* 0x001ea40000300800 */
[----:B------:R-:W2:Y:S01]  /*52c20*/  LDL.LU R13, [R1+0x294] ;  /* 0x00029400010d7983 */ /* 0x000ea20000300800 */
[----:B----4-:R-:W4:Y:S01]  /*52c30*/  LDL.LU R14, [R1+0x298] ;  /* 0x00029800010e7983 */ /* 0x010f220000300800 */
[----:B------:R-:W4:Y:S03]  /*52c40*/  LDL.LU R15, [R1+0x29c] ;  /* 0x00029c00010f7983 */ /* 0x000f260000300800 */
[----:B----4-:R-:W-:Y:S01]  /*52c50*/  STL.64 [R1+0x3f60], R14 ;  /* 0x003f600e01007387 */ /* 0x010fe20000100a00 */
[----:B--2---:R0:W-:Y:S03]  /*52c60*/  STL.64 [R1+0x3f58], R12 ;  /* 0x003f580c01007387 */ /* 0x0041e60000100a00 */
[----:B0-----:R-:W2:Y:S01]  /*52c70*/  LDL.LU R12, [R1+0x2a0] ;  /* 0x0002a000010c7983 */ /* 0x001ea20000300800 */
[----:B------:R-:W2:Y:S02]  /*52c80*/  LDL.LU R13, [R1+0x2a4] ;  /* 0x0002a400010d7983 */ /* 0x000ea40000300800 */
[----:B------:R-:W4:Y:S02]  /*52c90*/  LDL.LU R14, [R1+0x2a8] ;  /* 0x0002a800010e7983 */ /* 0x000f240000300800 */
[----:B------:R-:W4:Y:S02]  /*52ca0*/  LDL.LU R15, [R1+0x2ac] ;  /* 0x0002ac00010f7983 */ /* 0x000f240000300800 */
[----:B----4-:R0:W-:Y:S01]  /*52cb0*/  STL.64 [R1+0x3f70], R14 ;  /* 0x003f700e01007387 */ /* 0x0101e20000100a00 */
[----:B--2---:R-:W-:Y:S02]  /*52cc0*/  STL.64 [R1+0x3f68], R12 ;  /* 0x003f680c01007387 */ /* 0x004fe40000100a00 */
[----:B------:R-:W2:Y:S01]  /*52cd0*/  LDL.64 R10, [R1+0x18] ;  /* 0x00001800010a7983 */ /* 0x000ea20000100a00 */
[----:B0-----:R-:W4:Y:S04]  /*52ce0*/  LDL.64 R14, [R1+0x28] ;  /* 0x00002800010e7983 */ /* 0x001f280000100a00 */
[----:B--2---:R0:W-:Y:S01]  /*52cf0*/  STL.64 [R1+0x3f78], R10 ;  /* 0x003f780a01007387 */ /* 0x0041e20000100a00 */
[----:B------:R-:W4:Y:S02]  /*52d00*/  LDL.LU R8, [R1+0x2b0] ;  /* 0x0002b00001087983 */ /* 0x000f240000300800 */
[----:B------:R-:W4:Y:S01]  /*52d10*/  LDL.LU R9, [R1+0x2b4] ;  /* 0x0002b40001097983 */ /* 0x000f220000300800 */
[----:B0-----:R-:W4:Y:S01]  /*52d20*/  LDL.LU R10, [R1+0x2b8] ;  /* 0x0002b800010a7983 */ /* 0x001f220000300800 */
[----:B------:R-:W4:Y:S02]  /*52d30*/  LDL.LU R11, [R1+0x2bc] ;  /* 0x0002bc00010b7983 */ /* 0x000f240000300800 */
[----:B-1----:R-:W-:Y:S02]  /*52d40*/  STL.64 [R1+0x3e40], R26 ;  /* 0x003e401a01007387 */ /* 0x002fe40000100a00 */
[----:B------:R0:W-:Y:S02]  /*52d50*/  STL.64 [R1+0x3e38], R24 ;  /* 0x003e381801007387 */ /* 0x0001e40000100a00 */
[----:B0-----:R-:W-:-:S02]  /*52d60*/  IMAD.MOV.U32 R24, RZ, RZ, R7 ;  /* 0x000000ffff187224 */ /* 0x001fc400078e0007 */
[----:B------:R-:W-:Y:S01]  /*52d70*/  IMAD.MOV.U32 R25, RZ, RZ, R6 ;  /* 0x000000ffff197224 */ /* 0x000fe200078e0006 */
[----:B------:R-:W2:Y:S01]  /*52d80*/  LDL.LU R7, [R1+0x3f94] ;  /* 0x003f940001077983 */ /* 0x000ea20000300800 */
[----:B------:R-:W2:Y:S02]  /*52d90*/  LDL.LU R6, [R1+0x3f90] ;  /* 0x003f900001067983 */ /* 0x000ea40000300800 */
[----:B------:R-:W2:Y:S02]  /*52da0*/  LDL R26, [R1+0x48] ;  /* 0x00004800011a7983 */ /* 0x000ea40000100800 */
[----:B------:R-:W2:Y:S01]  /*52db0*/  LDL R27, [R1+0x4c] ;  /* 0x00004c00011b7983 */ /* 0x000ea20000100800 */
[----:B---3--:R-:W-:Y:S01]  /*52dc0*/  HMMA.16816.F32 R16, R16, R24, R20 ;  /* 0x000000181010723c */ /* 0x008fe20000001814 */
[----:B------:R-:W4:Y:S01]  /*52dd0*/  LDL.LU.64 R22, [R1+0x3f88] ;  /* 0x003f880001167983 */ /* 0x000f220000300a00 */
[----:B------:R-:W4:Y:S11]  /*52de0*/  LDL.LU.64 R20, [R1+0x3f80] ;  /* 0x003f800001147983 */ /* 0x000f360000300a00 */
[----:B------:R-:W-:Y:S10]  /*52df0*/  @!UPT UIADD3 URZ, URZ, URZ, URZ ;  /* 0x0000003f3f3ff290 */ /* 0x000ff4000fffe03f */
[----:B------:R-:W-:Y:S01]  /*52e00*/  STL.64 [R1+0x580], R16 ;  /* 0x0005801001007387 */ /* 0x000fe20000100a00 */
[----:B------:R0:W-:Y:S03]  /*52e10*/  STL.64 [R1+0x588], R18 ;  /* 0x0005881201007387 */ /* 0x0001e60000100a00 */
[----:B0-----:R-:W3:Y:S04]  /*52e20*/  LDL.64 R18, [R1+0x38] ;  /* 0x0000380001127983 */ /* 0x001ee80000100a00 */
[----:B---3--:R0:W-:Y:S01]  /*52e30*/  STL.64 [R1+0x3f10], R18 ;  /* 0x003f101201007387 */ /* 0x0081e20000100a00 */
[----:B------:R-:W3:Y:S02]  /*52e40*/  LDL.LU R16, [R1+0x270] ;  /* 0x0002700001107983 */ /* 0x000ee40000300800 */
[----:B------:R-:W3:Y:S01]  /*52e50*/  LDL.LU R17, [R1+0x274] ;  /* 0x0002740001117983 */ /* 0x000ee20000300800 */
[----:B0-----:R-:W2:Y:S01]  /*52e60*/  LDL.LU R18, [R1+0x278] ;  /* 0x0002780001127983 */ /* 0x001ea20000300800 */
[----:B------:R-:W2:Y:S01]  /*52e70*/  LDL.LU R19, [R1+0x27c] ;  /* 0x00027c0001137983 */ /* 0x000ea20000300800 */
[----:B----4-:R-:W-:Y:S02]  /*52e80*/  HMMA.16816.F32 R8, R20, R14, R8 ;  /* 0x0000000e1408723c */ /* 0x010fe40000001808 */
[----:B--2---:R-:W-:Y:S01]  /*52e90*/  STL.64 [R1+0x3f28], R18 ;  /* 0x003f281201007387 */ /* 0x004fe20000100a00 */
[----:B---3--:R0:W-:Y:S03]  /*52ea0*/  STL.64 [R1+0x3f20], R16 ;  /* 0x003f201001007387 */ /* 0x0081e60000100a00 */
[----:B0-----:R-:W2:Y:S01]  /*52eb0*/  LDL.LU R16, [R1+0x280] ;  /* 0x0002800001107983 */ /* 0x001ea20000300800 */
[----:B------:R-:W2:Y:S02]  /*52ec0*/  LDL.LU R17, [R1+0x284] ;  /* 0x0002840001117983 */ /* 0x000ea40000300800 */
[----:B------:R-:W3:Y:S02]  /*52ed0*/  LDL.LU R18, [R1+0x288] ;  /* 0x0002880001127983 */ /* 0x000ee40000300800 */
[----:B------:R-:W3:Y:S02]  /*52ee0*/  LDL.LU R19, [R1+0x28c] ;  /* 0x00028c0001137983 */ /* 0x000ee40000300800 */
[----:B------:R-:W-:-:S02]  /*52ef0*/  IMAD.MOV.U32 R25, RZ, RZ, R14 ;  /* 0x000000ffff197224 */ /* 0x000fc400078e000e */
[----:B------:R-:W-:Y:S01]  /*52f00*/  IMAD.MOV.U32 R24, RZ, RZ, R15 ;  /* 0x000000ffff187224 */ /* 0x000fe200078e000f */
[----:B---3--:R0:W-:Y:S01]  /*52f10*/  STL.64 [R1+0x3f48], R18 ;  /* 0x003f481201007387 */ /* 0x0081e20000100a00 */
[----:B--2---:R-:W-:Y:S03]  /*52f20*/  STL.64 [R1+0x3f40], R16 ;  /* 0x003f401001007387 */ /* 0x004fe60000100a00 */
[----:B0-----:R-:W2:Y:S03]  /*52f30*/  LDL.64 R18, [R1+0x8] ;  /* 0x0000080001127983 */ /* 0x001ea60000100a00 */
[----:B------:R-:W-:Y:S02]  /*52f40*/  STL.64 [R1+0x2b0], R8 ;  /* 0x0002b00801007387 */ /* 0x000fe40000100a00 */
[----:B------:R0:W-:Y:S02]  /*52f50*/  STL.64 [R1+0x2b8], R10 ;  /* 0x0002b80a01007387 */ /* 0x0001e40000100a00 */
[----:B0-----:R-:W3:Y:S01]  /*52f60*/  LDL.LU.64 R10, [R1+0x3f78] ;  /* 0x003f7800010a7983 */ /* 0x001ee20000300a00 */
[----:B------:R-:W3:Y:S02]  /*52f70*/  LDL.LU.64 R14, [R1+0x3f70] ;  /* 0x003f7000010e7983 */ /* 0x000ee40000300a00 */
[----:B------:R-:W3:Y:S02]  /*52f80*/  LDL.LU.64 R12, [R1+0x3f68] ;  /* 0x003f6800010c7983 */ /* 0x000ee40000300a00 */
[----:B------:R-:W-:Y:S01]  /*52f90*/  STL.64 [R1+0x3e60], R26 ;  /* 0x003e601a01007387 */ /* 0x000fe20000100a00 */
[----:B------:R0:W-:Y:S04]  /*52fa0*/  STL.64 [R1+0x3e58], R24 ;  /* 0x003e581801007387 */ /* 0x0001e80000100a00 */
[----:B0-----:R-:W4:Y:S01]  /*52fb0*/  LDL.LU R24, [R1+0x250] ;  /* 0x0002500001187983 */ /* 0x001f220000300800 */
[----:B------:R-:W4:Y:S01]  /*52fc0*/  LDL.LU R25, [R1+0x254] ;  /* 0x0002540001197983 */ /* 0x000f220000300800 */
[----:B---3--:R-:W-:Y:S11]  /*52fd0*/  HMMA.16816.F32 R12, R20, R10, R12 ;  /* 0x0000000a140c723c */ /* 0x008ff6000000180c */
[----:B------:R-:W-:Y:S11]  /*52fe0*/  @!UPT UIADD3 URZ, URZ, URZ, URZ ;  /* 0x0000003f3f3ff290 */ /* 0x000ff6000fffe03f */
[----:B------:R-:W-:Y:S01]  /*52ff0*/  @!UPT UIADD3 URZ, URZ, URZ, URZ ;  /* 0x0000003f3f3ff290 */ /* 0x000fe2000fffe03f */
[----:B------:R-:W-:Y:S01]  /*53000*/  STL.64 [R1+0x2a0], R12 ;  /* 0x0002a00c01007387 */ /* 0x000fe20000100a00 */
[----:B------:R0:W-:Y:S03]  /*53010*/  STL.64 [R1+0x2a8], R14 ;  /* 0x0002a80e01007387 */ /* 0x0001e60000100a00 */
[----:B0-----:R-:W3:Y:S01]  /*53020*/  LDL.LU.64 R14, [R1+0x3f60] ;  /* 0x003f6000010e7983 */ /* 0x001ee20000300a00 */
[----:B------:R-:W3:Y:S02]  /*53030*/  LDL.LU.64 R12, [R1+0x3f58] ;  /* 0x003f5800010c7983 */ /* 0x000ee40000300a00 */
[----:B------:R-:W-:Y:S02]  /*53040*/  IMAD.MOV.U32 R4, RZ, RZ, R11 ;  /* 0x000000ffff047224 */ /* 0x000fe400078e000b */
[----:B--2---:R-:W-:Y:S01]  /*53050*/  IMAD.MOV.U32 R9, RZ, RZ, R18 ;  /* 0x000000ffff097224 */ /* 0x004fe200078e0012 */
[----:B------:R-:W2:Y:S01]  /*53060*/  LDL.LU.64 R10, [R1+0x3f50] ;  /* 0x003f5000010a7983 */ /* 0x000ea20000300a00 */
[----:B------:R-:W-:-:S02]  /*53070*/  IMAD.MOV.U32 R8, RZ, RZ, R19 ;  /* 0x000000ffff087224 */ /* 0x000fc400078e0013 */
[----:B------:R-:W-:Y:S02]  /*53080*/  IMAD.MOV.U32 R26, RZ, RZ, R2 ;  /* 0x000000ffff1a7224 */ /* 0x000fe400078e0002 */
[----:B------:R-:W-:Y:S01]  /*53090*/  IMAD.MOV.U32 R27, RZ, RZ, R0 ;  /* 0x000000ffff1b7224 */ /* 0x000fe200078e0000 */
[C---:B---3--:R-:W-:Y:S01]  /*530a0*/  HMMA.16816.F32 R12, R20.reuse, R18, R12 ;  /* 0x00000012140c723c */ /* 0x048fe2000000180c */
[----:B------:R-:W3:Y:S01]  /*530b0*/  LDL.LU.64 R18, [R1+0x3f48] ;  /* 0x003f480001127983 */ /* 0x000ee20000300a00 */
[----:B------:R-:W3:Y:S11]  /*530c0*/  LDL.LU.64 R16, [R1+0x3f40] ;  /* 0x003f400001107983 */ /* 0x000ef60000300a00 */
[----:B------:R-:W-:Y:S10]  /*530d0*/  @!UPT UIADD3 URZ, URZ, URZ, URZ ;  /* 0x0000003f3f3ff290 */ /* 0x000ff4000fffe03f */
[----:B------:R0:W-:Y:S01]  /*530e0*/  STL.64 [R1+0x290], R12 ;  /* 0x0002900c01007387 */ /* 0x0001e20000100a00 */
[----:B------:R-:W-:Y:S02]  /*530f0*/  IMAD.MOV.U32 R2, RZ, RZ, R14 ;  /* 0x000000ffff027224 */ /* 0x000fe400078e000e */
[----:B------:R-:W-:Y:S02]  /*53100*/  IMAD.MOV.U32 R0, RZ, RZ, R15 ;  /* 0x000000ffff007224 */ /* 0x000fe400078e000f */
[----:B------:R-:W3:Y:S04]  /*53110*/  LDL.LU.64 R14, [R1+0x3f38] ;  /* 0x003f3800010e7983 */ /* 0x000ee80000300a00 */
[----:B0-----:R-:W2:Y:S01]  /*53120*/  LDL.LU.64 R12, [R1+0x3f30] ;  /* 0x003f3000010c7983 */ /* 0x001ea20000300a00 */
[----:B------:R-:W-:Y:S02]  /*53130*/  STL [R1+0x3b1c], R0 ;  /* 0x003b1c0001007387 */ /* 0x000fe40000100800 */
[----:B------:R-:W-:Y:S01]  /*53140*/  STL [R1+0x3b18], R2 ;  /* 0x003b180201007387 */ /* 0x000fe20000100800 */
[----:B---3--:R-:W-:Y:S11]  /*53150*/  HMMA.16816.F32 R16, R20, R14, R16 ;  /* 0x0000000e1410723c */ /* 0x008ff60000001810 */
[----:B------:R-:W-:Y:S11]  /*53160*/  @!UPT UIADD3 URZ, URZ, URZ, URZ ;  /* 0x0000003f3f3ff290 */ /* 0x000ff6000fffe03f */
[----:B------:R-:W-:Y:S01]  /*53170*/  @!UPT UIADD3 URZ, URZ, URZ, URZ ;  /* 0x0000003f3f3ff290 */ /* 0x000fe2000fffe03f */
[----:B------:R-:W-:Y:S01]  /*53180*/  STL.64 [R1+0x280], R16 ;  /* 0x0002801001007387 */ /* 0x000fe20000100a00 */
[----:B------:R0:W-:Y:S03]  /*53190*/  STL.64 [R1+0x288], R18 ;  /* 0x0002881201007387 */ /* 0x0001e60000100a00 */
[----:B0-----:R-:W3:Y:S01]  /*531a0*/  LDL.LU.64 R18, [R1+0x3f28] ;  /* 0x003f280001127983 */ /* 0x001ee20000300a00 */
[----:B------:R-:W3:Y:S02]  /*531b0*/  LDL.LU.64 R16, [R1+0x3f20] ;  /* 0x003f200001107983 */ /* 0x000ee40000300a00 */
[----:B------:R-:W-:Y:S02]  /*531c0*/  STL.64 [R1+0x3e08], R14 ;  /* 0x003e080e01007387 */ /* 0x000fe40000100a00 */
[----:B--2---:R0:W-:Y:S02]  /*531d0*/  STL.64 [R1+0x3e00], R12 ;  /* 0x003e000c01007387 */ /* 0x0041e40000100a00 */
[----:B0-----:R-:W-:-:S02]  /*531e0*/  IMAD.MOV.U32 R12, RZ, RZ, R6 ;  /* 0x000000ffff0c7224 */ /* 0x001fc400078e0006 */
[----:B------:R-:W-:Y:S01]  /*531f0*/  IMAD.MOV.U32 R13, RZ, RZ, R7 ;  /* 0x000000ffff0d7224 */ /* 0x000fe200078e0007 */
[----:B------:R-:W2:Y:S01]  /*53200*/  LDL.LU R6, [R1+0x3f1c] ;  /* 0x003f1c0001067983 */ /* 0x000ea20000300800 */
[----:B------:R-:W2:Y:S02]  /*53210*/  LDL.LU R7, [R1+0x3f18] ;  /* 0x003f180001077983 */ /* 0x000ea40000300800 */
[----:B------:R-:W2:Y:S02]  /*53220*/  LDL.LU R14, [R1+0x268] ;  /* 0x00026800010e7983 */ /* 0x000ea40000300800 */
[----:B------:R-:W2:Y:S01]  /*53230*/  LDL.LU R15, [R1+0x26c] ;  /* 0x00026c00010f7983 */ /* 0x000ea20000300800 */
[C---:B---3--:R-:W-:Y:S11]  /*53240*/  HMMA.16816.F32 R16, R20.reuse, R10, R16 ;  /* 0x0000000a1410723c */ /* 0x048ff60000001810 */
[----:B------:R-:W-:Y:S11]  /*53250*/  @!UPT UIADD3 URZ, URZ, URZ, URZ ;  /* 0x0000003f3f3ff290 */ /* 0x000ff6000fffe03f */
[----:B------:R-:W-:Y:S01]  /*53260*/  @!UPT UIADD3 URZ, URZ, URZ, URZ ;  /* 0x0000003f3f3ff290 */ /* 0x000fe2000fffe03f */
[----:B------:R-:W-:Y:S01]  /*53270*/  STL.64 [R1+0x270], R16 ;  /* 0x0002701001007387 */ /* 0x000fe20000100a00 */
[----:B------:R0:W-:Y:S03]  /*53280*/  STL.64 [R1+0x278], R18 ;  /* 0x0002781201007387 */ /* 0x0001e60000100a00 */
[----:B0-----:R-:W4:Y:S01]  /*53290*/  LDL.LU.64 R18, [R1+0x3f10] ;  /* 0x003f100001127983 */ /* 0x001f220000300a00 */
[----:B------:R-:W-:Y:S02]  /*532a0*/  STL.64 [R1+0x3df8], R10 ;  /* 0x003df80a01007387 */ /* 0x000fe40000100a00 */
[----:B------:R2:W-:Y:S02]  /*532b0*/  STL.64 [R1+0x3ee0], R8 ;  /* 0x003ee00801007387 */ /* 0x0005e40000100a00 */
[C---:B--2---:R-:W-:Y:S01]  /*532c0*/  HMMA.16816.F32 R8, R20.reuse, R6, R12 ;  /* 0x000000061408723c */ /* 0x044fe2000000180c */
[----:B------:R-:W-:Y:S01]  /*532d0*/  STL.64 [R1+0x3df0], R6 ;  /* 0x003df00601007387 */ /* 0x000fe20000100a00 */
[----:B------:R-:W-:Y:S11]  /*532e0*/  STL [R1+0x3de8], R5 ;  /* 0x003de80501007387 */ /* 0x000ff60000100800 */
[----:B------:R-:W-:Y:S10]  /*532f0*/  @!UPT UIADD3 URZ, URZ, URZ, URZ ;  /* 0x0000003f3f3ff290 */ /* 0x000ff4000fffe03f */
[----:B------:R-:W-:Y:S01]  /*53300*/  STL.64 [R1+0x260], R8 ;  /* 0x0002600801007387 */ /* 0x000fe20000100a00 */
[----:B------:R-:W-:Y:S02]  /*53310*/  STL.64 [R1+0x268], R10 ;  /* 0x0002680a01007387 */ /* 0x000fe40000100a00 */
[----:B------:R4:W-:Y:S02]  /*53320*/  STL [R1+0x3ee8], R4 ;  /* 0x003ee80401007387 */ /* 0x0009e40000100800 */
[----:B----4-:R-:W-:Y:S07]  /*53330*/  HMMA.16816.F32 R4, R20, R18, R24 ;  /* 0x000000121404723c */ /* 0x010fee0000001818 */
[----:B------:R-:W-:Y:S11]  /*53340*/  IMAD.MOV.U32 R25, RZ, RZ, R28 ;  /* 0x000000ffff197224 */ /* 0x000ff600078e001c */
[----:B------:R-:W-:Y:S05]  /*53350*/  @!UPT UIADD3 URZ, URZ, URZ, URZ ;  /* 0x0000003f3f3ff290 */ /* 0x000fea000fffe03f */
[----:B------:R-:W-:Y:S01]  /*53360*/  STL.64 [R1+0x250], R4 ;  /* 0x0002500401007387 */ /* 0x000fe20000100a00 */
[----:B------:R-:W-:Y:S02]  /*53370*/  STL.64 [R1+0x258], R6 ;  /* 0x0002580601007387 */ /* 0x000fe40000100a00 */
[----:B------:R-:W2:Y:S02]  /*53380*/  LDL.LU R24, [R1+0x3b0] ;  /* 0x0003b00001187983 */ /* 0x000ea40000300800 */
[----:B------:R-:W3:Y:S01]  /*53390*/  LDL.LU R28, [R1+0x3f0c] ;  /* 0x003f0c00011c7983 */ /* 0x000ee20000300800 */
[----:B------:R-:W4:Y:S01]  /*533a0*/  LDL.LU R26, [R1+0x3b8] ;  /* 0x0003b800011a7983 */ /* 0x000f220000300800 */
[----:B------:R-:W-:Y:S02]  /*533b0*/  IMAD.MOV.U32 R27, RZ, RZ, R3 ;  /* 0x000000ffff1b7224 */ /* 0x000fe400078e0003 */
[----:B------:R-:W2:Y:S02]  /*533c0*/  LDL.LU R3, [R1+0x3f08] ;  /* 0x003f080001037983 */ /* 0x000ea40000300800 */
[----:B------:R-:W-:-:S02]  /*533d0*/  IMAD.MOV.U32 R2, RZ, RZ, R18 ;  /* 0x000000ffff027224 */ /* 0x000fc400078e0012 */
[----:B------:R-:W-:Y:S02]  /*533e0*/  IMAD.MOV.U32 R0, RZ, RZ, R19 ;  /* 0x000000ffff007224 */ /* 0x000fe400078e0013 */
[----:B---3--:R-:W0:Y:S04]  /*533f0*/  LDSM.16.MT88.4 R16, [R28+0x20800] ;  /* 0x020800001c10783b */ /* 0x008e280000004200 */
[----:B----4-:R1:W-:Y:S01]  /*53400*/  STL.64 [R1+0x3e70], R26 ;  /* 0x003e701a01007387 */ /* 0x0103e20000100a00 */
[----:B--2---:R-:W-:Y:S03]  /*53410*/  STL.64 [R1+0x3e68], R24 ;  /* 0x003e681801007387 */ /* 0x004fe60000100a00 */
[----:B-1----:R-:W2:Y:S04]  /*53420*/  LDL R26, [R1+0x68] ;  /* 0x00006800011a7983 */ /* 0x002ea80000100800 */
[----:B------:R-:W2:Y:S04]  /*53430*/  LDL R27, [R1+0x6c] ;  /* 0x00006c00011b7983 */ /* 0x000ea80000100800 */
[----:B--2---:R1:W-:Y:S01]  /*53440*/  STL.64 [R1+0x3e88], R26 ;  /* 0x003e881a01007387 */ /* 0x0043e20000100a00 */
[----:B0-----:R-:W-:Y:S02]  /*53450*/  STL.64 [R1+0x3d10], R18 ;  /* 0x003d101201007387 */ /* 0x001fe40000100a00 */
[----:B------:R0:W-:Y:S01]  /*53460*/  STL.64 [R1+0x3d08], R16 ;  /* 0x003d081001007387 */ /* 0x0001e20000100a00 */
[----:B-1----:R-:W2:Y:S04]  /*53470*/  LDL.64 R26, [R1+0x78] ;  /* 0x00007800011a7983 */ /* 0x002ea80000100a00 */
[----:B0-----:R-:W3:Y:S04]  /*53480*/  LDL R17, [R1+0x1bc0] ;  /* 0x001bc00001117983 */ /* 0x001ee80000100800 */
[----:B------:R-:W4:Y:S04]  /*53490*/  LDL R18, [R1+0x58] ;  /* 0x0000580001127983 */ /* 0x000f280000100800 */
[----:B------:R-:W4:Y:S04]  /*534a0*/  LDL R19, [R1+0x5c] ;  /* 0x00005c0001137983 */ /* 0x000f280000100800 */
[----:B--2---:R0:W-:Y:S01]  /*534b0*/  STL.64 [R1+0x3ea0], R26 ;  /* 0x003ea01a01007387 */ /* 0x0041e20000100a00 */
[----:B------:R-:W2:Y:S02]  /*534c0*/  LDL.LU R24, [R1+0x3e0] ;  /* 0x0003e00001187983 */ /* 0x000ea40000300800 */
[----:B------:R-:W2:Y:S01]  /*534d0*/  LDL.LU R25, [R1+0x3e4] ;  /* 0x0003e40001197983 */ /* 0x000ea20000300800 */
[----:B0-----:R-:W2:Y:S01]  /*534e0*/  LDL.LU R26, [R1+0x3e8] ;  /* 0x0003e800011a7983 */ /* 0x001ea20000300800 */
[----:B------:R-:W2:Y:S02]  /*534f0*/  LDL.LU R27, [R1+0x3ec] ;  /* 0x0003ec00011b7983 */ /* 0x000ea40000300800 */
[----:B------:R-:W2:Y:S02]  /*53500*/  LDL.LU R4, [R1+0x410] ;  /* 0x0004100001047983 */ /* 0x000ea40000300800 */
[----:B------:R-:W2:Y:S01]  /*53510*/  LDL.LU R5, [R1+0x414] ;  /* 0x0004140001057983 */ /* 0x000ea20000300800 */
[----:B------:R-:W2:Y:S01]  /*53520*/  LDL.LU R6, [R1+0x418] ;  /* 0x0004180001067983 */ /* 0x000ea20000300800 */
[----:B------:R-:W2:Y:S03]  /*53530*/  LDL.LU R7, [R1+0x41c] ;  /* 0x00041c0001077983 */ /* 0x000ea60000300800 */
[----:B--2---:R0:W-:Y:S01]  /*53540*/  STL.64 [R1+0x3ef8], R6 ;  /* 0x003ef80601007387 */ /* 0x0041e20000100a00 */
[----:B------:R-:W-:Y:S02]  /*53550*/  STL.64 [R1+0x3ef0], R4 ;  /* 0x003ef00401007387 */ /* 0x000fe40000100a00 */
[----:B------:R-:W2:Y:S01]  /*53560*/  LDL.64 R10, [R1+0xb8] ;  /* 0x0000b800010a7983 */ /* 0x000ea20000100a00 */
[----:B0-----:R-:W3:Y:S04]  /*53570*/  LDL R6, [R1+0xc8] ;  /* 0x0000c80001067983 */ /* 0x001ee80000100800 */
[----:B------:R-:W3:Y:S04]  /*53580*/  LDL R7, [R1+0xcc] ;  /* 0x0000cc0001077983 */ /* 0x000ee80000100800 */
        /* <DEDUP_REMOVED lines=9> */
[----:B--2---:R-:W-:Y:S01]  /*53620*/  STL.64 [R1+0x3ed0], R14 ;  /* 0x003ed00e01007387 */ /* 0x004fe20000100a00 */
[----:B------:R0:W-:Y:S03]  /*53630*/  STL.64 [R1+0x3ec8], R12 ;  /* 0x003ec80c01007387 */ /* 0x0001e60000100a00 */
[----:B0-----:R-:W2:Y:S01]  /*53640*/  LDL.LU R12, [R1+0x400] ;  /* 0x00040000010c7983 */ /* 0x001ea20000300800 */
[----:B------:R-:W2:Y:S02]  /*53650*/  LDL.LU R13, [R1+0x404] ;  /* 0x00040400010d7983 */ /* 0x000ea40000300800 */
[----:B------:R-:W2:Y:S02]  /*53660*/  LDL.LU R14, [R1+0x408] ;  /* 0x00040800010e7983 */ /* 0x000ea40000300800 */
[----:B------:R-:W2:Y:S01]  /*53670*/  LDL.LU R15, [R1+0x40c] ;  /* 0x00040c00010f7983 */ /* 0x000ea20000300800 */
[----:B------:R0:W-:Y:S01]  /*53680*/  STL.64 [R1+0x3ec0], R26 ;  /* 0x003ec01a01007387 */ /* 0x0001e20000100a00 */
[----:B------:R-:W-:Y:S03]  /*53690*/  STL.64 [R1+0x3eb8], R24 ;  /* 0x003eb81801007387 */ /* 0x000fe60000100a00 */
[----:B0-----:R-:W2:Y:S04]  /*536a0*/  LDL.64 R26, [R1+0x98] ;  /* 0x00009800011a7983 */ /* 0x001ea80000100a00 */
[----:B--2---:R0:W-:Y:S04]  /*536b0*/  STL.64 [R1+0x3ed8], R26 ;  /* 0x003ed81a01007387 */ /* 0x0041e80000100a00 */
[----:B0-----:R-:W2:Y:S01]  /*536c0*/  LDL.64 R26, [R1+0xa8] ;  /* 0x0000a800011a7983 */ /* 0x001ea20000100a00 */
[----:B----4-:R-:W-:Y:S02]  /*536d0*/  STL.64 [R1+0x3e80], R18 ;  /* 0x003e801201007387 */ /* 0x010fe40000100a00 */
[----:B---3--:R0:W-:Y:S02]  /*536e0*/  STL [R1+0x3e78], R17 ;  /* 0x003e781101007387 */ /* 0x0081e40000100800 */
[----:B------:R-:W3:Y:S01]  /*536f0*/  LDL.LU R16, [R1+0x3c0] ;  /* 0x0003c00001107983 */ /* 0x000ee20000300800 */
[----:B0-----:R-:W3:Y:S01]  /*53700*/  LDL.LU R17, [R1+0x3c4] ;  /* 0x0003c40001117983 */ /* 0x001ee20000300800 */
[----:B------:R-:W4:Y:S02]  /*53710*/  LDL.LU R18, [R1+0x3c8] ;  /* 0x0003c80001127983 */ /* 0x000f240000300800 */
[----:B------:R-:W4:Y:S01]  /*53720*/  LDL.LU R19, [R1+0x3cc] ;  /* 0x0003cc0001137983 */ /* 0x000f220000300800 */
[----:B------:R-:W-:Y:S01]  /*53730*/  HMMA.16816.F32 R4, R20, R6, R8 ;  /* 0x000000061404723c */ /* 0x000fe20000001808 */
[----:B----4-:R-:W-:Y:S01]  /*53740*/  STL.64 [R1+0x3e98], R18 ;  /* 0x003e981201007387 */ /* 0x010fe20000100a00 */
[----:B---3--:R0:W-:Y:S03]  /*53750*/  STL.64 [R1+0x3e90], R16 ;  /* 0x003e901001007387 */ /* 0x0081e60000100a00 */
[----:B0-----:R-:W3:Y:S01]  /*53760*/  LDL.LU R16, [R1+0x3d0] ;  /* 0x0003d00001107983 */ /* 0x001ee20000300800 */
[----:B------:R-:W3:Y:S02]  /*53770*/  LDL.LU R17, [R1+0x3d4] ;  /* 0x0003d40001117983 */ /* 0x000ee40000300800 */
[----:B------:R-:W4:Y:S02]  /*53780*/  LDL.LU R18, [R1+0x3d8] ;  /* 0x0003d80001127983 */ /* 0x000f240000300800 */
[----:B------:R-:W-:-:S05]  /*53790*/  IMAD.MOV.U32 R19, RZ, RZ, R3 ;  /* 0x000000ffff137224 */ /* 0x000fca00078e0003 */
[----:B----4-:R0:W-:Y:S01]  /*537a0*/  STL.64 [R1+0x3eb0], R18 ;  /* 0x003eb01201007387 */ /* 0x0101e20000100a00 */
[----:B---3--:R-:W-:Y:S03]  /*537b0*/  STL.64 [R1+0x3ea8], R16 ;  /* 0x003ea81001007387 */ /* 0x008fe60000100a00 */
[----:B0-----:R-:W3:Y:S01]  /*537c0*/  LDL.64 R18, [R1+0x88] ;  /* 0x0000880001127983 */ /* 0x001ee20000100a00 */
[----:B------:R-:W-:Y:S02]  /*537d0*/  STL [R1+0x3b20], R28 ;  /* 0x003b201c01007387 */ /* 0x000fe40000100800 */
[----:B------:R-:W4:Y:S02]  /*537e0*/  LDL.LU.64 R10, [R1+0x3f00] ;  /* 0x003f0000010a7983 */ /* 0x000f240000300a00 */
[----:B------:R-:W-:Y:S01]  /*537f0*/  STL.64 [R1+0x420], R4 ;  /* 0x0004200401007387 */ /* 0x000fe20000100a00 */
[----:B------:R0:W-:Y:S04]  /*53800*/  STL.64 [R1+0x428], R6 ;  /* 0x0004280601007387 */ /* 0x0001e80000100a00 */
[----:B0-----:R-:W4:Y:S01]  /*53810*/  LDL.LU.64 R6, [R1+0x3ef8] ;  /* 0x003ef80001067983 */ /* 0x001f220000300a00 */
[----:B------:R-:W4:Y:S01]  /*53820*/  LDL.LU.64 R4, [R1+0x3ef0] ;  /* 0x003ef00001047983 */ /* 0x000f220000300a00 */
[C---:B--2---:R-:W-:Y:S11]  /*53830*/  HMMA.16816.F32 R12, R20.reuse, R26, R12 ;  /* 0x0000001a140c723c */ /* 0x044ff6000000180c */
[----:B------:R-:W-:Y:S11]  /*53840*/  @!UPT UIADD3 URZ, URZ, URZ, URZ ;  /* 0x0000003f3f3ff290 */ /* 0x000ff6000fffe03f */
[----:B------:R-:W-:Y:S02]  /*53850*/  @!UPT UIADD3 URZ, URZ, URZ, URZ ;  /* 0x0000003f3f3ff290 */ /* 0x000fe4000fffe03f */
[----:B------:R-:W-:Y:S01]  /*53860*/  IMAD.MOV.U32 R3, RZ, RZ, R15 ;  /* 0x000000ffff037224 */ /* 0x000fe200078e000f */
[----:B----4-:R-:W-:Y:S11]  /*53870*/  HMMA.16816.F32 R4, R20, R10, R4 ;  /* 0x0000000a1404723c */ /* 0x010ff60000001804 */
[----:B------:R-:W-:Y:S11]  /*53880*/  @!UPT UIADD3 URZ, URZ, URZ, URZ ;  /* 0x0000003f3f3ff290 */ /* 0x000ff6000fffe03f */
[----:B------:R-:W-:Y:S01]  /*53890*/  @!UPT UIADD3 URZ, URZ, URZ, URZ ;  /* 0x0000003f3f3ff290 */ /* 0x000fe2000fffe03f */
[----:B------:R0:W-:Y:S01]  /*538a0*/  STL.64 [R1+0x410], R4 ;  /* 0x0004100401007387 */ /* 0x0001e20000100a00 */
[----:B------:R1:W-:Y:S03]  /*538b0*/  STL.64 [R1+0x418], R6 ;  /* 0x0004180601007387 */ /* 0x0003e60000100a00 */
[----:B0-----:R-:W2:Y:S01]  /*538c0*/  LDL.LU R4, [R1+0x3ee8] ;  /* 0x003ee80001047983 */ /* 0x001ea20000300800 */
[----:B-1----:R-:W-:Y:S02]  /*538d0*/  IMAD.MOV.U32 R6, RZ, RZ, R10 ;  /* 0x000000ffff067224 */ /* 0x002fe400078e000a */
[----:B------:R-:W4:Y:S02]  /*538e0*/  LDL.LU.64 R8, [R1+0x3ee0] ;  /* 0x003ee00001087983 */ /* 0x000f240000300a00 */
[----:B------:R-:W-:Y:S02]  /*538f0*/  IMAD.MOV.U32 R10, RZ, RZ, R26 ;  /* 0x000000ffff0a7224 */ /* 0x000fe400078e001a */
[----:B------:R-:W-:-:S02]  /*53900*/  IMAD.MOV.U32 R7, RZ, RZ, R27 ;  /* 0x000000ffff077224 */ /* 0x000fc400078e001b */
[----:B------:R-:W3:Y:S01]  /*53910*/  LDL.LU.64 R26, [R1+0x3ed8] ;  /* 0x003ed800011a7983 */ /* 0x000ee20000300a00 */
[----:B------:R-:W-:Y:S02]  /*53920*/  STL.64 [R1+0x400], R12 ;  /* 0x0004000c01007387 */ /* 0x000fe40000100a00 */
[----:B------:R0:W-:Y:S02]  /*53930*/  STL [R1+0x408], R14 ;  /* 0x0004080e01007387 */ /* 0x0001e40000100800 */
[----:B0-----:R-:W3:Y:S01]  /*53940*/  LDL.LU.64 R14, [R1+0x3ed0] ;  /* 0x003ed000010e7983 */ /* 0x001ee20000300a00 */
[----:B------:R-:W3:Y:S02]  /*53950*/  LDL.LU.64 R12, [R1+0x3ec8] ;  /* 0x003ec800010c7983 */ /* 0x000ee40000300a00 */
[----:B------:R-:W-:Y:S02]  /*53960*/  IMAD.MOV.U32 R5, RZ, RZ, R11 ;  /* 0x000000ffff057224 */ /* 0x000fe400078e000b */
[----:B------:R-:W-:Y:S03]  /*53970*/  STL.64 [R1+0x3e50], R6 ;  /* 0x003e500601007387 */ /* 0x000fe60000100a00 */
[----:B--2---:R0:W-:Y:S01]  /*53980*/  STL.64 [R1+0x3e48], R4 ;  /* 0x003e480401007387 */ /* 0x0041e20000100a00 */
[C---:B---3--:R-:W-:Y:S03]  /*53990*/  HMMA.16816.F32 R12, R20.reuse, R26, R12 ;  /* 0x0000001a140c723c */ /* 0x048fe6000000180c */
[----:B0-----:R-:W2:Y:S01]  /*539a0*/  LDL.LU R4, [R1+0x240] ;  /* 0x0002400001047983 */ /* 0x001ea20000300800 */
[----:B------:R-:W2:Y:S02]  /*539b0*/  LDL.LU R5, [R1+0x244] ;  /* 0x0002440001057983 */ /* 0x000ea40000300800 */
[----:B------:R-:W2:Y:S02]  /*539c0*/  LDL.LU R6, [R1+0x248] ;  /* 0x0002480001067983 */ /* 0x000ea40000300800 */
[----:B------:R-:W2:Y:S01]  /*539d0*/  LDL.LU R7, [R1+0x24c] ;  /* 0x00024c0001077983 */ /* 0x000ea20000300800 */
[----:B------:R-:W-:Y:S01]  /*539e0*/  STL [R1+0x3a30], R3 ;  /* 0x003a300301007387 */ /* 0x000fe20000100800 */
[----:B------:R-:W-:Y:S11]  /*539f0*/  IMAD.MOV.U32 R11, RZ, RZ, R27 ;  /* 0x000000ffff0b7224 */ /* 0x000ff600078e001b */
[----:B------:R-:W-:Y:S02]  /*53a00*/  @!UPT UIADD3 URZ, URZ, URZ, URZ ;  /* 0x0000003f3f3ff290 */ /* 0x000fe4000fffe03f */
[----:B------:R0:W-:Y:S01]  /*53a10*/  STL.64 [R1+0x3f0], R12 ;  /* 0x0003f00c01007387 */ /* 0x0001e20000100a00 */
[----:B------:R1:W-:Y:S02]  /*53a20*/  STL.64 [R1+0x3f8], R14 ;  /* 0x0003f80e01007387 */ /* 0x0003e40000100a00 */
[----:B0-----:R-:W-:Y:S02]  /*53a30*/  IMAD.MOV.U32 R12, RZ, RZ, R26 ;  /* 0x000000ffff0c7224 */ /* 0x001fe400078e001a */
[----:B------:R-:W3:Y:S01]  /*53a40*/  LDL.LU.64 R26, [R1+0x3ec0] ;  /* 0x003ec000011a7983 */ /* 0x000ee20000300a00 */
[----:B------:R-:W3:Y:S02]  /*53a50*/  LDL.LU.64 R24, [R1+0x3eb8] ;  /* 0x003eb80001187983 */ /* 0x000ee40000300a00 */
[----:B-1----:R-:W-:Y:S02]  /*53a60*/  IMAD.MOV.U32 R14, RZ, RZ, R18 ;  /* 0x000000ffff0e7224 */ /* 0x002fe400078e0012 */
[----:B------:R-:W-:Y:S01]  /*53a70*/  IMAD.MOV.U32 R13, RZ, RZ, R19 ;  /* 0x000000ffff0d7224 */ /* 0x000fe200078e0013 */
[C---:B---3--:R-:W-:Y:S01]  /*53a80*/  HMMA.16816.F32 R24, R20.reuse, R18, R24 ;  /* 0x000000121418723c */ /* 0x048fe20000001818 */
[----:B------:R-:W3:Y:S01]  /*53a90*/  LDL.LU.64 R18, [R1+0x3eb0] ;  /* 0x003eb00001127983 */ /* 0x000ee20000300a00 */
[----:B------:R-:W3:Y:S11]  /*53aa0*/  LDL.LU.64 R16, [R1+0x3ea8] ;  /* 0x003ea80001107983 */ /* 0x000ef60000300a00 */
[----:B------:R-:W-:Y:S10]  /*53ab0*/  @!UPT UIADD3 URZ, URZ, URZ, URZ ;  /* 0x0000003f3f3ff290 */ /* 0x000ff4000fffe03f */
[----:B------:R-:W-:Y:S01]  /*53ac0*/  STL.64 [R1+0x3e0], R24 ;  /* 0x0003e01801007387 */ /* 0x000fe20000100a00 */
[----:B------:R0:W-:Y:S02]  /*53ad0*/  STL [R1+0x3e8], R26 ;  /* 0x0003e81a01007387 */ /* 0x0001e40000100800 */
[----:B------:R-:W-:Y:S02]  /*53ae0*/  IMAD.MOV.U32 R3, RZ, RZ, R27 ;  /* 0x000000ffff037224 */ /* 0x000fe400078e001b */
[----:B0-----:R-:W3:Y:S03]  /*53af0*/  LDL.LU.64 R26, [R1+0x3ea0] ;  /* 0x003ea000011a7983 */ /* 0x001ee60000300a00 */
[----:B------:R0:W-:Y:S01]  /*53b00*/  STL [R1+0x3a34], R3 ;  /* 0x003a340301007387 */ /* 0x0001e20000100800 */
[----:B---3--:R-:W-:Y:S01]  /*53b10*/  HMMA.16816.F32 R16, R20, R26, R16 ;  /* 0x0000001a1410723c */ /* 0x008fe20000001810 */
[----:B------:R-:W-:-:S02]  /*53b20*/  IMAD.MOV.U32 R15, RZ, RZ, R26 ;  /* 0x000000ffff0f7224 */ /* 0x000fc400078e001a */
[----:B0-----:R-:W-:Y:S11]  /*53b30*/  IMAD.MOV.U32 R3, RZ, RZ, R27 ;  /* 0x000000ffff037224 */ /* 0x001ff600078e001b */
[----:B------:R-:W-:Y:S09]  /*53b40*/  @!UPT UIADD3 URZ, URZ, URZ, URZ ;  /* 0x0000003f3f3ff290 */ /* 0x000ff2000fffe03f */
[----:B------:R-:W-:Y:S01]  /*53b50*/  STL.64 [R1+0x3d0], R16 ;  /* 0x0003d01001007387 */ /* 0x000fe20000100a00 */
[----:B------:R0:W-:Y:S03]  /*53b60*/  STL.64 [R1+0x3d8], R18 ;  /* 0x0003d81201007387 */ /* 0x0001e60000100a00 */
[----:B0-----:R-:W3:Y:S01]  /*53b70*/  LDL.LU.64 R18, [R1+0x3e98] ;  /* 0x003e980001127983 */ /* 0x001ee20000300a00 */
[----:B------:R-:W3:Y:S02]  /*53b80*/  LDL.LU.64 R16, [R1+0x3e90] ;  /* 0x003e900001107983 */ /* 0x000ee40000300a00 */
[----:B------:R-:W3:Y:S02]  /*53b90*/  LDL.LU.64 R26, [R1+0x3e88] ;  /* 0x003e8800011a7983 */ /* 0x000ee40000300a00 */
[C---:B---3--:R-:W-:Y:S01]  /*53ba0*/  HMMA.16816.F32 R24, R20.reuse, R26, R16 ;  /* 0x0000001a1418723c */ /* 0x048fe20000001810 */
[----:B------:R-:W3:Y:S01]  /*53bb0*/  LDL.LU.64 R18, [R1+0x3e80] ;  /* 0x003e800001127983 */ /* 0x000ee20000300a00 */
[----:B------:R-:W2:Y:S11]  /*53bc0*/  LDL.LU R17, [R1+0x3e78] ;  /* 0x003e780001117983 */ /* 0x000eb60000300800 */
[----:B------:R-:W-:Y:S10]  /*53bd0*/  @!UPT UIADD3 URZ, URZ, URZ, URZ ;  /* 0x0000003f3f3ff290 */ /* 0x000ff4000fffe03f */
[----:B------:R-:W-:Y:S01]  /*53be0*/  STL.64 [R1+0x3c0], R24 ;  /* 0x0003c01801007387 */ /* 0x000fe20000100a00 */
[----:B------:R0:W-:Y:S03]  /*53bf0*/  STL.64 [R1+0x3c8], R26 ;  /* 0x0003c81a01007387 */ /* 0x0001e60000100a00 */
[----:B0-----:R-:W3:Y:S01]  /*53c00*/  LDL.LU.64 R26, [R1+0x3e70] ;  /* 0x003e7000011a7983 */ /* 0x001ee20000300a00 */
[----:B------:R-:W3:Y:S02]  /*53c10*/  LDL.LU.64 R24, [R1+0x3e68] ;  /* 0x003e680001187983 */ /* 0x000ee40000300a00 */
[C---:B---3--:R-:W-:Y:S11]  /*53c20*/  HMMA.16816.F32 R24, R20.reuse, R18, R24 ;  /* 0x000000121418723c */ /* 0x048ff60000001818 */
[----:B------:R-:W-:Y:S11]  /*53c30*/  @!UPT UIADD3 URZ, URZ, URZ, URZ ;  /* 0x0000003f3f3ff290 */ /* 0x000ff6000fffe03f */
[----:B------:R-:W-:Y:S01]  /*53c40*/  @!UPT UIADD3 URZ, URZ, URZ, URZ ;  /* 0x0000003f3f3ff290 */ /* 0x000fe2000fffe03f */
[----:B------:R-:W-:Y:S01]  /*53c50*/  STL.64 [R1+0x3b0], R24 ;  /* 0x0003b01801007387 */ /* 0x000fe20000100a00 */
[----:B------:R0:W-:Y:S03]  /*53c60*/  STL.64 [R1+0x3b8], R26 ;  /* 0x0003b81a01007387 */ /* 0x0001e60000100a00 */
[----:B0-----:R-:W2:Y:S01]  /*53c70*/  LDL.LU.64 R26, [R1+0x3e60] ;  /* 0x003e6000011a7983 */ /* 0x001ea20000300a00 */
[----:B------:R-:W3:Y:S02]  /*53c80*/  LDL.LU.64 R24, [R1+0x3e58] ;  /* 0x003e580001187983 */ /* 0x000ee40000300a00 */
[----:B------:R3:W-:Y:S01]  /*53c90*/  STL.64 [R1+0x3d28], R18 ;  /* 0x003d281201007387 */ /* 0x0007e20000100a00 */
[----:B--2---:R-:W-:Y:S01]  /*53ca0*/  HMMA.16816.F32 R20, R20, R26, R4 ;  /* 0x0000001a1414723c */ /* 0x004fe20000001804 */
[----:B------:R-:W2:Y:S01]  /*53cb0*/  LDL.LU.64 R6, [R1+0x3e50] ;  /* 0x003e500001067983 */ /* 0x000ea20000300a00 */
[----:B------:R-:W2:Y:S02]  /*53cc0*/  LDL.LU.64 R4, [R1+0x3e48] ;  /* 0x003e480001047983 */ /* 0x000ea40000300a00 */
[----:B---3--:R-:W-:-:S02]  /*53cd0*/  IMAD.MOV.U32 R18, RZ, RZ, R25 ;  /* 0x000000ffff127224 */ /* 0x008fc400078e0019 */
[----:B------:R-:W-:Y:S01]  /*53ce0*/  IMAD.MOV.U32 R19, RZ, RZ, R24 ;  /* 0x000000ffff137224 */ /* 0x000fe200078e0018 */
[----:B------:R-:W3:Y:S01]  /*53cf0*/  LDL.LU.64 R26, [R1+0x3e40] ;  /* 0x003e4000011a7983 */ /* 0x000ee20000300a00 */
[----:B------:R-:W3:Y:S11]  /*53d00*/  LDL.LU.64 R24, [R1+0x3e38] ;  /* 0x003e380001187983 */ /* 0x000ef60000300a00 */
[----:B------:R-:W-:Y:S04]  /*53d10*/  @!UPT UIADD3 URZ, URZ, URZ, URZ ;  /* 0x0000003f3f3ff290 */ /* 0x000fe8000fffe03f */
[----:B------:R-:W-:Y:S01]  /*53d20*/  STL.64 [R1+0x240], R20 ;  /* 0x0002401401007387 */ /* 0x000fe20000100a00 */
[----:B------:R-:W-:Y:S02]  /*53d30*/  STL.64 [R1+0x248], R22 ;  /* 0x0002481601007387 */ /* 0x000fe40000100a00 */
[----:B------:R-:W0:Y:S02]  /*53d40*/  LDSM.16.MT88.4 R20, [R17+0x20800] ;  /* 0x020800001114783b */ /* 0x000e240000004200 */
[----:B0-----:R0:W-:Y:S02]  /*53d50*/  STL.64 [R1+0x3be0], R22 ;  /* 0x003be01601007387 */ /* 0x0011e40000100a00 */
[----:B------:R1:W-:Y:S02]  /*53d60*/  STL.64 [R1+0x3bd8], R20 ;  /* 0x003bd81401007387 */ /* 0x0003e40000100a00 */
[----:B0-----:R-:W2:Y:S04]  /*53d70*/  LDL.LU.64 R22, [R1+0x48] ;  /* 0x0000480001167983 */ /* 0x001ea80000300a00 */
[----:B--2---:R0:W-:Y:S01]  /*53d80*/  STL.64 [R1+0x3d30], R22 ;  /* 0x003d301601007387 */ /* 0x0041e20000100a00 */
[----:B-1----:R-:W3:Y:S02]  /*53d90*/  LDL.LU R20, [R1+0x3a0] ;  /* 0x0003a00001147983 */ /* 0x002ee40000300800 */
[----:B------:R-:W3:Y:S01]  /*53da0*/  LDL.LU R21, [R1+0x3a4] ;  /* 0x0003a40001157983 */ /* 0x000ee20000300800 */
[----:B0-----:R-:W3:Y:S01]  /*53db0*/  LDL.LU R22, [R1+0x3a8] ;  /* 0x0003a80001167983 */ /* 0x001ee20000300800 */
[----:B------:R-:W-:-:S07]  /*53dc0*/  IMAD.MOV.U32 R23, RZ, RZ, R29 ;  /* 0x000000ffff177224 */ /* 0x000fce00078e001d */
[----:B---3--:R-:W-:Y:S11]  /*53dd0*/  HMMA.16816.F32 R16, R24, R18, R20 ;  /* 0x000000121810723c */ /* 0x008ff60000001814 */
[----:B------:R-:W-:Y:S11]  /*53de0*/  @!UPT UIADD3 URZ, URZ, URZ, URZ ;  /* 0x0000003f3f3ff290 */ /* 0x000ff6000fffe03f */
[----:B------:R-:W-:Y:S01]  /*53df0*/  @!UPT UIADD3 URZ, URZ, URZ, URZ ;  /* 0x0000003f3f3ff290 */ /* 0x000fe2000fffe03f */
[----:B------:R-:W-:Y:S01]  /*53e00*/  STL.64 [R1+0x3a0], R16 ;  /* 0x0003a01001007387 */ /* 0x000fe20000100a00 */
[----:B------:R-:W-:Y:S02]  /*53e10*/  STL [R1+0x3a8], R18 ;  /* 0x0003a81201007387 */ /* 0x000fe40000100800 */
[----:B------:R-:W2:Y:S02]  /*53e20*/  LDL.LU R20, [R1+0x2d0] ;  /* 0x0002d00001147983 */ /* 0x000ea40000300800 */
[----:B------:R-:W2:Y:S01]  /*53e30*/  LDL.LU R21, [R1+0x2d4] ;  /* 0x0002d40001157983 */ /* 0x000ea20000300800 */
[----:B------:R-:W3:Y:S01]  /*53e40*/  LDL.LU R22, [R1+0x2d8] ;  /* 0x0002d80001167983 */ /* 0x000ee20000300800 */
[----:B------:R-:W3:Y:S02]  /*53e50*/  LDL.LU R23, [R1+0x2dc] ;  /* 0x0002dc0001177983 */ /* 0x000ee40000300800 */
[----:B------:R-:W-:Y:S01]  /*53e60*/  IMAD.MOV.U32 R29, RZ, RZ, R19 ;  /* 0x000000ffff1d7224 */ /* 0x000fe200078e0013 */
[----:B---3--:R0:W-:Y:S01]  /*53e70*/  STL.64 [R1+0x3d40], R22 ;  /* 0x003d401601007387 */ /* 0x0081e20000100a00 */
[----:B--2---:R-:W-:Y:S02]  /*53e80*/  STL.64 [R1+0x3d38], R20 ;  /* 0x003d381401007387 */ /* 0x004fe40000100a00 */
[----:B0-----:R-:W-:-:S02]  /*53e90*/  IMAD.MOV.U32 R22, RZ, RZ, R15 ;  /* 0x000000ffff167224 */ /* 0x001fc400078e000f */
[----:B------:R-:W-:-:S05]  /*53ea0*/  IMAD.MOV.U32 R23, RZ, RZ, R3 ;  /* 0x000000ffff177224 */ /* 0x000fca00078e0003 */
[----:B------:R0:W-:Y:S02]  /*53eb0*/  STL.64 [R1+0x3d50], R22 ;  /* 0x003d501601007387 */ /* 0x0001e40000100a00 */
[----:B0-----:R-:W-:Y:S02]  /*53ec0*/  IMAD.MOV.U32 R22, RZ, RZ, R14 ;  /* 0x000000ffff167224 */ /* 0x001fe400078e000e */
[----:B------:R-:W-:-:S05]  /*53ed0*/  IMAD.MOV.U32 R23, RZ, RZ, R13 ;  /* 0x000000ffff177224 */ /* 0x000fca00078e000d */
[----:B------:R-:W-:Y:S01]  /*53ee0*/  STL.64 [R1+0x3d68], R22 ;  /* 0x003d681601007387 */ /* 0x000fe20000100a00 */
[----:B------:R-:W2:Y:S03]  /*53ef0*/  LDL.64 R18, [R1+0x68] ;  /* 0x0000680001127983 */ /* 0x000ea60000100a00 */
[----:B--2---:R0:W-:Y:S01]  /*53f00*/  STL.64 [R1+0x3d48], R18 ;  /* 0x003d481201007387 */ /* 0x0041e20000100a00 */
[----:B------:R-:W2:Y:S02]  /*53f10*/  LDL.LU R16, [R1+0x2e0] ;  /* 0x0002e00001107983 */ /* 0x000ea40000300800 */
[----:B------:R-:W2:Y:S01]  /*53f20*/  LDL.LU R17, [R1+0x2e4] ;  /* 0x0002e40001117983 */ /* 0x000ea20000300800 */
[----:B0-----:R-:W3:Y:S01]  /*53f30*/  LDL.LU R18, [R1+0x2e8] ;  /* 0x0002e80001127983 */ /* 0x001ee20000300800 */
[----:B------:R-:W3:Y:S02]  /*53f40*/  LDL.LU R19, [R1+0x2ec] ;  /* 0x0002ec0001137983 */ /* 0x000ee40000300800 */
[----:B------:R-:W-:-:S02]  /*53f50*/  IMAD.MOV.U32 R22, RZ, RZ, R12 ;  /* 0x000000ffff167224 */ /* 0x000fc400078e000c */
[----:B------:R-:W-:-:S05]  /*53f60*/  IMAD.MOV.U32 R23, RZ, RZ, R11 ;  /* 0x000000ffff177224 */ /* 0x000fca00078e000b */
[----:B------:R-:W-:Y:S04]  /*53f70*/  STL.64 [R1+0x3d80], R22 ;  /* 0x003d801601007387 */ /* 0x000fe80000100a00 */
[----:B---3--:R-:W-:Y:S01]  /*53f80*/  STL.64 [R1+0x3d60], R18 ;  /* 0x003d601201007387 */ /* 0x008fe20000100a00 */
[----:B--2---:R0:W-:Y:S03]  /*53f90*/  STL.64 [R1+0x3d58], R16 ;  /* 0x003d581001007387 */ /* 0x0041e60000100a00 */
[----:B0-----:R-:W2:Y:S01]  /*53fa0*/  LDL.LU R16, [R1+0x2f0] ;  /* 0x0002f00001107983 */ /* 0x001ea20000300800 */
[----:B------:R-:W2:Y:S02]  /*53fb0*/  LDL.LU R17, [R1+0x2f4] ;  /* 0x0002f40001117983 */ /* 0x000ea40000300800 */
[----:B------:R-:W3:Y:S02]  /*53fc0*/  LDL.LU R18, [R1+0x2f8] ;  /* 0x0002f80001127983 */ /* 0x000ee40000300800 */
[----:B------:R-:W3:Y:S02]  /*53fd0*/  LDL.LU R19, [R1+0x2fc] ;  /* 0x0002fc0001137983 */ /* 0x000ee40000300800 */
[----:B------:R-:W-:-:S02]  /*53fe0*/  IMAD.MOV.U32 R22, RZ, RZ, R10 ;  /* 0x000000ffff167224 */ /* 0x000fc400078e000a */
[----:B------:R-:W-:-:S05]  /*53ff0*/  IMAD.MOV.U32 R23, RZ, RZ, R7 ;  /* 0x000000ffff177224 */ /* 0x000fca00078e0007 */
[----:B------:R0:W-:Y:S02]  /*54000*/  STL.64 [R1+0x3d98], R22 ;  /* 0x003d981601007387 */ /* 0x0001e40000100a00 */
[----:B0-----:R-:W-:Y:S02]  /*54010*/  IMAD.MOV.U32 R22, RZ, RZ, R6 ;  /* 0x000000ffff167224 */ /* 0x001fe400078e0006 */
[----:B------:R-:W-:Y:S01]  /*54020*/  IMAD.MOV.U32 R23, RZ, RZ, R5 ;  /* 0x000000ffff177224 */ /* 0x000fe200078e0005 */
[----:B---3--:R-:W-:Y:S01]  /*54030*/  STL.64 [R1+0x3d78], R18 ;  /* 0x003d781201007387 */ /* 0x008fe20000100a00 */
[----:B--2---:R0:W-:Y:S03]  /*54040*/  STL.64 [R1+0x3d70], R16 ;  /* 0x003d701001007387 */ /* 0x0041e60000100a00 */
[----:B0-----:R-:W2:Y:S01]  /*54050*/  LDL.LU R16, [R1+0x300] ;  /* 0x0003000001107983 */ /* 0x001ea20000300800 */
[----:B------:R-:W2:Y:S02]  /*54060*/  LDL.LU R17, [R1+0x304] ;  /* 0x0003040001117983 */ /* 0x000ea40000300800 */
[----:B------:R-:W3:Y:S02]  /*54070*/  LDL.LU R18, [R1+0x308] ;  /* 0x0003080001127983 */ /* 0x000ee40000300800 */
[----:B------:R-:W3:Y:S01]  /*54080*/  LDL.LU R19, [R1+0x30c] ;  /* 0x00030c0001137983 */ /* 0x000ee20000300800 */
[----:B------:R0:W-:Y:S04]  /*54090*/  STL.64 [R1+0x3db0], R22 ;  /* 0x003db01601007387 */ /* 0x0001e80000100a00 */
[----:B0-----:R-:W2:Y:S01]  /*540a0*/  LDL.64 R22, [R1+0xc8] ;  /* 0x0000c80001167983 */ /* 0x001ea20000100a00 */
[----:B----4-:R-:W-:-:S02]  /*540b0*/  IMAD.MOV.U32 R14, RZ, RZ, R9 ;  /* 0x000000ffff0e7224 */ /* 0x010fc400078e0009 */
[----:B------:R-:W-:Y:S01]  /*540c0*/  IMAD.MOV.U32 R15, RZ, RZ, R8 ;  /* 0x000000ffff0f7224 */ /* 0x000fe200078e0008 */
[----:B--2---:R-:W-:Y:S01]  /*540d0*/  STL.64 [R1+0x3dc8], R22 ;  /* 0x003dc81601007387 */ /* 0x004fe20000100a00 */
[----:B---3--:R-:W-:Y:S02]  /*540e0*/  STL.64 [R1+0x3d90], R18 ;  /* 0x003d901201007387 */ /* 0x008fe40000100a00 */
[----:B------:R0:W-:Y:S02]  /*540f0*/  STL.64 [R1+0x3d88], R16 ;  /* 0x003d881001007387 */ /* 0x0001e40000100a00 */
[----:B0-----:R-:W2:Y:S01]  /*54100*/  LDL.LU R16, [R1+0x310] ;  /* 0x0003100001107983 */ /* 0x001ea20000300800 */
[----:B------:R-:W2:Y:S02]  /*54110*/  LDL.LU R17, [R1+0x314] ;  /* 0x0003140001117983 */ /* 0x000ea40000300800 */
[----:B------:R-:W3:Y:S02]  /*54120*/  LDL.LU R18, [R1+0x318] ;  /* 0x0003180001127983 */ /* 0x000ee40000300800 */
[----:B------:R-:W3:Y:S01]  /*54130*/  LDL.LU R19, [R1+0x31c] ;  /* 0x00031c0001137983 */ /* 0x000ee20000300800 */
[----:B------:R0:W-:Y:S01]  /*54140*/  STL.64 [R1+0x3e20], R14 ;  /* 0x003e200e01007387 */ /* 0x0001e20000100a00 */
[----:B------:R-:W4:Y:S02]  /*54150*/  LDL.LU R8, [R1+0x370] ;  /* 0x0003700001087983 */ /* 0x000f240000300800 */
[----:B------:R-:W4:Y:S02]  /*54160*/  LDL.LU R9, [R1+0x374] ;  /* 0x0003740001097983 */ /* 0x000f240000300800 */
[----:B------:R-:W2:Y:S01]  /*54170*/  LDL.LU R10, [R1+0x378] ;  /* 0x00037800010a7983 */ /* 0x000ea20000300800 */
[----:B------:R-:W2:Y:S04]  /*54180*/  LDL.LU R11, [R1+0x37c] ;  /* 0x00037c00010b7983 */ /* 0x000ea80000300800 */
[----:B0-----:R-:W3:Y:S04]  /*54190*/  LDL R14, [R1+0x18] ;  /* 0x00001800010e7983 */ /* 0x001ee80000100800 */
[----:B--2---:R-:W-:Y:S01]  /*541a0*/  STL.64 [R1+0x3e18], R10 ;  /* 0x003e180a01007387 */ /* 0x004fe20000100a00 */
[----:B----4-:R0:W-:Y:S03]  /*541b0*/  STL.64 [R1+0x3e10], R8 ;  /* 0x003e100801007387 */ /* 0x0101e60000100a00 */
[----:B0-----:R-:W2:Y:S01]  /*541c0*/  LDL.LU R8, [R1+0x380] ;  /* 0x0003800001087983 */ /* 0x001ea20000300800 */
[----:B------:R-:W2:Y:S02]  /*541d0*/  LDL.LU R9, [R1+0x384] ;  /* 0x0003840001097983 */ /* 0x000ea40000300800 */
[----:B------:R-:W4:Y:S02]  /*541e0*/  LDL.LU R10, [R1+0x388] ;  /* 0x00038800010a7983 */ /* 0x000f240000300800 */
[----:B------:R-:W4:Y:S02]  /*541f0*/  LDL.LU R11, [R1+0x38c] ;  /* 0x00038c00010b7983 */ /* 0x000f240000300800 */
[----:B------:R-:W-:-:S02]  /*54200*/  IMAD.MOV.U32 R22, RZ, RZ, R2 ;  /* 0x000000ffff167224 */ /* 0x000fc400078e0002 */
[----:B------:R-:W-:Y:S01]  /*54210*/  IMAD.MOV.U32 R23, RZ, RZ, R0 ;  /* 0x000000ffff177224 */ /* 0x000fe200078e0000 */
[----:B----4-:R-:W-:Y:S01]  /*54220*/  STL.64 [R1+0x3e30], R10 ;  /* 0x003e300a01007387 */ /* 0x010fe20000100a00 */
[----:B--2---:R0:W-:Y:S03]  /*54230*/  STL.64 [R1+0x3e28], R8 ;  /* 0x003e280801007387 */ /* 0x0041e60000100a00 */
[----:B0-----:R-:W2:Y:S01]  /*54240*/  LDL.LU R8, [R1+0x390] ;  /* 0x0003900001087983 */ /* 0x001ea20000300800 */
[----:B------:R-:W2:Y:S02]  /*54250*/  LDL.LU R9, [R1+0x394] ;  /* 0x0003940001097983 */ /* 0x000ea40000300800 */
[----:B------:R-:W2:Y:S02]  /*54260*/  LDL.LU R10, [R1+0x398] ;  /* 0x00039800010a7983 */ /* 0x000ea40000300800 */
[----:B------:R-:W2:Y:S01]  /*54270*/  LDL.LU R11, [R1+0x39c] ;  /* 0x00039c00010b7983 */ /* 0x000ea20000300800 */
[----:B------:R-:W-:Y:S01]  /*54280*/  STL.64 [R1+0x3de0], R22 ;  /* 0x003de01601007387 */ /* 0x000fe20000100a00 */
[----:B---3--:R-:W-:Y:S02]  /*54290*/  STL.64 [R1+0x3da8], R18 ;  /* 0x003da81201007387 */ /* 0x008fe40000100a00 */
[----:B------:R0:W-:Y:S02]  /*542a0*/  STL.64 [R1+0x3da0], R16 ;  /* 0x003da01001007387 */ /* 0x0001e40000100a00 */
[----:B0-----:R-:W3:Y:S01]  /*542b0*/  LDL.LU R16, [R1+0x320] ;  /* 0x0003200001107983 */ /* 0x001ee20000300800 */
[----:B------:R-:W3:Y:S02]  /*542c0*/  LDL.LU R17, [R1+0x324] ;  /* 0x0003240001117983 */ /* 0x000ee40000300800 */
[----:B------:R-:W4:Y:S02]  /*542d0*/  LDL.LU R18, [R1+0x328] ;  /* 0x0003280001127983 */ /* 0x000f240000300800 */
[----:B------:R-:W4:Y:S01]  /*542e0*/  LDL.LU R19, [R1+0x32c] ;  /* 0x00032c0001137983 */ /* 0x000f220000300800 */
[----:B------:R-:W2:Y:S01]  /*542f0*/  LDL.LU R20, [R1+0x350] ;  /* 0x0003500001147983 */ /* 0x000ea20000300800 */
[----:B------:R-:W2:Y:S02]  /*54300*/  LDL.LU R21, [R1+0x354] ;  /* 0x0003540001157983 */ /* 0x000ea40000300800 */
[----:B------:R-:W2:Y:S02]  /*54310*/  LDL.LU R22, [R1+0x358] ;  /* 0x0003580001167983 */ /* 0x000ea40000300800 */
[----:B------:R-:W-:Y:S01]  /*54320*/  IMAD.MOV.U32 R15, RZ, RZ, R4 ;  /* 0x000000ffff0f7224 */ /* 0x000fe200078e0004 */
[----:B------:R-:W2:Y:S01]  /*54330*/  LDL.LU R23, [R1+0x35c] ;  /* 0x00035c0001177983 */ /* 0x000ea20000300800 */
[----:B------:R-:W2:Y:S02]  /*54340*/  LDL.LU R4, [R1+0x360] ;  /* 0x0003600001047983 */ /* 0x000ea40000300800 */
[----:B------:R-:W2:Y:S02]  /*54350*/  LDL.LU R5, [R1+0x364] ;  /* 0x0003640001057983 */ /* 0x000ea40000300800 */
[----:B------:R-:W2:Y:S01]  /*54360*/  LDL.LU R6, [R1+0x368] ;  /* 0x0003680001067983 */ /* 0x000ea20000300800 */
[----:B------:R-:W2:Y:S04]  /*54370*/  LDL.LU R7, [R1+0x36c] ;  /* 0x00036c0001077983 */ /* 0x000ea80000300800 */
[----:B----4-:R-:W-:Y:S01]  /*54380*/  STL.64 [R1+0x3dc0], R18 ;  /* 0x003dc01201007387 */ /* 0x010fe20000100a00 */
[----:B---3--:R0:W-:Y:S03]  /*54390*/  STL.64 [R1+0x3db8], R16 ;  /* 0x003db81001007387 */ /* 0x0081e60000100a00 */
[----:B0-----:R-:W3:Y:S01]  /*543a0*/  LDL.LU R16, [R1+0x330] ;  /* 0x0003300001107983 */ /* 0x001ee20000300800 */
[----:B------:R-:W3:Y:S02]  /*543b0*/  LDL.LU R17, [R1+0x334] ;  /* 0x0003340001117983 */ /* 0x000ee40000300800 */
[----:B------:R-:W4:Y:S02]  /*543c0*/  LDL.LU R18, [R1+0x338] ;  /* 0x0003380001127983 */ /* 0x000f240000300800 */
[----:B------:R-:W4:Y:S01]  /*543d0*/  LDL.LU R19, [R1+0x33c] ;  /* 0x00033c0001137983 */ /* 0x000f220000300800 */
[C---:B--2---:R-:W-:Y:S01]  /*543e0*/  HMMA.16816.F32 R12, R24.reuse, R14, R8 ;  /* 0x0000000e180c723c */ /* 0x044fe20000001808 */
[----:B----4-:R-:W-:Y:S01]  /*543f0*/  STL.64 [R1+0x3dd8], R18 ;  /* 0x003dd81201007387 */ /* 0x010fe20000100a00 */
[----:B---3--:R0:W-:Y:S03]  /*54400*/  STL.64 [R1+0x3dd0], R16 ;  /* 0x003dd01001007387 */ /* 0x0081e60000100a00 */
[----:B0-----:R-:W2:Y:S01]  /*54410*/  LDL.LU R16, [R1+0x340] ;  /* 0x0003400001107983 */ /* 0x001ea20000300800 */
[----:B------:R-:W2:Y:S02]  /*54420*/  LDL.LU R17, [R1+0x344] ;  /* 0x0003440001117983 */ /* 0x000ea40000300800 */
[----:B------:R-:W2:Y:S02]  /*54430*/  LDL.LU R18, [R1+0x348] ;  /* 0x0003480001127983 */ /* 0x000ea40000300800 */
[----:B------:R-:W2:Y:S01]  /*54440*/  LDL.LU R19, [R1+0x34c] ;  /* 0x00034c0001137983 */ /* 0x000ea20000300800 */
[----:B------:R-:W-:Y:S01]  /*54450*/  STL [R1+0x39a0], R29 ;  /* 0x0039a01d01007387 */ /* 0x000fe20000100800 */
[----:B------:R-:W3:Y:S02]  /*54460*/  LDL.LU.64 R10, [R1+0x3e30] ;  /* 0x003e3000010a7983 */ /* 0x000ee40000300a00 */
[----:B------:R-:W3:Y:S09]  /*54470*/  LDL.LU.64 R8, [R1+0x3e28] ;  /* 0x003e280001087983 */ /* 0x000ef20000300a00 */
[----:B------:R-:W-:Y:S01]  /*54480*/  STL.64 [R1+0x390], R12 ;  /* 0x0003900c01007387 */ /* 0x000fe20000100a00 */
[----:B------:R0:W-:Y:S04]  /*54490*/  STL.64 [R1+0x398], R14 ;  /* 0x0003980e01007387 */ /* 0x0001e80000100a00 */
[----:B0-----:R-:W3:Y:S02]  /*544a0*/  LDL.LU.64 R14, [R1+0x3e20] ;  /* 0x003e2000010e7983 */ /* 0x001ee40000300a00 */
[C---:B---3--:R-:W-:Y:S02]  /*544b0*/  HMMA.16816.F32 R12, R24.reuse, R14, R8 ;  /* 0x0000000e180c723c */ /* 0x048fe40000001808 */
[----:B------:R-:W3:Y:S01]  /*544c0*/  LDL.LU.64 R10, [R1+0x3e18] ;  /* 0x003e1800010a7983 */ /* 0x000ee20000300a00 */
[----:B------:R-:W3:Y:S11]  /*544d0*/  LDL.LU.64 R8, [R1+0x3e10] ;  /* 0x003e100001087983 */ /* 0x000ef60000300a00 */
[----:B------:R-:W-:Y:S09]  /*544e0*/  @!UPT UIADD3 URZ, URZ, URZ, URZ ;  /* 0x0000003f3f3ff290 */ /* 0x000ff2000fffe03f */
[----:B------:R-:W-:Y:S01]  /*544f0*/  STL.64 [R1+0x380], R12 ;  /* 0x0003800c01007387 */ /* 0x000fe20000100a00 */
[----:B------:R0:W-:Y:S03]  /*54500*/  STL.64 [R1+0x388], R14 ;  /* 0x0003880e01007387 */ /* 0x0001e60000100a00 */
[----:B0-----:R-:W3:Y:S01]  /*54510*/  LDL.LU.64 R14, [R1+0x3e08] ;  /* 0x003e0800010e7983 */ /* 0x001ee20000300a00 */
[----:B------:R-:W4:Y:S01]  /*54520*/  LDL.LU.64 R12, [R1+0x3e00] ;  /* 0x003e0000010c7983 */ /* 0x000f220000300a00 */
[C---:B---3--:R-:W-:Y:S11]  /*54530*/  HMMA.16816.F32 R8, R24.reuse, R14, R8 ;  /* 0x0000000e1808723c */ /* 0x048ff60000001808 */
[----:B------:R-:W-:Y:S11]  /*54540*/  @!UPT UIADD3 URZ, URZ, URZ, URZ ;  /* 0x0000003f3f3ff290 */ /* 0x000ff6000fffe03f */
[----:B------:R-:W-:Y:S01]  /*54550*/  @!UPT UIADD3 URZ, URZ, URZ, URZ ;  /* 0x0000003f3f3ff290 */ /* 0x000fe2000fffe03f */
[----:B------:R-:W-:Y:S01]  /*54560*/  STL.64 [R1+0x370], R8 ;  /* 0x0003700801007387 */ /* 0x000fe20000100a00 */
[----:B------:R0:W-:Y:S02]  /*54570*/  STL [R1+0x378], R10 ;  /* 0x0003780a01007387 */ /* 0x0001e40000100800 */
[----:B------:R-:W-:Y:S02]  /*54580*/  IMAD.MOV.U32 R29, RZ, RZ, R11 ;  /* 0x000000ffff1d7224 */ /* 0x000fe400078e000b */
[----:B0-----:R-:W3:Y:S01]  /*54590*/  LDL.LU.64 R10, [R1+0x3df8] ;  /* 0x003df800010a7983 */ /* 0x001ee20000300a00 */
[----:B------:R-:W-:Y:S02]  /*545a0*/  STL.64 [R1+0x3ce0], R14 ;  /* 0x003ce00e01007387 */ /* 0x000fe40000100a00 */
[----:B----4-:R0:W-:Y:S02]  /*545b0*/  STL.64 [R1+0x3cd8], R12 ;  /* 0x003cd80c01007387 */ /* 0x0101e40000100a00 */
[----:B0-----:R-:W4:Y:S01]  /*545c0*/  LDL.LU R12, [R1+0x230] ;  /* 0x00023000010c7983 */ /* 0x001f220000300800 */
[----:B------:R-:W4:Y:S02]  /*545d0*/  LDL.LU R13, [R1+0x234] ;  /* 0x00023400010d7983 */ /* 0x000f240000300800 */
[----:B------:R-:W2:Y:S02]  /*545e0*/  LDL.LU R14, [R1+0x238] ;  /* 0x00023800010e7983 */ /* 0x000ea40000300800 */
[----:B------:R-:W2:Y:S01]  /*545f0*/  LDL.LU R15, [R1+0x23c] ;  /* 0x00023c00010f7983 */ /* 0x000ea20000300800 */
[C---:B---3--:R-:W-:Y:S01]  /*54600*/  HMMA.16816.F32 R4, R24.reuse, R10, R4 ;  /* 0x0000000a1804723c */ /* 0x048fe20000001804 */
[----:B--2---:R-:W-:Y:S01]  /*54610*/  STL.64 [R1+0x3d20], R14 ;  /* 0x003d200e01007387 */ /* 0x004fe20000100a00 */
[----:B----4-:R0:W-:Y:S03]  /*54620*/  STL.64 [R1+0x3d18], R12 ;  /* 0x003d180c01007387 */ /* 0x0101e60000100a00 */
[----:B0-----:R-:W2:Y:S01]  /*54630*/  LDL.LU R12, [R1+0x2c0] ;  /* 0x0002c000010c7983 */ /* 0x001ea20000300800 */
[----:B------:R-:W2:Y:S02]  /*54640*/  LDL.LU R13, [R1+0x2c4] ;  /* 0x0002c400010d7983 */ /* 0x000ea40000300800 */
[----:B------:R-:W2:Y:S02]  /*54650*/  LDL.LU R14, [R1+0x2c8] ;  /* 0x0002c800010e7983 */ /* 0x000ea40000300800 */
[----:B------:R-:W2:Y:S01]  /*54660*/  LDL.LU R15, [R1+0x2cc] ;  /* 0x0002cc00010f7983 */ /* 0x000ea20000300800 */
[----:B------:R-:W-:Y:S11]  /*54670*/  STL [R1+0x39b4], R29 ;  /* 0x0039b41d01007387 */ /* 0x000ff60000100800 */
[----:B------:R-:W-:Y:S01]  /*54680*/  @!UPT UIADD3 URZ, URZ, URZ, URZ ;  /* 0x0000003f3f3ff290 */ /* 0x000fe2000fffe03f */
[----:B------:R-:W-:Y:S02]  /*54690*/  STL.64 [R1+0x360], R4 ;  /* 0x0003600401007387 */ /* 0x000fe40000100a00 */
[----:B------:R0:W-:Y:S02]  /*546a0*/  STL.64 [R1+0x368], R6 ;  /* 0x0003680601007387 */ /* 0x0001e40000100a00 */
[----:B0-----:R-:W3:Y:S01]  /*546b0*/  LDL.LU.64 R6, [R1+0x3df0] ;  /* 0x003df00001067983 */ /* 0x001ee20000300a00 */
[----:B------:R-:W4:Y:S02]  /*546c0*/  LDL.LU R5, [R1+0x3de8] ;  /* 0x003de80001057983 */ /* 0x000f240000300800 */
[----:B------:R0:W-:Y:S02]  /*546d0*/  STL.64 [R1+0x3cd0], R10 ;  /* 0x003cd00a01007387 */ /* 0x0001e40000100a00 */
[----:B0-----:R-:W2:Y:S01]  /*546e0*/  LDL.LU.64 R10, [R1+0x28] ;  /* 0x00002800010a7983 */ /* 0x001ea20000300a00 */
[C---:B---3--:R-:W-:Y:S11]  /*546f0*/  HMMA.16816.F32 R20, R24.reuse, R6, R20 ;  /* 0x000000061814723c */ /* 0x048ff60000001814 */
[----:B------:R-:W-:Y:S11]  /*54700*/  @!UPT UIADD3 URZ, URZ, URZ, URZ ;  /* 0x0000003f3f3ff290 */ /* 0x000ff6000fffe03f */
[----:B------:R-:W-:Y:S01]  /*54710*/  @!UPT UIADD3 URZ, URZ, URZ, URZ ;  /* 0x0000003f3f3ff290 */ /* 0x000fe2000fffe03f */
[----:B------:R-:W-:Y:S01]  /*54720*/  STL.64 [R1+0x350], R20 ;  /* 0x0003501401007387 */ /* 0x000fe20000100a00 */
[----:B------:R0:W-:Y:S03]  /*54730*/  STL.64 [R1+0x358], R22 ;  /* 0x0003581601007387 */ /* 0x0001e60000100a00 */
[----:B0-----:R-:W3:Y:S02]  /*54740*/  LDL.LU.64 R22, [R1+0x3de0] ;  /* 0x003de00001167983 */ /* 0x001ee40000300a00 */
[C---:B---3--:R-:W-:Y:S02]  /*54750*/  HMMA.16816.F32 R20, R24.reuse, R22, R16 ;  /* 0x000000161814723c */ /* 0x048fe40000001810 */
[----:B------:R-:W3:Y:S01]  /*54760*/  LDL.LU.64 R18, [R1+0x3dd8] ;  /* 0x003dd80001127983 */ /* 0x000ee20000300a00 */
[----:B------:R-:W3:Y:S11]  /*54770*/  LDL.LU.64 R16, [R1+0x3dd0] ;  /* 0x003dd00001107983 */ /* 0x000ef60000300a00 */
[----:B------:R-:W-:Y:S09]  /*54780*/  @!UPT UIADD3 URZ, URZ, URZ, URZ ;  /* 0x0000003f3f3ff290 */ /* 0x000ff2000fffe03f */
[----:B------:R-:W-:Y:S01]  /*54790*/  STL.64 [R1+0x5c0], R20 ;  /* 0x0005c01401007387 */ /* 0x000fe20000100a00 */
[----:B------:R0:W-:Y:S03]  /*547a0*/  STL.64 [R1+0x5c8], R22 ;  /* 0x0005c81601007387 */ /* 0x0001e60000100a00 */
[----:B0-----:R-:W3:Y:S02]  /*547b0*/  LDL.LU.64 R22, [R1+0x3dc8] ;  /* 0x003dc80001167983 */ /* 0x001ee40000300a00 */
[C---:B---3--:R-:W-:Y:S01]  /*547c0*/  HMMA.16816.F32 R16, R24.reuse, R22, R16 ;  /* 0x000000161810723c */ /* 0x048fe20000001810 */
[----:B------:R-:W-:Y:S02]  /*547d0*/  IMAD.MOV.U32 R3, RZ, RZ, R22 ;  /* 0x000000ffff037224 */ /* 0x000fe400078e0016 */
[----:B------:R-:W-:Y:S11]  /*547e0*/  IMAD.MOV.U32 R2, RZ, RZ, R23 ;  /* 0x000000ffff027224 */ /* 0x000ff600078e0017 */
        /* <DEDUP_REMOVED lines=8> */
[----:B------:R-:W3:Y:S11]  /*54870*/  LDL.LU.64 R16, [R1+0x3da0] ;  /* 0x003da00001107983 */ /* 0x000ef60000300a00 */
[----:B------:R-:W-:Y:S10]  /*54880*/  @!UPT UIADD3 URZ, URZ, URZ, URZ ;  /* 0x0000003f3f3ff290 */ /* 0x000ff4000fffe03f */
        /* <DEDUP_REMOVED lines=25> */
[----:B------:R-:W3:Y:S11]  /*54a20*/  LDL.LU.64 R18, [R1+0x3d48] ;  /* 0x003d480001127983 */ /* 0x000ef60000300a00 */
[----:B------:R-:W-:Y:S10]  /*54a30*/  @!UPT UIADD3 URZ, URZ, URZ, URZ ;  /* 0x0000003f3f3ff290 */ /* 0x000ff4000fffe03f */
[----:B------:R-:W-:Y:S01]  /*54a40*/  STL.64 [R1+0x2f0], R20 ;  /* 0x0002f01401007387 */ /* 0x000fe20000100a00 */
[----:B------:R0:W-:Y:S03]  /*54a50*/  STL.64 [R1+0x2f8], R22 ;  /* 0x0002f81601007387 */ /* 0x0001e60000100a00 */
[----:B0-----:R-:W2:Y:S01]  /*54a60*/  LDL.LU.64 R22, [R1+0x3d40] ;  /* 0x003d400001167983 */ /* 0x001ea20000300a00 */
[----:B------:R-:W2:Y:S02]  /*54a70*/  LDL.LU.64 R20, [R1+0x3d38] ;  /* 0x003d380001147983 */ /* 0x000ea40000300a00 */
[----:B---3--:R-:W-:Y:S01]  /*54a80*/  IMAD.MOV.U32 R0, RZ, RZ, R19 ;  /* 0x000000ffff007224 */ /* 0x008fe200078e0013 */
[C---:B--2---:R-:W-:Y:S11]  /*54a90*/  HMMA.16816.F32 R20, R24.reuse, R18, R20 ;  /* 0x000000121814723c */ /* 0x044ff60000001814 */
[----:B------:R-:W-:Y:S11]  /*54aa0*/  @!UPT UIADD3 URZ, URZ, URZ, URZ ;  /* 0x0000003f3f3ff290 */ /* 0x000ff6000fffe03f */
[----:B------:R-:W-:Y:S01]  /*54ab0*/  @!UPT UIADD3 URZ, URZ, URZ, URZ ;  /* 0x0000003f3f3ff290 */ /* 0x000fe2000fffe03f */
[----:B------:R0:W-:Y:S01]  /*54ac0*/  STL.64 [R1+0x2e0], R20 ;  /* 0x0002e01401007387 */ /* 0x0001e20000100a00 */
[----:B------:R1:W-:Y:S02]  /*54ad0*/  STL.64 [R1+0x2e8], R22 ;  /* 0x0002e81601007387 */ /* 0x0003e40000100a00 */
[----:B0-----:R-:W-:Y:S01]  /*54ae0*/  IMAD.MOV.U32 R20, RZ, RZ, R18 ;  /* 0x000000ffff147224 */ /* 0x001fe200078e0012 */
[----:B-1----:R-:W2:Y:S01]  /*54af0*/  LDL.LU.64 R22, [R1+0x3d30] ;  /* 0x003d300001167983 */ /* 0x002ea20000300a00 */
[----:B------:R-:W3:Y:S03]  /*54b00*/  LDL.LU.64 R18, [R1+0x3d28] ;  /* 0x003d280001127983 */ /* 0x000ee60000300a00 */
[----:B------:R-:W-:Y:S01]  /*54b10*/  STL [R1+0x3c68], R20 ;  /* 0x003c681401007387 */ /* 0x000fe20000100800 */
[C---:B---3--:R-:W-:Y:S03]  /*54b20*/  HMMA.16816.F32 R16, R24.reuse, R18, R12 ;  /* 0x000000121810723c */ /* 0x048fe6000000180c */
[----:B------:R-:W2:Y:S01]  /*54b30*/  LDL.LU.64 R14, [R1+0x3d20] ;  /* 0x003d2000010e7983 */ /* 0x000ea20000300a00 */
[----:B------:R-:W2:Y:S11]  /*54b40*/  LDL.LU.64 R12, [R1+0x3d18] ;  /* 0x003d1800010c7983 */ /* 0x000eb60000300a00 */
[----:B------:R-:W-:Y:S08]  /*54b50*/  @!UPT UIADD3 URZ, URZ, URZ, URZ ;  /* 0x0000003f3f3ff290 */ /* 0x000ff0000fffe03f */
[----:B------:R-:W-:Y:S01]  /*54b60*/  STL.64 [R1+0x2d0], R16 ;  /* 0x0002d01001007387 */ /* 0x000fe20000100a00 */
[----:B------:R0:W-:Y:S03]  /*54b70*/  STL.64 [R1+0x2d8], R18 ;  /* 0x0002d81201007387 */ /* 0x0001e60000100a00 */
[----:B0-----:R-:W3:Y:S01]  /*54b80*/  LDL.LU.64 R18, [R1+0x3d10] ;  /* 0x003d100001127983 */ /* 0x001ee20000300a00 */
[----:B------:R-:W3:Y:S01]  /*54b90*/  LDL.LU.64 R16, [R1+0x3d08] ;  /* 0x003d080001107983 */ /* 0x000ee20000300a00 */
[----:B--2---:R-:W-:Y:S02]  /*54ba0*/  HMMA.16816.F32 R24, R24, R22, R12 ;  /* 0x000000161818723c */ /* 0x004fe4000000180c */
[----:B------:R-:W2:Y:S04]  /*54bb0*/  LDL.LU.64 R14, [R1+0x8] ;  /* 0x00000800010e7983 */ /* 0x000ea80000300a00 */
[----:B--2---:R0:W-:Y:S11]  /*54bc0*/  STL.64 [R1+0x3cf8], R14 ;  /* 0x003cf80e01007387 */ /* 0x0041f60000100a00 */
[----:B------:R-:W-:Y:S06]  /*54bd0*/  @!UPT UIADD3 URZ, URZ, URZ, URZ ;  /* 0x0000003f3f3ff290 */ /* 0x000fec000fffe03f */
[----:B------:R-:W-:Y:S02]  /*54be0*/  STL.64 [R1+0x230], R24 ;  /* 0x0002301801007387 */ /* 0x000fe40000100a00 */
[----:B------:R1:W-:Y:S01]  /*54bf0*/  STL.64 [R1+0x238], R26 ;  /* 0x0002381a01007387 */ /* 0x0003e20000100a00 */
[----:B0-----:R-:W2:Y:S01]  /*54c00*/  LDL.LU.64 R14, [R1+0x18] ;  /* 0x00001800010e7983 */ /* 0x001ea20000300a00 */
[----:B-1----:R-:W2:Y:S03]  /*54c10*/  LDL.LU.64 R26, [R1+0xa8] ;  /* 0x0000a800011a7983 */ /* 0x002ea60000300a00 */
[----:B--2---:R0:W-:Y:S04]  /*54c20*/  STL.64 [R1+0x3c70], R26 ;  /* 0x003c701a01007387 */ /* 0x0041e80000100a00 */
[----:B0-----:R-:W2:Y:S04]  /*54c30*/  LDL.LU.64 R26, [R1+0xb8] ;  /* 0x0000b800011a7983 */ /* 0x001ea80000300a00 */
[----:B--2---:R0:W-:Y:S02]  /*54c40*/  STL.64 [R1+0x3c88], R26 ;  /* 0x003c881a01007387 */ /* 0x0041e40000100a00 */
[----:B0-----:R-:W-:-:S02]  /*54c50*/  IMAD.MOV.U32 R26, RZ, RZ, R3 ;  /* 0x000000ffff1a7224 */ /* 0x001fc400078e0003 */
[----:B------:R-:W-:-:S05]  /*54c60*/  IMAD.MOV.U32 R27, RZ, RZ, R2 ;  /* 0x000000ffff1b7224 */ /* 0x000fca00078e0002 */
[----:B------:R0:W-:Y:S04]  /*54c70*/  STL.64 [R1+0x3ca0], R26 ;  /* 0x003ca01a01007387 */ /* 0x0001e80000100a00 */
[----:B0-----:R-:W2:Y:S04]  /*54c80*/  LDL.64 R26, [R1+0x38] ;  /* 0x00003800011a7983 */ /* 0x001ea80000100a00 */
[----:B--2---:R0:W-:Y:S01]  /*54c90*/  STL.64 [R1+0x3cb8], R26 ;  /* 0x003cb81a01007387 */ /* 0x0041e20000100a00 */
[----:B------:R-:W3:Y:S02]  /*54ca0*/  LDL.LU R24, [R1+0x220] ;  /* 0x0002200001187983 */ /* 0x000ee40000300800 */
[----:B------:R-:W3:Y:S01]  /*54cb0*/  LDL.LU R25, [R1+0x224] ;  /* 0x0002240001197983 */ /* 0x000ee20000300800 */
[----:B0-----:R-:W3:Y:S01]  /*54cc0*/  LDL.LU R26, [R1+0x228] ;  /* 0x00022800011a7983 */ /* 0x001ee20000300800 */
[----:B------:R-:W3:Y:S02]  /*54cd0*/  LDL.LU R27, [R1+0x22c] ;  /* 0x00022c00011b7983 */ /* 0x000ee40000300800 */
[----:B------:R-:W-:-:S02]  /*54ce0*/  IMAD.MOV.U32 R21, RZ, RZ, R10 ;  /* 0x000000ffff157224 */ /* 0x000fc400078e000a */
[----:B------:R-:W-:Y:S02]  /*54cf0*/  STL.64 [R1+0x3bf0], R22 ;  /* 0x003bf01601007387 */ /* 0x000fe40000100a00 */
[----:B------:R-:W-:Y:S01]  /*54d00*/  IMAD.MOV.U32 R4, RZ, RZ, R11 ;  /* 0x000000ffff047224 */ /* 0x000fe200078e000b */
[C---:B---3--:R-:W-:Y:S11]  /*54d10*/  HMMA.16816.F32 R24, R16.reuse, R10, R24 ;  /* 0x0000000a1018723c */ /* 0x048ff60000001818 */
[----:B------:R-:W-:Y:S11]  /*54d20*/  @!UPT UIADD3 URZ, URZ, URZ, URZ ;  /* 0x0000003f3f3ff290 */ /* 0x000ff6000fffe03f */
[----:B------:R-:W-:Y:S01]  /*54d30*/  @!UPT UIADD3 URZ, URZ, URZ, URZ ;  /* 0x0000003f3f3ff290 */ /* 0x000fe2000fffe03f */
[----:B------:R-:W-:Y:S01]  /*54d40*/  STL.64 [R1+0x220], R24 ;  /* 0x0002201801007387 */ /* 0x000fe20000100a00 */
[----:B------:R-:W-:Y:S02]  /*54d50*/  STL.64 [R1+0x228], R26 ;  /* 0x0002281a01007387 */ /* 0x000fe40000100a00 */
[----:B------:R0:W-:Y:S02]  /*54d60*/  STL [R1+0x3d00], R21 ;  /* 0x003d001501007387 */ /* 0x0001e40000100800 */
[----:B------:R-:W2:Y:S01]  /*54d70*/  LDL.LU R20, [R1+0x210] ;  /* 0x0002100001147983 */ /* 0x000ea20000300800 */
[----:B0-----:R-:W2:Y:S01]  /*54d80*/  LDL.LU R21, [R1+0x214] ;  /* 0x0002140001157983 */ /* 0x001ea20000300800 */
[----:B------:R-:W2:Y:S02]  /*54d90*/  LDL.LU R22, [R1+0x218] ;  /* 0x0002180001167983 */ /* 0x000ea40000300800 */
[----:B------:R-:W2:Y:S02]  /*54da0*/  LDL.LU R23, [R1+0x21c] ;  /* 0x00021c0001177983 */ /* 0x000ea40000300800 */
[----:B------:R-:W3:Y:S01]  /*54db0*/  LDL.LU R8, [R1+0x1f0] ;  /* 0x0001f00001087983 */ /* 0x000ee20000300800 */
[----:B------:R-:W3:Y:S01]  /*54dc0*/  LDL.LU R9, [R1+0x1f4] ;  /* 0x0001f40001097983 */ /* 0x000ee20000300800 */
[----:B------:R-:W3:Y:S02]  /*54dd0*/  LDL.LU R10, [R1+0x1f8] ;  /* 0x0001f800010a7983 */ /* 0x000ee40000300800 */
[----:B------:R-:W3:Y:S01]  /*54de0*/  LDL.LU R11, [R1+0x1fc] ;  /* 0x0001fc00010b7983 */ /* 0x000ee20000300800 */
[----:B--2---:R-:W-:Y:S01]  /*54df0*/  HMMA.16816.F32 R20, R16, R14, R20 ;  /* 0x0000000e1014723c */ /* 0x004fe20000001814 */
[----:B---3--:R-:W-:Y:S01]  /*54e00*/  STL.64 [R1+0x3cf0], R10 ;  /* 0x003cf00a01007387 */ /* 0x008fe20000100a00 */
[----:B------:R0:W-:Y:S03]  /*54e10*/  STL.64 [R1+0x3ce8], R8 ;  /* 0x003ce80801007387 */ /* 0x0001e60000100a00 */
[----:B0-----:R-:W2:Y:S01]  /*54e20*/  LDL.LU R8, [R1+0x200] ;  /* 0x0002000001087983 */ /* 0x001ea20000300800 */
[----:B------:R-:W2:Y:S02]  /*54e30*/  LDL.LU R9, [R1+0x204] ;  /* 0x0002040001097983 */ /* 0x000ea40000300800 */
[----:B------:R-:W2:Y:S02]  /*54e40*/  LDL.LU R10, [R1+0x208] ;  /* 0x00020800010a7983 */ /* 0x000ea40000300800 */
[----:B------:R-:W2:Y:S01]  /*54e50*/  LDL.LU R11, [R1+0x20c] ;  /* 0x00020c00010b7983 */ /* 0x000ea20000300800 */
[----:B------:R-:W-:Y:S01]  /*54e60*/  STL.64 [R1+0x3cc8], R6 ;  /* 0x003cc80601007387 */ /* 0x000fe20000100a00 */
[----:B----4-:R0:W-:Y:S02]  /*54e70*/  STL.64 [R1+0x3cc0], R4 ;  /* 0x003cc00401007387 */ /* 0x0101e40000100a00 */
[----:B------:R-:W3:Y:S02]  /*54e80*/  LDL.LU R24, [R1+0x1d0] ;  /* 0x0001d00001187983 */ /* 0x000ee40000300800 */
[----:B------:R-:W3:Y:S01]  /*54e90*/  LDL.LU R25, [R1+0x1d4] ;  /* 0x0001d40001197983 */ /* 0x000ee20000300800 */
[----:B------:R-:W3:Y:S01]  /*54ea0*/  LDL.LU R26, [R1+0x1d8] ;  /* 0x0001d800011a7983 */ /* 0x000ee20000300800 */
[----:B------:R-:W3:Y:S03]  /*54eb0*/  LDL.LU R27, [R1+0x1dc] ;  /* 0x0001dc00011b7983 */ /* 0x000ee60000300800 */
[----:B0-----:R-:W4:Y:S01]  /*54ec0*/  LDL.LU R4, [R1+0x1e0] ;  /* 0x0001e00001047983 */ /* 0x001f220000300800 */
[----:B------:R-:W4:Y:S02]  /*54ed0*/  LDL.LU R5, [R1+0x1e4] ;  /* 0x0001e40001057983 */ /* 0x000f240000300800 */
[----:B------:R-:W4:Y:S02]  /*54ee0*/  LDL.LU R6, [R1+0x1e8] ;  /* 0x0001e80001067983 */ /* 0x000f240000300800 */
[----:B------:R-:W4:Y:S01]  /*54ef0*/  LDL.LU R7, [R1+0x1ec] ;  /* 0x0001ec0001077983 */ /* 0x000f220000300800 */
[----:B------:R0:W-:Y:S01]  /*54f00*/  STL.64 [R1+0x210], R20 ;  /* 0x0002101401007387 */ /* 0x0001e20000100a00 */
[----:B------:R1:W-:Y:S03]  /*54f10*/  STL.64 [R1+0x218], R22 ;  /* 0x0002181601007387 */ /* 0x0003e60000100a00 */
[----:B0-----:R-:W2:Y:S01]  /*54f20*/  LDL.LU R21, [R1+0x3d00] ;  /* 0x003d000001157983 */ /* 0x001ea20000300800 */
[----:B-1----:R-:W-:-:S02]  /*54f30*/  IMAD.MOV.U32 R23, RZ, RZ, R14 ;  /* 0x000000ffff177224 */ /* 0x002fc400078e000e */
[----:B------:R-:W-:Y:S02]  /*54f40*/  IMAD.MOV.U32 R22, RZ, RZ, R15 ;  /* 0x000000ffff167224 */ /* 0x000fe400078e000f */
[----:B------:R-:W2:Y:S02]  /*54f50*/  LDL.LU.64 R14, [R1+0x3cf8] ;  /* 0x003cf800010e7983 */ /* 0x000ea40000300a00 */
[C---:B--2---:R-:W-:Y:S01]  /*54f60*/  HMMA.16816.F32 R8, R16.reuse, R14, R8 ;  /* 0x0000000e1008723c */ /* 0x044fe20000001808 */
[----:B------:R-:W-:Y:S02]  /*54f70*/  IMAD.MOV.U32 R20, RZ, RZ, R14 ;  /* 0x000000ffff147224 */ /* 0x000fe400078e000e */
[----:B------:R-:W-:Y:S11]  /*54f80*/  IMAD.MOV.U32 R28, RZ, RZ, R15 ;  /* 0x000000ffff1c7224 */ /* 0x000ff600078e000f */
[----:B------:R-:W-:Y:S09]  /*54f90*/  @!UPT UIADD3 URZ, URZ, URZ, URZ ;  /* 0x0000003f3f3ff290 */ /* 0x000ff2000fffe03f */
[----:B------:R-:W-:Y:S01]  /*54fa0*/  STL.64 [R1+0x200], R8 ;  /* 0x0002000801007387 */ /* 0x000fe20000100a00 */
[----:B------:R0:W-:Y:S03]  /*54fb0*/  STL.64 [R1+0x208], R10 ;  /* 0x0002080a01007387 */ /* 0x0001e60000100a00 */
[----:B0-----:R-:W2:Y:S01]  /*54fc0*/  LDL.LU.64 R10, [R1+0x3cf0] ;  /* 0x003cf000010a7983 */ /* 0x001ea20000300a00 */
[----:B------:R-:W2:Y:S02]  /*54fd0*/  LDL.LU.64 R8, [R1+0x3ce8] ;  /* 0x003ce80001087983 */ /* 0x000ea40000300a00 */
[----:B------:R-:W2:Y:S02]  /*54fe0*/  LDL.LU.64 R14, [R1+0x3ce0] ;  /* 0x003ce000010e7983 */ /* 0x000ea40000300a00 */
[----:B------:R-:W2:Y:S01]  /*54ff0*/  LDL.LU.64 R12, [R1+0x3cd8] ;  /* 0x003cd800010c7983 */ /* 0x000ea20000300a00 */
[----:B------:R-:W-:Y:S01]  /*55000*/  STL.64 [R1+0x3c80], R22 ;  /* 0x003c801601007387 */ /* 0x000fe20000100a00 */
[----:B------:R0:W-:Y:S03]  /*55010*/  STL.64 [R1+0x3c78], R20 ;  /* 0x003c781401007387 */ /* 0x0001e60000100a00 */
[----:B0-----:R-:W2:Y:S01]  /*55020*/  LDL.LU R20, [R1+0x1a0] ;  /* 0x0001a00001147983 */ /* 0x001ea20000300800 */
[----:B------:R-:W2:Y:S02]  /*55030*/  LDL.LU R21, [R1+0x1a4] ;  /* 0x0001a40001157983 */ /* 0x000ea40000300800 */
[----:B------:R-:W2:Y:S02]  /*55040*/  LDL.LU R22, [R1+0x1a8] ;  /* 0x0001a80001167983 */ /* 0x000ea40000300800 */
[----:B------:R-:W2:Y:S02]  /*55050*/  LDL.LU R23, [R1+0x1ac] ;  /* 0x0001ac0001177983 */ /* 0x000ea40000300800 */
[----:B--2---:R-:W-:Y:S01]  /*55060*/  STL.64 [R1+0x3c98], R22 ;  /* 0x003c981601007387 */ /* 0x004fe20000100a00 */
[----:B------:R0:W-:Y:S03]  /*55070*/  STL.64 [R1+0x3c90], R20 ;  /* 0x003c901401007387 */ /* 0x0001e60000100a00 */
[----:B0-----:R-:W2:Y:S01]  /*55080*/  LDL.LU R20, [R1+0x1b0] ;  /* 0x0001b00001147983 */ /* 0x001ea20000300800 */
[----:B------:R-:W2:Y:S02]  /*55090*/  LDL.LU R21, [R1+0x1b4] ;  /* 0x0001b40001157983 */ /* 0x000ea40000300800 */
[----:B------:R-:W2:Y:S02]  /*550a0*/  LDL.LU R22, [R1+0x1b8] ;  /* 0x0001b80001167983 */ /* 0x000ea40000300800 */
[----:B------:R-:W2:Y:S01]  /*550b0*/  LDL.LU R23, [R1+0x1bc] ;  /* 0x0001bc0001177983 */ /* 0x000ea20000300800 */
[C---:B------:R-:W-:Y:S01]  /*550c0*/  HMMA.16816.F32 R8, R16.reuse, R14, R8 ;  /* 0x0000000e1008723c */ /* 0x040fe20000001808 */
[----:B--2---:R-:W-:Y:S01]  /*550d0*/  STL.64 [R1+0x3cb0], R22 ;  /* 0x003cb01601007387 */ /* 0x004fe20000100a00 */
[----:B------:R0:W-:Y:S03]  /*550e0*/  STL.64 [R1+0x3ca8], R20 ;  /* 0x003ca81401007387 */ /* 0x0001e60000100a00 */
[----:B0-----:R-:W2:Y:S01]  /*550f0*/  LDL.LU R20, [R1+0x1c0] ;  /* 0x0001c00001147983 */ /* 0x001ea20000300800 */
[----:B------:R-:W2:Y:S02]  /*55100*/  LDL.LU R21, [R1+0x1c4] ;  /* 0x0001c40001157983 */ /* 0x000ea40000300800 */
[----:B------:R-:W2:Y:S02]  /*55110*/  LDL.LU R22, [R1+0x1c8] ;  /* 0x0001c80001167983 */ /* 0x000ea40000300800 */
[----:B------:R-:W2:Y:S11]  /*55120*/  LDL.LU R23, [R1+0x1cc] ;  /* 0x0001cc0001177983 */ /* 0x000eb60000300800 */
[----:B------:R-:W-:Y:S02]  /*55130*/  @!UPT UIADD3 URZ, URZ, URZ, URZ ;  /* 0x0000003f3f3ff290 */ /* 0x000fe4000fffe03f */
[----:B------:R-:W-:Y:S01]  /*55140*/  STL.64 [R1+0x1f0], R8 ;  /* 0x0001f00801007387 */ /* 0x000fe20000100a00 */
[----:B------:R0:W-:Y:S03]  /*55150*/  STL.64 [R1+0x1f8], R10 ;  /* 0x0001f80a01007387 */ /* 0x0001e60000100a00 */
[----:B0-----:R-:W4:Y:S01]  /*55160*/  LDL.LU.64 R10, [R1+0x3cd0] ;  /* 0x003cd000010a7983 */ /* 0x001f220000300a00 */
[----:B------:R-:W-:Y:S02]  /*55170*/  STL.64 [R1+0x3b90], R14 ;  /* 0x003b900e01007387 */ /* 0x000fe40000100a00 */
[----:B------:R0:W-:Y:S02]  /*55180*/  STL.64 [R1+0x3b88], R12 ;  /* 0x003b880c01007387 */ /* 0x0001e40000100a00 */
[----:B0-----:R-:W2:Y:S01]  /*55190*/  LDL.LU R12, [R1+0x190] ;  /* 0x00019000010c7983 */ /* 0x001ea20000300800 */
[----:B------:R-:W2:Y:S02]  /*551a0*/  LDL.LU R13, [R1+0x194] ;  /* 0x00019400010d7983 */ /* 0x000ea40000300800 */
[----:B------:R-:W2:Y:S02]  /*551b0*/  LDL.LU R14, [R1+0x198] ;  /* 0x00019800010e7983 */ /* 0x000ea40000300800 */
[----:B------:R-:W2:Y:S01]  /*551c0*/  LDL.LU R15, [R1+0x19c] ;  /* 0x00019c00010f7983 */ /* 0x000ea20000300800 */
[C---:B----4-:R-:W-:Y:S11]  /*551d0*/  HMMA.16816.F32 R4, R16.reuse, R10, R4 ;  /* 0x0000000a1004723c */ /* 0x050ff60000001804 */
[----:B------:R-:W-:Y:S11]  /*551e0*/  @!UPT UIADD3 URZ, URZ, URZ, URZ ;  /* 0x0000003f3f3ff290 */ /* 0x000ff6000fffe03f */
[----:B------:R-:W-:Y:S01]  /*551f0*/  @!UPT UIADD3 URZ, URZ, URZ, URZ ;  /* 0x0000003f3f3ff290 */ /* 0x000fe2000fffe03f */
        /* <DEDUP_REMOVED lines=8> */
[----:B------:R0:W-:Y:S03]  /*55280*/  STL.64 [R1+0x1d8], R26 ;  /* 0x0001d81a01007387 */ /* 0x0001e60000100a00 */
[----:B0-----:R-:W2:Y:S01]  /*55290*/  LDL.LU.64 R26, [R1+0x3cb8] ;  /* 0x003cb800011a7983 */ /* 0x001ea20000300a00 */
[----:B------:R-:W-:Y:S02]  /*552a0*/  STL.64 [R1+0x3c00], R6 ;  /* 0x003c000601007387 */ /* 0x000fe40000100a00 */
[----:B----4-:R-:W-:Y:S01]  /*552b0*/  STL [R1+0x3bf8], R5 ;  /* 0x003bf80501007387 */ /* 0x010fe20000100800 */
[C---:B--2---:R-:W-:Y:S01]  /*552c0*/  HMMA.16816.F32 R20, R16.reuse, R26, R20 ;  /* 0x0000001a1014723c */ /* 0x044fe20000001814 */
[----:B------:R-:W-:Y:S11]  /*552d0*/  IMAD.MOV.U32 R9, RZ, RZ, R26 ;  /* 0x000000ffff097224 */ /* 0x000ff600078e001a */
[----:B------:R-:W-:Y:S11]  /*552e0*/  @!UPT UIADD3 URZ, URZ, URZ, URZ ;  /* 0x0000003f3f3ff290 */ /* 0x000ff6000fffe03f */
[----:B------:R-:W-:Y:S01]  /*552f0*/  STL.64 [R1+0x1c0], R20 ;  /* 0x0001c01401007387 */ /* 0x000fe20000100a00 */
[----:B------:R0:W-:Y:S03]  /*55300*/  STL.64 [R1+0x1c8], R22 ;  /* 0x0001c81601007387 */ /* 0x0001e60000100a00 */
[----:B0-----:R-:W2:Y:S01]  /*55310*/  LDL.LU.64 R22, [R1+0x3cb0] ;  /* 0x003cb00001167983 */ /* 0x001ea20000300a00 */
[----:B------:R-:W2:Y:S02]  /*55320*/  LDL.LU.64 R20, [R1+0x3ca8] ;  /* 0x003ca80001147983 */ /* 0x000ea40000300a00 */
[----:B------:R-:W2:Y:S02]  /*55330*/  LDL.LU.64 R26, [R1+0x3ca0] ;  /* 0x003ca000011a7983 */ /* 0x000ea40000300a00 */
[C---:B--2---:R-:W-:Y:S01]  /*55340*/  HMMA.16816.F32 R24, R16.reuse, R26, R20 ;  /* 0x0000001a1018723c */ /* 0x044fe20000001814 */
[----:B------:R-:W2:Y:S01]  /*55350*/  LDL.LU.64 R22, [R1+0x3c98] ;  /* 0x003c980001167983 */ /* 0x000ea20000300a00 */
[----:B------:R-:W2:Y:S11]  /*55360*/  LDL.LU.64 R20, [R1+0x3c90] ;  /* 0x003c900001147983 */ /* 0x000eb60000300a00 */
[----:B------:R-:W-:Y:S10]  /*55370*/  @!UPT UIADD3 URZ, URZ, URZ, URZ ;  /* 0x0000003f3f3ff290 */ /* 0x000ff4000fffe03f */
[----:B------:R-:W-:Y:S01]  /*55380*/  STL.64 [R1+0x1b0], R24 ;  /* 0x0001b01801007387 */ /* 0x000fe20000100a00 */
[----:B------:R0:W-:Y:S03]  /*55390*/  STL.64 [R1+0x1b8], R26 ;  /* 0x0001b81a01007387 */ /* 0x0001e60000100a00 */
[----:B0-----:R-:W2:Y:S02]  /*553a0*/  LDL.LU.64 R26, [R1+0x3c88] ;  /* 0x003c8800011a7983 */ /* 0x001ea40000300a00 */
[C---:B--2---:R-:W-:Y:S01]  /*553b0*/  HMMA.16816.F32 R20, R16.reuse, R26, R20 ;  /* 0x0000001a1014723c */ /* 0x044fe20000001814 */
[----:B------:R-:W-:Y:S02]  /*553c0*/  IMAD.MOV.U32 R8, RZ, RZ, R26 ;  /* 0x000000ffff087224 */ /* 0x000fe400078e001a */
[----:B------:R-:W-:Y:S11]  /*553d0*/  IMAD.MOV.U32 R3, RZ, RZ, R27 ;  /* 0x000000ffff037224 */ /* 0x000ff600078e001b */
[----:B------:R-:W-:Y:S09]  /*553e0*/  @!UPT UIADD3 URZ, URZ, URZ, URZ ;  /* 0x0000003f3f3ff290 */ /* 0x000ff2000fffe03f */
[----:B------:R-:W-:Y:S01]  /*553f0*/  STL.64 [R1+0x1a0], R20 ;  /* 0x0001a01401007387 */ /* 0x000fe20000100a00 */
[----:B------:R0:W-:Y:S03]  /*55400*/  STL.64 [R1+0x1a8], R22 ;  /* 0x0001a81601007387 */ /* 0x0001e60000100a00 */
[----:B0-----:R-:W2:Y:S01]  /*55410*/  LDL.LU.64 R22, [R1+0x3c80] ;  /* 0x003c800001167983 */ /* 0x001ea20000300a00 */
[----:B------:R-:W3:Y:S02]  /*55420*/  LDL.LU.64 R20, [R1+0x3c78] ;  /* 0x003c780001147983 */ /* 0x000ee40000300a00 */
[----:B------:R-:W4:Y:S02]  /*55430*/  LDL.LU.64 R26, [R1+0x3c70] ;  /* 0x003c7000011a7983 */ /* 0x000f240000300a00 */
[----:B------:R-:W-:Y:S01]  /*55440*/  STL.64 [R1+0x3b80], R10 ;  /* 0x003b800a01007387 */ /* 0x000fe20000100a00 */
[----:B------:R4:W-:Y:S02]  /*55450*/  STL.64 [R1+0x3b78], R8 ;  /* 0x003b780801007387 */ /* 0x0009e40000100a00 */
[----:B----4-:R-:W-:Y:S01]  /*55460*/  HMMA.16816.F32 R8, R16, R26, R12 ;  /* 0x0000001a1008723c */ /* 0x010fe2000000180c */
[----:B------:R-:W-:Y:S11]  /*55470*/  IMAD.MOV.U32 R29, RZ, RZ, R27 ;  /* 0x000000ffff1d7224 */ /* 0x000ff600078e001b */
[----:B------:R-:W-:Y:S11]  /*55480*/  @!UPT UIADD3 URZ, URZ, URZ, URZ ;  /* 0x0000003f3f3ff290 */ /* 0x000ff6000fffe03f */
[----:B------:R-:W-:Y:S01]  /*55490*/  STL.64 [R1+0x190], R8 ;  /* 0x0001900801007387 */ /* 0x000fe20000100a00 */
[----:B------:R-:W-:Y:S02]  /*554a0*/  STL.64 [R1+0x198], R10 ;  /* 0x0001980a01007387 */ /* 0x000fe40000100a00 */
[----:B------:R-:W4:Y:S02]  /*554b0*/  LDL R27, [R1+0x694] ;  /* 0x00069400011b7983 */ /* 0x000f240000100800 */
[----:B------:R-:W-:Y:S01]  /*554c0*/  IMAD.MOV.U32 R2, RZ, RZ, R26 ;  /* 0x000000ffff027224 */ /* 0x000fe200078e001a */
[----:B----4-:R0:W-:Y:S01]  /*554d0*/  STL [R1+0x3b74], R27 ;  /* 0x003b741b01007387 */ /* 0x0101e20000100800 */
[----:B------:R-:W4:Y:S02]  /*554e0*/  LDL.LU R24, [R1+0xe0] ;  /* 0x0000e00001187983 */ /* 0x000f240000300800 */
[----:B------:R-:W4:Y:S02]  /*554f0*/  LDL.LU R25, [R1+0xe4] ;  /* 0x0000e40001197983 */ /* 0x000f240000300800 */
[----:B------:R-:W2:Y:S01]  /*55500*/  LDL.LU R26, [R1+0xe8] ;  /* 0x0000e800011a7983 */ /* 0x000ea20000300800 */
[----:B0-----:R-:W2:Y:S04]  /*55510*/  LDL.LU R27, [R1+0xec] ;  /* 0x0000ec00011b7983 */ /* 0x001ea80000300800 */
[----:B--2---:R-:W-:Y:S01]  /*55520*/  STL.64 [R1+0x3ba0], R26 ;  /* 0x003ba01a01007387 */ /* 0x004fe20000100a00 */
[----:B----4-:R0:W-:Y:S02]  /*55530*/  STL.64 [R1+0x3b98], R24 ;  /* 0x003b981801007387 */ /* 0x0101e40000100a00 */
[----:B------:R-:W2:Y:S02]  /*55540*/  LDL.LU R8, [R1+0xf0] ;  /* 0x0000f00001087983 */ /* 0x000ea40000300800 */
[----:B------:R-:W2:Y:S01]  /*55550*/  LDL.LU R9, [R1+0xf4] ;  /* 0x0000f40001097983 */ /* 0x000ea20000300800 */
[----:B------:R-:W4:Y:S01]  /*55560*/  LDL.LU R10, [R1+0xf8] ;  /* 0x0000f800010a7983 */ /* 0x000f220000300800 */
[----:B------:R-:W4:Y:S02]  /*55570*/  LDL.LU R11, [R1+0xfc] ;  /* 0x0000fc00010b7983 */ /* 0x000f240000300800 */
[----:B---3--:R-:W-:-:S02]  /*55580*/  IMAD.MOV.U32 R14, RZ, RZ, R20 ;  /* 0x000000ffff0e7224 */ /* 0x008fc400078e0014 */
[----:B------:R-:W-:Y:S01]  /*55590*/  IMAD.MOV.U32 R15, RZ, RZ, R28 ;  /* 0x000000ffff0f7224 */ /* 0x000fe200078e001c */
[----:B----4-:R1:W-:Y:S01]  /*555a0*/  STL.64 [R1+0x3bb0], R10 ;  /* 0x003bb00a01007387 */ /* 0x0103e20000100a00 */
[----:B--2---:R-:W-:Y:S02]  /*555b0*/  STL.64 [R1+0x3ba8], R8 ;  /* 0x003ba80801007387 */ /* 0x004fe40000100a00 */
[----:B------:R-:W2:Y:S02]  /*555c0*/  LDL.LU R20, [R1+0x3c68] ;  /* 0x003c680001147983 */ /* 0x000ea40000300800 */
[----:B------:R-:W-:Y:S01]  /*555d0*/  STL.64 [R1+0x3bb8], R14 ;  /* 0x003bb80e01007387 */ /* 0x000fe20000100a00 */
[----:B0-----:R-:W3:Y:S01]  /*555e0*/  LDL.LU R24, [R1+0x100] ;  /* 0x0001000001187983 */ /* 0x001ee20000300800 */
[----:B------:R-:W3:Y:S02]  /*555f0*/  LDL.LU R25, [R1+0x104] ;  /* 0x0001040001197983 */ /* 0x000ee40000300800 */
[----:B------:R-:W4:Y:S02]  /*55600*/  LDL.LU R26, [R1+0x108] ;  /* 0x00010800011a7983 */ /* 0x000f240000300800 */
[----:B------:R-:W4:Y:S02]  /*55610*/  LDL.LU R27, [R1+0x10c] ;  /* 0x00010c00011b7983 */ /* 0x000f240000300800 */
[----:B-1----:R-:W-:-:S02]  /*55620*/  IMAD.MOV.U32 R10, RZ, RZ, R23 ;  /* 0x000000ffff0a7224 */ /* 0x002fc400078e0017 */
[----:B------:R-:W-:Y:S01]  /*55630*/  IMAD.MOV.U32 R11, RZ, RZ, R22 ;  /* 0x000000ffff0b7224 */ /* 0x000fe200078e0016 */
[----:B----4-:R0:W-:Y:S01]  /*55640*/  STL.64 [R1+0x3bc8], R26 ;  /* 0x003bc81a01007387 */ /* 0x0101e20000100a00 */
[----:B---3--:R-:W-:Y:S03]  /*55650*/  STL.64 [R1+0x3bc0], R24 ;  /* 0x003bc01801007387 */ /* 0x008fe60000100a00 */
[----:B------:R-:W-:Y:S02]  /*55660*/  STL.64 [R1+0x3bd0], R10 ;  /* 0x003bd00a01007387 */ /* 0x000fe40000100a00 */
[----:B0-----:R-:W-:Y:S02]  /*55670*/  IMAD.MOV.U32 R27, RZ, RZ, R4 ;  /* 0x000000ffff1b7224 */ /* 0x001fe400078e0004 */
[----:B------:R-:W3:Y:S01]  /*55680*/  LDL.LU R4, [R1+0x140] ;  /* 0x0001400001047983 */ /* 0x000ee20000300800 */
[----:B------:R-:W3:Y:S02]  /*55690*/  LDL.LU R5, [R1+0x144] ;  /* 0x0001440001057983 */ /* 0x000ee40000300800 */
[----:B------:R-:W4:Y:S02]  /*556a0*/  LDL.LU R6, [R1+0x148] ;  /* 0x0001480001067983 */ /* 0x000f240000300800 */
[----:B------:R-:W4:Y:S02]  /*556b0*/  LDL.LU R7, [R1+0x14c] ;  /* 0x00014c0001077983 */ /* 0x000f240000300800 */
[----:B----4-:R2:W-:Y:S01]  /*556c0*/  STL.64 [R1+0x3c10], R6 ;  /* 0x003c100601007387 */ /* 0x0105e20000100a00 */
[----:B---3--:R-:W-:Y:S02]  /*556d0*/  STL.64 [R1+0x3c08], R4 ;  /* 0x003c080401007387 */ /* 0x008fe40000100a00 */
[----:B--2---:R-:W-:-:S02]  /*556e0*/  IMAD.MOV.U32 R6, RZ, RZ, R20 ;  /* 0x000000ffff067224 */ /* 0x004fc400078e0014 */
[----:B------:R-:W-:-:S05]  /*556f0*/  IMAD.MOV.U32 R7, RZ, RZ, R0 ;  /* 0x000000ffff077224 */ /* 0x000fca00078e0000 */
[----:B------:R0:W-:Y:S04]  /*55700*/  STL.64 [R1+0x3c20], R6 ;  /* 0x003c200601007387 */ /* 0x0001e80000100a00 */
[----:B0-----:R-:W2:Y:S04]  /*55710*/  LDL.LU.64 R6, [R1+0x78] ;  /* 0x0000780001067983 */ /* 0x001ea80000300a00 */
[----:B--2---:R0:W-:Y:S04]  /*55720*/  STL.64 [R1+0x3c38], R6 ;  /* 0x003c380601007387 */ /* 0x0041e80000100a00 */
[----:B0-----:R-:W2:Y:S04]  /*55730*/  LDL.LU.64 R6, [R1+0x88] ;  /* 0x0000880001067983 */ /* 0x001ea80000300a00 */
[----:B--2---:R0:W-:Y:S04]  /*55740*/  STL.64 [R1+0x3c50], R6 ;  /* 0x003c500601007387 */ /* 0x0041e80000100a00 */
[----:B0-----:R-:W2:Y:S01]  /*55750*/  LDL.LU.64 R6, [R1+0x98] ;  /* 0x0000980001067983 */ /* 0x001ea20000300a00 */
[----:B------:R-:W3:Y:S02]  /*55760*/  LDL.LU.64 R22, [R1+0x58] ;  /* 0x0000580001167983 */ /* 0x000ee40000300a00 */
[----:B------:R-:W-:Y:S01]  /*55770*/  IMAD.MOV.U32 R26, RZ, RZ, R21 ;  /* 0x000000ffff1a7224 */ /* 0x000fe200078e0015 */
[----:B---3--:R0:W-:Y:S01]  /*55780*/  STL.64 [R1+0x3c18], R22 ;  /* 0x003c181601007387 */ /* 0x0081e20000100a00 */
[----:B------:R-:W3:Y:S02]  /*55790*/  LDL.LU R20, [R1+0x150] ;  /* 0x0001500001147983 */ /* 0x000ee40000300800 */
[----:B------:R-:W3:Y:S01]  /*557a0*/  LDL.LU R21, [R1+0x154] ;  /* 0x0001540001157983 */ /* 0x000ee20000300800 */
[----:B0-----:R-:W4:Y:S01]  /*557b0*/  LDL.LU R22, [R1+0x158] ;  /* 0x0001580001167983 */ /* 0x001f220000300800 */
[----:B------:R-:W4:Y:S03]  /*557c0*/  LDL.LU R23, [R1+0x15c] ;  /* 0x00015c0001177983 */ /* 0x000f260000300800 */
[----:B----4-:R-:W-:Y:S01]  /*557d0*/  STL.64 [R1+0x3c30], R22 ;  /* 0x003c301601007387 */ /* 0x010fe20000100a00 */
[----:B---3--:R0:W-:Y:S03]  /*557e0*/  STL.64 [R1+0x3c28], R20 ;  /* 0x003c281401007387 */ /* 0x0081e60000100a00 */
[----:B0-----:R-:W3:Y:S01]  /*557f0*/  LDL.LU R20, [R1+0x160] ;  /* 0x0001600001147983 */ /* 0x001ee20000300800 */
[----:B------:R-:W3:Y:S02]  /*55800*/  LDL.LU R21, [R1+0x164] ;  /* 0x0001640001157983 */ /* 0x000ee40000300800 */
[----:B------:R-:W4:Y:S02]  /*55810*/  LDL.LU R22, [R1+0x168] ;  /* 0x0001680001167983 */ /* 0x000f240000300800 */
[----:B------:R-:W4:Y:S02]  /*55820*/  LDL.LU R23, [R1+0x16c] ;  /* 0x00016c0001177983 */ /* 0x000f240000300800 */
        /* <DEDUP_REMOVED lines=10> */
[----:B------:R-:W3:Y:S02]  /*558d0*/  LDL.LU R22, [R1+0x188] ;  /* 0x0001880001167983 */ /* 0x000ee40000300800 */
[----:B------:R-:W3:Y:S01]  /*558e0*/  LDL.LU R23, [R1+0x18c] ;  /* 0x00018c0001177983 */ /* 0x000ee20000300800 */
[----:B------:R0:W-:Y:S01]  /*558f0*/  STL.64 [R1+0x3be8], R26 ;  /* 0x003be81a01007387 */ /* 0x0001e20000100a00 */
[----:B------:R-:W4:Y:S02]  /*55900*/  LDL.LU R24, [R1+0x130] ;  /* 0x0001300001187983 */ /* 0x000f240000300800 */
[----:B------:R-:W4:Y:S01]  /*55910*/  LDL.LU R25, [R1+0x134] ;  /* 0x0001340001197983 */ /* 0x000f220000300800 */
        /* <DEDUP_REMOVED lines=10> */
[----:B------:R-:W-:Y:S02]  /*559c0*/  STL [R1+0x3b28], R29 ;  /* 0x003b281d01007387 */ /* 0x000fe40000100800 */
[----:B------:R-:W-:Y:S02]  /*559d0*/  STL [R1+0x3b24], R2 ;  /* 0x003b240201007387 */ /* 0x000fe40000100800 */
[----:B--2---:R-:W-:-:S02]  /*559e0*/  IMAD.MOV.U32 R28, RZ, RZ, R6 ;  /* 0x000000ffff1c7224 */ /* 0x004fc400078e0006 */
[----:B------:R-:W-:Y:S01]  /*559f0*/  IMAD.MOV.U32 R0, RZ, RZ, R7 ;  /* 0x000000ffff007224 */ /* 0x000fe200078e0007 */
[C---:B---3--:R-:W-:Y:S11]  /*55a00*/  HMMA.16816.F32 R20, R16.reuse, R6, R20 ;  /* 0x000000061014723c */ /* 0x048ff60000001814 */
[----:B------:R-:W-:Y:S11]  /*55a10*/  @!UPT UIADD3 URZ, URZ, URZ, URZ ;  /* 0x0000003f3f3ff290 */ /* 0x000ff6000fffe03f */
[----:B------:R-:W-:Y:S01]  /*55a20*/  @!UPT UIADD3 URZ, URZ, URZ, URZ ;  /* 0x0000003f3f3ff290 */ /* 0x000fe2000fffe03f */
[----:B------:R-:W-:Y:S01]  /*55a30*/  STL.64 [R1+0x180], R20 ;  /* 0x0001801401007387 */ /* 0x000fe20000100a00 */
[----:B------:R0:W-:Y:S03]  /*55a40*/  STL.64 [R1+0x188], R22 ;  /* 0x0001881601007387 */ /* 0x0001e60000100a00 */
[----:B0-----:R-:W2:Y:S01]  /*55a50*/  LDL.LU.64 R22, [R1+0x3c60] ;  /* 0x003c600001167983 */ /* 0x001ea20000300a00 */
[----:B------:R-:W2:Y:S02]  /*55a60*/  LDL.LU.64 R20, [R1+0x3c58] ;  /* 0x003c580001147983 */ /* 0x000ea40000300a00 */
[----:B------:R-:W2:Y:S02]  /*55a70*/  LDL.LU.64 R6, [R1+0x3c50] ;  /* 0x003c500001067983 */ /* 0x000ea40000300a00 */
[----:B------:R-:W-:Y:S01]  /*55a80*/  STL [R1+0x3b30], R0 ;  /* 0x003b300001007387 */ /* 0x000fe20000100800 */
[----:B------:R-:W-:Y:S01]  /*55a90*/  STL [R1+0x3b2c], R28 ;  /* 0x003b2c1c01007387 */ /* 0x000fe20000100800 */
[----:B--2---:R-:W-:Y:S01]  /*55aa0*/  HMMA.16816.F32 R20, R16, R6, R20 ;  /* 0x000000061014723c */ /* 0x004fe20000001814 */
[----:B------:R-:W-:-:S02]  /*55ab0*/  IMAD.MOV.U32 R29, RZ, RZ, R6 ;  /* 0x000000ffff1d7224 */ /* 0x000fc400078e0006 */
[----:B------:R-:W-:Y:S11]  /*55ac0*/  IMAD.MOV.U32 R2, RZ, RZ, R7 ;  /* 0x000000ffff027224 */ /* 0x000ff600078e0007 */
[----:B------:R-:W-:Y:S09]  /*55ad0*/  @!UPT UIADD3 URZ, URZ, URZ, URZ ;  /* 0x0000003f3f3ff290 */ /* 0x000ff2000fffe03f */
        /* <DEDUP_REMOVED lines=18> */
[C---:B--2---:R-:W-:Y:S03]  /*55c00*/  HMMA.16816.F32 R4, R16.reuse, R6, R20 ;  /* 0x000000061004723c */ /* 0x044fe60000001814 */
[----:B------:R-:W2:Y:S11]  /*55c10*/  LDL.LU.64 R22, [R1+0x3c18] ;  /* 0x003c180001167983 */ /* 0x000eb60000300a00 */
[----:B------:R-:W-:Y:S09]  /*55c20*/  @!UPT UIADD3 URZ, URZ, URZ, URZ ;  /* 0x0000003f3f3ff290 */ /* 0x000ff2000fffe03f */
[----:B------:R-:W-:Y:S01]  /*55c30*/  STL.64 [R1+0x5b0], R4 ;  /* 0x0005b00401007387 */ /* 0x000fe20000100a00 */
[----:B------:R0:W-:Y:S03]  /*55c40*/  STL.64 [R1+0x5b8], R6 ;  /* 0x0005b80601007387 */ /* 0x0001e60000100a00 */
[----:B0-----:R-:W3:Y:S01]  /*55c50*/  LDL.LU.64 R6, [R1+0x3c10] ;  /* 0x003c100001067983 */ /* 0x001ee20000300a00 */
[----:B------:R-:W3:Y:S02]  /*55c60*/  LDL.LU.64 R4, [R1+0x3c08] ;  /* 0x003c080001047983 */ /* 0x000ee40000300a00 */
[----:B--2---:R-:W-:Y:S02]  /*55c70*/  IMAD.MOV.U32 R2, RZ, RZ, R22 ;  /* 0x000000ffff027224 */ /* 0x004fe400078e0016 */
[----:B------:R-:W-:Y:S01]  /*55c80*/  IMAD.MOV.U32 R29, RZ, RZ, R23 ;  /* 0x000000ffff1d7224 */ /* 0x000fe200078e0017 */
[C---:B---3--:R-:W-:Y:S11]  /*55c90*/  HMMA.16816.F32 R4, R16.reuse, R22, R4 ;  /* 0x000000161004723c */ /* 0x048ff60000001804 */
[----:B------:R-:W-:Y:S11]  /*55ca0*/  @!UPT UIADD3 URZ, URZ, URZ, URZ ;  /* 0x0000003f3f3ff290 */ /* 0x000ff6000fffe03f */
[----:B------:R-:W-:Y:S01]  /*55cb0*/  @!UPT UIADD3 URZ, URZ, URZ, URZ ;  /* 0x0000003f3f3ff290 */ /* 0x000fe2000fffe03f */
[----:B------:R-:W-:Y:S01]  /*55cc0*/  STL.64 [R1+0x5a0], R4 ;  /* 0x0005a00401007387 */ /* 0x000fe20000100a00 */
[----:B------:R0:W-:Y:S03]  /*55cd0*/  STL.64 [R1+0x5a8], R6 ;  /* 0x0005a80601007387 */ /* 0x0001e60000100a00 */
[----:B0-----:R-:W2:Y:S01]  /*55ce0*/  LDL.LU.64 R6, [R1+0x3c00] ;  /* 0x003c000001067983 */ /* 0x001ea20000300a00 */
[----:B------:R-:W3:Y:S02]  /*55cf0*/  LDL.LU R5, [R1+0x3bf8] ;  /* 0x003bf80001057983 */ /* 0x000ee40000300800 */
[----:B------:R-:W4:Y:S02]  /*55d00*/  LDL.LU.64 R22, [R1+0x3bf0] ;  /* 0x003bf00001167983 */ /* 0x000f240000300a00 */
[----:B------:R-:W2:Y:S01]  /*55d10*/  LDL R4, [R1+0x4bc] ;  /* 0x0004bc0001047983 */ /* 0x000ea20000100800 */
[----:B----4-:R-:W-:Y:S01]  /*55d20*/  HMMA.16816.F32 R16, R16, R22, R24 ;  /* 0x000000161010723c */ /* 0x010fe20000001818 */
[----:B------:R-:W4:Y:S01]  /*55d30*/  LDL.LU.64 R26, [R1+0x3be8] ;  /* 0x003be800011a7983 */ /* 0x000f220000300a00 */
[----:B------:R-:W-:-:S02]  /*55d40*/  IMAD.MOV.U32 R28, RZ, RZ, R22 ;  /* 0x000000ffff1c7224 */ /* 0x000fc400078e0016 */
[----:B------:R-:W-:Y:S11]  /*55d50*/  IMAD.MOV.U32 R0, RZ, RZ, R23 ;  /* 0x000000ffff007224 */ /* 0x000ff600078e0017 */
[----:B------:R-:W-:Y:S08]  /*55d60*/  @!UPT UIADD3 URZ, URZ, URZ, URZ ;  /* 0x0000003f3f3ff290 */ /* 0x000ff0000fffe03f */
[----:B------:R0:W-:Y:S01]  /*55d70*/  STL.64 [R1+0x570], R16 ;  /* 0x0005701001007387 */ /* 0x0001e20000100a00 */
[----:B------:R1:W-:Y:S02]  /*55d80*/  STL.64 [R1+0x578], R18 ;  /* 0x0005781201007387 */ /* 0x0003e40000100a00 */
[----:B------:R-:W4:Y:S02]  /*55d90*/  LDL.LU.64 R22, [R1+0x3be0] ;  /* 0x003be00001167983 */ /* 0x000f240000300a00 */
[----:B------:R-:W4:Y:S01]  /*55da0*/  LDL.LU.64 R20, [R1+0x3bd8] ;  /* 0x003bd80001147983 */ /* 0x000f220000300a00 */
[----:B0-----:R-:W2:Y:S01]  /*55db0*/  LDL.LU R16, [R1+0xd0] ;  /* 0x0000d00001107983 */ /* 0x001ea20000300800 */
[----:B------:R-:W2:Y:S02]  /*55dc0*/  LDL.LU R17, [R1+0xd4] ;  /* 0x0000d40001117983 */ /* 0x000ea40000300800 */
[----:B-1----:R-:W2:Y:S02]  /*55dd0*/  LDL.LU R18, [R1+0xd8] ;  /* 0x0000d80001127983 */ /* 0x002ea40000300800 */
[----:B------:R-:W2:Y:S01]  /*55de0*/  LDL.LU R19, [R1+0xdc] ;  /* 0x0000dc0001137983 */ /* 0x000ea20000300800 */
[C---:B----4-:R-:W-:Y:S01]  /*55df0*/  HMMA.16816.F32 R24, R20.reuse, R26, R8 ;  /* 0x0000001a1418723c */ /* 0x050fe20000001808 */
[----:B------:R-:W4:Y:S11]  /*55e00*/  LDL.LU.64 R10, [R1+0x3bd0] ;  /* 0x003bd000010a7983 */ /* 0x000f360000300a00 */
[----:B------:R-:W-:Y:S11]  /*55e10*/  @!UPT UIADD3 URZ, URZ, URZ, URZ ;  /* 0x0000003f3f3ff290 */ /* 0x000ff6000fffe03f */
[----:B------:R-:W-:Y:S01]  /*55e20*/  STL.64 [R1+0x550], R24 ;  /* 0x0005501801007387 */ /* 0x000fe20000100a00 */
[----:B------:R0:W-:Y:S03]  /*55e30*/  STL.64 [R1+0x558], R26 ;  /* 0x0005581a01007387 */ /* 0x0001e60000100a00 */
[----:B0-----:R-:W2:Y:S01]  /*55e40*/  LDL.LU.64 R26, [R1+0x3bc8] ;  /* 0x003bc800011a7983 */ /* 0x001ea20000300a00 */
[----:B------:R-:W2:Y:S01]  /*55e50*/  LDL.LU.64 R24, [R1+0x3bc0] ;  /* 0x003bc00001187983 */ /* 0x000ea20000300a00 */
[C---:B----4-:R-:W-:Y:S02]  /*55e60*/  HMMA.16816.F32 R8, R20.reuse, R10, R12 ;  /* 0x0000000a1408723c */ /* 0x050fe4000000180c */
[----:B------:R-:W2:Y:S11]  /*55e70*/  LDL.LU.64 R14, [R1+0x3bb8] ;  /* 0x003bb800010e7983 */ /* 0x000eb60000300a00 */
[----:B------:R-:W-:Y:S10]  /*55e80*/  @!UPT UIADD3 URZ, URZ, URZ, URZ ;  /* 0x0000003f3f3ff290 */ /* 0x000ff4000fffe03f */
[----:B------:R-:W-:Y:S01]  /*55e90*/  STL.64 [R1+0x530], R8 ;  /* 0x0005300801007387 */ /* 0x000fe20000100a00 */
[----:B------:R0:W-:Y:S03]  /*55ea0*/  STL.64 [R1+0x538], R10 ;  /* 0x0005380a01007387 */ /* 0x0001e60000100a00 */
[----:B0-----:R-:W4:Y:S01]  /*55eb0*/  LDL.LU.64 R10, [R1+0x3bb0] ;  /* 0x003bb000010a7983 */ /* 0x001f220000300a00 */
[----:B------:R-:W4:Y:S01]  /*55ec0*/  LDL.LU.64 R8, [R1+0x3ba8] ;  /* 0x003ba80001087983 */ /* 0x000f220000300a00 */
[C---:B--2---:R-:W-:Y:S02]  /*55ed0*/  HMMA.16816.F32 R12, R20.reuse, R14, R24 ;  /* 0x0000000e140c723c */ /* 0x044fe40000001818 */
[----:B------:R-:W2:Y:S01]  /*55ee0*/  LDL.LU.64 R26, [R1+0x3ba0] ;  /* 0x003ba000011a7983 */ /* 0x000ea20000300a00 */
[----:B------:R-:W2:Y:S11]  /*55ef0*/  LDL.LU.64 R24, [R1+0x3b98] ;  /* 0x003b980001187983 */ /* 0x000eb60000300a00 */
[----:B------:R-:W-:Y:S09]  /*55f00*/  @!UPT UIADD3 URZ, URZ, URZ, URZ ;  /* 0x0000003f3f3ff290 */ /* 0x000ff2000fffe03f */
[----:B------:R-:W-:Y:S01]  /*55f10*/  STL.64 [R1+0x510], R12 ;  /* 0x0005100c01007387 */ /* 0x000fe20000100a00 */
[----:B------:R0:W-:Y:S03]  /*55f20*/  STL.64 [R1+0x518], R14 ;  /* 0x0005180e01007387 */ /* 0x0001e60000100a00 */
[----:B0-----:R-:W4:Y:S01]  /*55f30*/  LDL.LU.64 R14, [R1+0x3b90] ;  /* 0x003b9000010e7983 */ /* 0x001f220000300a00 */
[----:B------:R-:W2:Y:S01]  /*55f40*/  LDL.LU.64 R12, [R1+0x3b88] ;  /* 0x003b8800010c7983 */ /* 0x000ea20000300a00 */
[C---:B----4-:R-:W-:Y:S11]  /*55f50*/  HMMA.16816.F32 R8, R20.reuse, R14, R8 ;  /* 0x0000000e1408723c */ /* 0x050ff60000001808 */
[----:B------:R-:W-:Y:S11]  /*55f60*/  @!UPT UIADD3 URZ, URZ, URZ, URZ ;  /* 0x0000003f3f3ff290 */ /* 0x000ff6000fffe03f */
[----:B------:R-:W-:Y:S01]  /*55f70*/  @!UPT UIADD3 URZ, URZ, URZ, URZ ;  /* 0x0000003f3f3ff290 */ /* 0x000fe2000fffe03f */
[----:B------:R-:W-:Y:S01]  /*55f80*/  STL.64 [R1+0x500], R8 ;  /* 0x0005000801007387 */ /* 0x000fe20000100a00 */
[----:B------:R0:W-:Y:S03]  /*55f90*/  STL.64 [R1+0x508], R10 ;  /* 0x0005080a01007387 */ /* 0x0001e60000100a00 */
[----:B0-----:R-:W2:Y:S01]  /*55fa0*/  LDL.LU.64 R10, [R1+0x3b80] ;  /* 0x003b8000010a7983 */ /* 0x001ea20000300a00 */
[----:B------:R-:W4:Y:S01]  /*55fb0*/  LDL.LU.64 R8, [R1+0x3b78] ;  /* 0x003b780001087983 */ /* 0x000f220000300a00 */
[C---:B--2---:R-:W-:Y:S11]  /*55fc0*/  HMMA.16816.F32 R24, R20.reuse, R10, R24 ;  /* 0x0000000a1418723c */ /* 0x044ff60000001818 */
[----:B------:R-:W-:Y:S11]  /*55fd0*/  @!UPT UIADD3 URZ, URZ, URZ, URZ ;  /* 0x0000003f3f3ff290 */ /* 0x000ff6000fffe03f */
[----:B------:R-:W-:Y:S01]  /*55fe0*/  @!UPT UIADD3 URZ, URZ, URZ, URZ ;  /* 0x0000003f3f3ff290 */ /* 0x000fe2000fffe03f */
[----:B------:R-:W-:Y:S01]  /*55ff0*/  STL.64 [R1+0x4f0], R24 ;  /* 0x0004f01801007387 */ /* 0x000fe20000100a00 */
[----:B------:R0:W-:Y:S03]  /*56000*/  STL.64 [R1+0x4f8], R26 ;  /* 0x0004f81a01007387 */ /* 0x0001e60000100a00 */
[----:B0-----:R-:W2:Y:S01]  /*56010*/  LDL.LU R27, [R1+0x3b74] ;  /* 0x003b7400011b7983 */ /* 0x001ea20000300800 */
[----:B------:R-:W-:Y:S01]  /*56020*/  HMMA.16816.F32 R16, R20, R6, R16 ;  /* 0x000000061410723c */ /* 0x000fe20000001810 */
[----:B---3--:R-:W-:Y:S11]  /*56030*/  STL [R1+0x3b50], R5 ;  /* 0x003b500501007387 */ /* 0x008ff60000100800 */
[----:B------:R-:W-:Y:S11]  /*56040*/  @!UPT UIADD3 URZ, URZ, URZ, URZ ;  /* 0x0000003f3f3ff290 */ /* 0x000ff6000fffe03f */
[----:B------:R-:W-:Y:S01]  /*56050*/  STL.64 [R1+0x4e0], R16 ;  /* 0x0004e01001007387 */ /* 0x000fe20000100a00 */
[----:B------:R-:W-:Y:S02]  /*56060*/  STL.64 [R1+0x4e8], R18 ;  /* 0x0004e81201007387 */ /* 0x000fe40000100a00 */
[----:B------:R-:W-:Y:S01]  /*56070*/  LDSM.16.M88.4 R16, [R4] ;  /* 0x000000000410783b */ /* 0x000fe20000000200 */
[----:B--2---:R-:W0:Y:S04]  /*56080*/  LDSM.16.MT88.4 R24, [R27+0x21000] ;  /* 0x021000001b18783b */ /* 0x004e280000004200 */
[----:B0-----:R-:W-:Y:S01]  /*56090*/  STL.64 [R1+0x3a88], R26 ;  /* 0x003a881a01007387 */ /* 0x001fe20000100a00 */
[----:B------:R-:W-:Y:S02]  /*560a0*/  STL.64 [R1+0x3a80], R24 ;  /* 0x003a801801007387 */ /* 0x000fe40000100a00 */
[----:B------:R-:W-:Y:S02]  /*560b0*/  STL.64 [R1+0x20], R16 ;  /* 0x0000201001007387 */ /* 0x000fe40000100a00 */
[----:B------:R-:W0:Y:S01]  /*560c0*/  LDSM.16.M88.4 R24, [R4+0x2000] ;  /* 0x002000000418783b */ /* 0x000e220000000200 */
[----:B------:R-:W-:Y:S03]  /*560d0*/  STL.64 [R1+0x28], R18 ;  /* 0x0000281201007387 */ /* 0x000fe60000100a00 */
[----:B------:R-:W1:Y:S01]  /*560e0*/  LDSM.16.M88.4 R16, [R4+0x4000] ;  /* 0x004000000410783b */ /* 0x000e620000000200 */
[----:B0-----:R0:W-:Y:S03]  /*560f0*/  STL.64 [R1+0x10], R24 ;  /* 0x0000101801007387 */ /* 0x0011e60000100a00 */
[----:B------:R-:W-:Y:S02]  /*56100*/  STL.64 [R1+0x18], R26 ;  /* 0x0000181a01007387 */ /* 0x000fe40000100a00 */
[----:B-1----:R-:W-:Y:S02]  /*56110*/  STL.64 [R1], R16 ;  /* 0x0000001001007387 */ /* 0x002fe40000100a00 */
[----:B------:R-:W-:Y:S02]  /*56120*/  STL.64 [R1+0x8], R18 ;  /* 0x0000081201007387 */ /* 0x000fe40000100a00 */
[----:B0-----:R-:W-:-:S02]  /*56130*/  IMAD.MOV.U32 R25, RZ, RZ, R16 ;  /* 0x000000ffff197224 */ /* 0x001fc400078e0010 */
[----:B------:R-:W-:Y:S02]  /*56140*/  IMAD.MOV.U32 R24, RZ, RZ, R17 ;  /* 0x000000ffff187224 */ /* 0x000fe400078e0011 */
[----:B------:R-:W0:Y:S04]  /*56150*/  LDSM.16.M88.4 R16, [R4+0x6000] ;  /* 0x006000000410783b */ /* 0x000e280000000200 */
[----:B------:R1:W-:Y:S04]  /*56160*/  STL.64 [R1+0x3b48], R24 ;  /* 0x003b481801007387 */ /* 0x0003e80000100a00 */
[----:B-1----:R-:W2:Y:S01]  /*56170*/  LDL.LU R24, [R1+0x440] ;  /* 0x0004400001187983 */ /* 0x002ea20000300800 */
[----:B------:R-:W2:Y:S02]  /*56180*/  LDL.LU R25, [R1+0x444] ;  /* 0x0004440001197983 */ /* 0x000ea40000300800 */
[----:B------:R-:W3:Y:S02]  /*56190*/  LDL.LU R26, [R1+0x448] ;  /* 0x00044800011a7983 */ /* 0x000ee40000300800 */
[----:B------:R-:W3:Y:S02]  /*561a0*/  LDL.LU R27, [R1+0x44c] ;  /* 0x00044c00011b7983 */ /* 0x000ee40000300800 */
[----:B---3--:R4:W-:Y:S01]  /*561b0*/  STL.64 [R1+0x3b60], R26 ;  /* 0x003b601a01007387 */ /* 0x0089e20000100a00 */
[----:B--2---:R-:W-:Y:S02]  /*561c0*/  STL.64 [R1+0x3b58], R24 ;  /* 0x003b581801007387 */ /* 0x004fe40000100a00 */
[----:B----4-:R-:W-:-:S02]  /*561d0*/  IMAD.MOV.U32 R26, RZ, RZ, R9 ;  /* 0x000000ffff1a7224 */ /* 0x010fc400078e0009 */
[----:B------:R-:W2:Y:S01]  /*561e0*/  LDL.LU R9, [R1+0x3b70] ;  /* 0x003b700001097983 */ /* 0x000ea20000300800 */
[----:B------:R-:W3:Y:S02]  /*561f0*/  LDL.LU R27, [R1+0x3c] ;  /* 0x00003c00011b7983 */ /* 0x000ee40000300800 */
[----:B0-----:R-:W-:Y:S02]  /*56200*/  STL [R1+0x36cc], R18 ;  /* 0x0036cc1201007387 */ /* 0x001fe40000100800 */
[----:B------:R-:W-:Y:S01]  /*56210*/  STL [R1+0x36c8], R19 ;  /* 0x0036c81301007387 */ /* 0x000fe20000100800 */
[----:B------:R0:W-:Y:S04]  /*56220*/  STL.64 [R1+0x3b68], R16 ;  /* 0x003b681001007387 */ /* 0x0001e80000100a00 */
[----:B0-----:R-:W3:Y:S01]  /*56230*/  LDL.LU R16, [R1+0x430] ;  /* 0x0004300001107983 */ /* 0x001ee20000300800 */
[----:B------:R-:W-:-:S02]  /*56240*/  IMAD.MOV.U32 R17, RZ, RZ, R13 ;  /* 0x000000ffff117224 */ /* 0x000fc400078e000d */
[----:B------:R-:W-:Y:S02]  /*56250*/  IMAD.MOV.U32 R18, RZ, RZ, R12 ;  /* 0x000000ffff127224 */ /* 0x000fe400078e000c */
[----:B------:R-:W0:Y:S04]  /*56260*/  LDSM.16.M88.4 R12, [R4+0x8000] ;  /* 0x00800000040c783b */ /* 0x000e280000000200 */
[----:B0-----:R0:W-:Y:S02]  /*56270*/  STL [R1+0x36b4], R14 ;  /* 0x0036b40e01007387 */ /* 0x0011e40000100800 */
[----:B0-----:R-:W-:Y:S02]  /*56280*/  IMAD.MOV.U32 R14, RZ, RZ, R8 ;  /* 0x000000ffff0e7224 */ /* 0x001fe400078e0008 */
[----:B------:R0:W-:Y:S01]  /*56290*/  STL [R1+0x36b0], R15 ;  /* 0x0036b00f01007387 */ /* 0x0001e20000100800 */
[----:B------:R-:W-:Y:S02]  /*562a0*/  STL.64 [R1+0x3aa0], R12 ;  /* 0x003aa00c01007387 */ /* 0x000fe40000100a00 */
[----:B0-----:R-:W-:-:S02]  /*562b0*/  IMAD.MOV.U32 R15, RZ, RZ, R3 ;  /* 0x000000ffff0f7224 */ /* 0x001fc400078e0003 */
[----:B--2---:R-:W-:Y:S02]  /*562c0*/  IMAD.MOV.U32 R19, RZ, RZ, R9 ;  /* 0x000000ffff137224 */ /* 0x004fe400078e0009 */
[----:B------:R-:W0:Y:S05]  /*562d0*/  LDSM.16.M88.4 R8, [R4+0xa000] ;  /* 0x00a000000408783b */ /* 0x000e2a0000000200 */
[----:B---3--:R-:W-:Y:S01]  /*562e0*/  HMMA.16816.F32 R24, R20, R26, R16 ;  /* 0x0000001a1418723c */ /* 0x008fe20000001810 */
[----:B0-----:R-:W-:Y:S01]  /*562f0*/  STL [R1+0x3574], R10 ;  /* 0x0035740a01007387 */ /* 0x001fe20000100800 */
[----:B------:R-:W-:Y:S02]  /*56300*/  STL [R1+0x3570], R11 ;  /* 0x0035700b01007387 */ /* 0x000fe40000100800 */
[----:B------:R-:W2:Y:S11]  /*56310*/  LDL.LU.64 R16, [R1+0x3b68] ;  /* 0x003b680001107983 */ /* 0x000eb60000300a00 */
[----:B------:R-:W-:Y:S08]  /*56320*/  @!UPT UIADD3 URZ, URZ, URZ, URZ ;  /* 0x0000003f3f3ff290 */ /* 0x000ff0000fffe03f */
[----:B------:R-:W-:Y:S01]  /*56330*/  STL.64 [R1+0x490], R24 ;  /* 0x0004901801007387 */ /* 0x000fe20000100a00 */
[----:B------:R-:W-:Y:S02]  /*56340*/  STL.64 [R1+0x498], R26 ;  /* 0x0004981a01007387 */ /* 0x000fe40000100a00 */
[----:B------:R-:W0:Y:S02]  /*56350*/  LDSM.16.M88.4 R24, [R4+0xc000] ;  /* 0x00c000000418783b */ /* 0x000e240000000200 */
[----:B0-----:R-:W-:Y:S02]  /*56360*/  STL.64 [R1+0x30], R24 ;  /* 0x0000301801007387 */ /* 0x001fe40000100a00 */
[----:B------:R-:W-:Y:S02]  /*56370*/  STL.64 [R1+0x38], R26 ;  /* 0x0000381a01007387 */ /* 0x000fe40000100a00 */
[----:B------:R-:W-:Y:S02]  /*56380*/  IMAD.MOV.U32 R3, RZ, RZ, R25 ;  /* 0x000000ffff037224 */ /* 0x000fe400078e0019 */
[----:B------:R-:W0:Y:S04]  /*56390*/  LDSM.16.M88.4 R24, [R4+0xe000] ;  /* 0x00e000000418783b */ /* 0x000e280000000200 */
[----:B0-----:R-:W-:Y:S01]  /*563a0*/  STL.64 [R1+0x150], R24 ;  /* 0x0001501801007387 */ /* 0x001fe20000100a00 */
[----:B------:R-:W-:Y:S02]  /*563b0*/  STL.64 [R1+0x158], R26 ;  /* 0x0001581a01007387 */ /* 0x000fe40000100a00 */
[----:B------:R-:W0:Y:S02]  /*563c0*/  LDSM.16.M88.4 R24, [R4+0x10000] ;  /* 0x010000000418783b */ /* 0x000e240000000200 */
[----:B0-----:R-:W-:Y:S02]  /*563d0*/  STL.64 [R1+0x140], R24 ;  /* 0x0001401801007387 */ /* 0x001fe40000100a00 */
[----:B------:R-:W-:-:S02]  /*563e0*/  IMAD.MOV.U32 R11, RZ, RZ, R24 ;  /* 0x000000ffff0b7224 */ /* 0x000fc400078e0018 */
[----:B------:R-:W-:Y:S02]  /*563f0*/  STL.64 [R1+0x148], R26 ;  /* 0x0001481a01007387 */ /* 0x000fe40000100a00 */
[----:B------:R-:W-:Y:S02]  /*56400*/  IMAD.MOV.U32 R10, RZ, RZ, R25 ;  /* 0x000000ffff0a7224 */ /* 0x000fe400078e0019 */
[----:B------:R-:W0:Y:S04]  /*56410*/  LDSM.16.M88.4 R24, [R4+0x12000] ;  /* 0x012000000418783b */ /* 0x000e280000000200 */
[----:B------:R-:W-:Y:S01]  /*56420*/  STL.64 [R1+0x3a40], R10 ;  /* 0x003a400a01007387 */ /* 0x000fe20000100a00 */
[----:B------:R1:W-:Y:S03]  /*56430*/  STL.64 [R1+0x3a38], R8 ;  /* 0x003a380801007387 */ /* 0x0003e60000100a00 */
[----:B-1----:R-:W3:Y:S01]  /*56440*/  LDL.LU R8, [R1+0x450] ;  /* 0x0004500001087983 */ /* 0x002ee20000300800 */
[----:B------:R-:W3:Y:S02]  /*56450*/  LDL.LU R9, [R1+0x454] ;  /* 0x0004540001097983 */ /* 0x000ee40000300800 */
[----:B------:R-:W3:Y:S02]  /*56460*/  LDL.LU R10, [R1+0x458] ;  /* 0x00045800010a7983 */ /* 0x000ee40000300800 */
[----:B------:R-:W3:Y:S01]  /*56470*/  LDL.LU R11, [R1+0x45c] ;  /* 0x00045c00010b7983 */ /* 0x000ee20000300800 */
[----:B0-----:R-:W-:Y:S01]  /*56480*/  STL.64 [R1+0x130], R24 ;  /* 0x0001301801007387 */ /* 0x001fe20000100a00 */
[----:B------:R-:W-:Y:S02]  /*56490*/  STL.64 [R1+0x138], R26 ;  /* 0x0001381a01007387 */ /* 0x000fe40000100a00 */
[----:B------:R-:W0:Y:S02]  /*564a0*/  LDSM.16.M88.4 R24, [R4+0x14000] ;  /* 0x014000000418783b */ /* 0x000e240000000200 */
[----:B0-----:R-:W-:Y:S02]  /*564b0*/  STL.64 [R1+0x120], R24 ;  /* 0x0001201801007387 */ /* 0x001fe40000100a00 */
        /* <DEDUP_REMOVED lines=11> */
[----:B------:R-:W1:Y:S04]  /*56570*/  LDSM.16.M88.4 R4, [R4+0x1e000] ;  /* 0x01e000000404783b */ /* 0x000e680000000200 */
[----:B0-----:R-:W-:Y:S01]  /*56580*/  STL.64 [R1+0xe0], R24 ;  /* 0x0000e01801007387 */ /* 0x001fe20000100a00 */
[----:B------:R0:W-:Y:S03]  /*56590*/  STL.64 [R1+0xe8], R26 ;  /* 0x0000e81a01007387 */ /* 0x0001e60000100a00 */
[----:B0-----:R-:W4:Y:S01]  /*565a0*/  LDL.LU.64 R26, [R1+0x3b60] ;  /* 0x003b6000011a7983 */ /* 0x001f220000300a00 */
[----:B------:R-:W4:Y:S02]  /*565b0*/  LDL.LU.64 R24, [R1+0x3b58] ;  /* 0x003b580001187983 */ /* 0x000f240000300a00 */
[----:B-1----:R0:W-:Y:S02]  /*565c0*/  STL.64 [R1+0xd0], R4 ;  /* 0x0000d00401007387 */ /* 0x0021e40000100a00 */
[----:B------:R-:W-:Y:S01]  /*565d0*/  STL.64 [R1+0xd8], R6 ;  /* 0x0000d80601007387 */ /* 0x000fe20000100a00 */
[----:B0-----:R-:W2:Y:S04]  /*565e0*/  LDL.LU R5, [R1+0x3b50] ;  /* 0x003b500001057983 */ /* 0x001ea80000300800 */
[----:B--2---:R-:W0:Y:S04]  /*565f0*/  LDSM.16.MT88.4 R4, [R5+0x21000] ;  /* 0x021000000504783b */ /* 0x004e280000004200 */
[----:B0-----:R0:W-:Y:S01]  /*56600*/  STL.64 [R1+0x3980], R6 ;  /* 0x0039800601007387 */ /* 0x0011e20000100a00 */
[----:B------:R4:W-:Y:S03]  /*56610*/  STL.64 [R1+0x3978], R4 ;  /* 0x0039780401007387 */ /* 0x0009e60000100a00 */
[----:B0-----:R-:W4:Y:S01]  /*56620*/  LDL.LU R6, [R1+0xc8] ;  /* 0x0000c80001067983 */ /* 0x001f220000300800 */
[----:B------:R-:W4:Y:S02]  /*56630*/  LDL.LU R7, [R1+0xcc] ;  /* 0x0000cc0001077983 */ /* 0x000f240000300800 */
[C---:B----4-:R-:W-:Y:S01]  /*56640*/  HMMA.16816.F32 R4, R20.reuse, R6, R24 ;  /* 0x000000061404723c */ /* 0x050fe20000001818 */
[----:B------:R-:W2:Y:S11]  /*56650*/  LDL.LU.64 R24, [R1+0x3b48] ;  /* 0x003b480001187983 */ /* 0x000eb60000300a00 */
[----:B------:R-:W-:Y:S11]  /*56660*/  @!UPT UIADD3 URZ, URZ, URZ, URZ ;  /* 0x0000003f3f3ff290 */ /* 0x000ff6000fffe03f */
[----:B------:R3:W-:Y:S01]  /*56670*/  STL.64 [R1+0x4d0], R4 ;  /* 0x0004d00401007387 */ /* 0x0007e20000100a00 */
[----:B------:R-:W-:Y:S02]  /*56680*/  IMAD.MOV.U32 R18, RZ, RZ, R6 ;  /* 0x000000ffff127224 */ /* 0x000fe400078e0006 */
[----:B------:R-:W-:Y:S02]  /*56690*/  IMAD.MOV.U32 R19, RZ, RZ, R7 ;  /* 0x000000ffff137224 */ /* 0x000fe400078e0007 */
[----:B---3--:R-:W-:Y:S03]  /*566a0*/  HMMA.16816.F32 R4, R20, R14, R8 ;  /* 0x0000000e1404723c */ /* 0x008fe60000001808 */
[----:B------:R-:W-:Y:S01]  /*566b0*/  STL [R1+0x36d4], R19 ;  /* 0x0036d41301007387 */ /* 0x000fe20000100800 */
[----:B------:R-:W-:Y:S02]  /*566c0*/  STL [R1+0x36d0], R18 ;  /* 0x0036d01201007387 */ /* 0x000fe40000100800 */
[----:B------:R-:W-:Y:S02]  /*566d0*/  STL.64 [R1+0x3b10], R16 ;  /* 0x003b101001007387 */ /* 0x000fe40000100a00 */
[----:B------:R-:W3:Y:S11]  /*566e0*/  LDL.LU R8, [R1+0x280] ;  /* 0x0002800001087983 */ /* 0x000ef60000300800 */
[----:B------:R-:W-:Y:S04]  /*566f0*/  @!UPT UIADD3 URZ, URZ, URZ, URZ ;  /* 0x0000003f3f3ff290 */ /* 0x000fe8000fffe03f */
[----:B------:R0:W-:Y:S01]  /*56700*/  STL.64 [R1+0x4c0], R4 ;  /* 0x0004c00401007387 */ /* 0x0001e20000100a00 */
[----:B------:R1:W-:Y:S02]  /*56710*/  STL.64 [R1+0x4c8], R6 ;  /* 0x0004c80601007387 */ /* 0x0003e40000100a00 */
[----:B------:R-:W3:Y:S02]  /*56720*/  LDL.LU R9, [R1+0x284] ;  /* 0x0002840001097983 */ /* 0x000ee40000300800 */
[----:B------:R-:W4:Y:S01]  /*56730*/  LDL.LU R10, [R1+0x288] ;  /* 0x00028800010a7983 */ /* 0x000f220000300800 */
[----:B------:R-:W4:Y:S01]  /*56740*/  LDL.LU R11, [R1+0x28c] ;  /* 0x00028c00010b7983 */ /* 0x000f220000300800 */
[----:B------:R-:W-:Y:S02]  /*56750*/  IMAD.MOV.U32 R26, RZ, RZ, R28 ;  /* 0x000000ffff1a7224 */ /* 0x000fe400078e001c */
[----:B------:R-:W-:Y:S01]  /*56760*/  IMAD.MOV.U32 R27, RZ, RZ, R0 ;  /* 0x000000ffff1b7224 */ /* 0x000fe200078e0000 */
[----:B----4-:R-:W-:Y:S01]  /*56770*/  STL.64 [R1+0x3a50], R10 ;  /* 0x003a500a01007387 */ /* 0x010fe20000100a00 */
[----:B---3--:R-:W-:Y:S02]  /*56780*/  STL.64 [R1+0x3a48], R8 ;  /* 0x003a480801007387 */ /* 0x008fe40000100a00 */
[----:B0-----:R-:W3:Y:S02]  /*56790*/  LDL.LU R4, [R1+0x2a0] ;  /* 0x0002a00001047983 */ /* 0x001ee40000300800 */
[----:B------:R-:W3:Y:S01]  /*567a0*/  LDL.LU R5, [R1+0x2a4] ;  /* 0x0002a40001057983 */ /* 0x000ee20000300800 */
[----:B-1----:R-:W4:Y:S01]  /*567b0*/  LDL.LU R6, [R1+0x2a8] ;  /* 0x0002a80001067983 */ /* 0x002f220000300800 */
[----:B------:R-:W4:Y:S02]  /*567c0*/  LDL.LU R7, [R1+0x2ac] ;  /* 0x0002ac0001077983 */ /* 0x000f240000300800 */
[----:B------:R-:W2:Y:S02]  /*567d0*/  LDL.LU R28, [R1+0x3b40] ;  /* 0x003b4000011c7983 */ /* 0x000ea40000300800 */
[----:B------:R-:W2:Y:S01]  /*567e0*/  LDL.LU R0, [R1+0x3b3c] ;  /* 0x003b3c0001007983 */ /* 0x000ea20000300800 */
[----:B------:R-:W2:Y:S01]  /*567f0*/  LDL.LU R12, [R1+0x590] ;  /* 0x00059000010c7983 */ /* 0x000ea20000300800 */
[----:B------:R-:W2:Y:S02]  /*56800*/  LDL.LU R13, [R1+0x594] ;  /* 0x00059400010d7983 */ /* 0x000ea40000300800 */
[----:B------:R-:W2:Y:S02]  /*56810*/  LDL.LU R14, [R1+0x598] ;  /* 0x00059800010e7983 */ /* 0x000ea40000300800 */
[----:B------:R-:W2:Y:S02]  /*56820*/  LDL.LU R15, [R1+0x59c] ;  /* 0x00059c00010f7983 */ /* 0x000ea40000300800 */
[----:B--2---:R0:W-:Y:S01]  /*56830*/  STL.64 [R1+0x3ab0], R14 ;  /* 0x003ab00e01007387 */ /* 0x0041e20000100a00 */
[----:B------:R-:W-:Y:S03]  /*56840*/  STL.64 [R1+0x3aa8], R12 ;  /* 0x003aa80c01007387 */ /* 0x000fe60000100a00 */
[----:B0-----:R-:W2:Y:S01]  /*56850*/  LDL.LU R14, [R1+0x68] ;  /* 0x00006800010e7983 */ /* 0x001ea20000300800 */
[----:B------:R-:W2:Y:S02]  /*56860*/  LDL.LU R15, [R1+0x6c] ;  /* 0x00006c00010f7983 */ /* 0x000ea40000300800 */
[----:B------:R-:W-:-:S02]  /*56870*/  IMAD.MOV.U32 R9, RZ, RZ, R24 ;  /* 0x000000ffff097224 */ /* 0x000fc400078e0018 */
[----:B------:R-:W-:Y:S01]  /*56880*/  IMAD.MOV.U32 R8, RZ, RZ, R25 ;  /* 0x000000ffff087224 */ /* 0x000fe200078e0019 */
[----:B--2---:R0:W-:Y:S01]  /*56890*/  STL.64 [R1+0x3ac0], R14 ;  /* 0x003ac00e01007387 */ /* 0x0041e20000100a00 */
[----:B------:R1:W-:Y:S02]  /*568a0*/  STL.64 [R1+0x3a98], R26 ;  /* 0x003a981a01007387 */ /* 0x0003e40000100a00 */
[----:B0-----:R-:W-:Y:S02]  /*568b0*/  IMAD.MOV.U32 R14, RZ, RZ, R0 ;  /* 0x000000ffff0e7224 */ /* 0x001fe400078e0000 */
[----:B-1----:R-:W-:Y:S02]  /*568c0*/  IMAD.MOV.U32 R26, RZ, RZ, R2 ;  /* 0x000000ffff1a7224 */ /* 0x002fe400078e0002 */
[----:B------:R-:W-:Y:S01]  /*568d0*/  IMAD.MOV.U32 R15, RZ, RZ, R28 ;  /* 0x000000ffff0f7224 */ /* 0x000fe200078e001c */
[----:B------:R-:W2:Y:S01]  /*568e0*/  LDL.LU R2, [R1+0x3b38] ;  /* 0x003b380001027983 */ /* 0x000ea20000300800 */
[----:B------:R-:W-:-:S02]  /*568f0*/  IMAD.MOV.U32 R27, RZ, RZ, R29 ;  /* 0x000000ffff1b7224 */ /* 0x000fc400078e001d */
[----:B------:R-:W3:Y:S02]  /*56900*/  LDL.LU R29, [R1+0x3b34] ;  /* 0x003b3400011d7983 */ /* 0x000ee40000300800 */
[----:B------:R-:W4:Y:S01]  /*56910*/  LDL.LU R0, [R1+0x3b30] ;  /* 0x003b300001007983 */ /* 0x000f220000300800 */
[----:B------:R-:W4:Y:S01]  /*56920*/  LDL.LU R28, [R1+0x3b2c] ;  /* 0x003b2c00011c7983 */ /* 0x000f220000300800 */
[----:B------:R-:W-:Y:S02]  /*56930*/  STL.64 [R1+0x3ad8], R14 ;  /* 0x003ad80e01007387 */ /* 0x000fe40000100a00 */
[----:B------:R0:W-:Y:S02]  /*56940*/  STL.64 [R1+0x3ab8], R26 ;  /* 0x003ab81a01007387 */ /* 0x0001e40000100a00 */
[----:B------:R-:W4:Y:S01]  /*56950*/  LDL.LU R24, [R1+0x560] ;  /* 0x0005600001187983 */ /* 0x000f220000300800 */
[----:B------:R-:W4:Y:S04]  /*56960*/  LDL.LU R25, [R1+0x564] ;  /* 0x0005640001197983 */ /* 0x000f280000300800 */
[----:B0-----:R-:W4:Y:S01]  /*56970*/  LDL.LU R26, [R1+0x568] ;  /* 0x00056800011a7983 */ /* 0x001f220000300800 */
[----:B------:R-:W4:Y:S02]  /*56980*/  LDL.LU R27, [R1+0x56c] ;  /* 0x00056c00011b7983 */ /* 0x000f240000300800 */
[----:B--2---:R-:W-:-:S02]  /*56990*/  IMAD.MOV.U32 R15, RZ, RZ, R2 ;  /* 0x000000ffff0f7224 */ /* 0x004fc400078e0002 */
[----:B---3--:R-:W-:Y:S02]  /*569a0*/  IMAD.MOV.U32 R14, RZ, RZ, R29 ;  /* 0x000000ffff0e7224 */ /* 0x008fe400078e001d */
[----:B------:R-:W2:Y:S01]  /*569b0*/  LDL.LU R29, [R1+0x3b28] ;  /* 0x003b2800011d7983 */ /* 0x000ea20000300800 */
[----:B------:R-:W3:Y:S02]  /*569c0*/  LDL.LU R2, [R1+0x3b24] ;  /* 0x003b240001027983 */ /* 0x000ee40000300800 */
[----:B------:R-:W-:Y:S01]  /*569d0*/  STL.64 [R1+0x3af0], R14 ;  /* 0x003af00e01007387 */ /* 0x000fe20000100a00 */
[----:B----4-:R-:W-:Y:S01]  /*569e0*/  STL.64 [R1+0x3ad0], R26 ;  /* 0x003ad01a01007387 */ /* 0x010fe20000100a00 */
[----:B------:R0:W-:Y:S03]  /*569f0*/  STL.64 [R1+0x3ac8], R24 ;  /* 0x003ac81801007387 */ /* 0x0001e60000100a00 */
[----:B0-----:R-:W4:Y:S01]  /*56a00*/  LDL.LU R24, [R1+0x540] ;  /* 0x0005400001187983 */ /* 0x001f220000300800 */
[----:B------:R-:W4:Y:S02]  /*56a10*/  LDL.LU R25, [R1+0x544] ;  /* 0x0005440001197983 */ /* 0x000f240000300800 */
[----:B------:R-:W2:Y:S02]  /*56a20*/  LDL.LU R26, [R1+0x548] ;  /* 0x00054800011a7983 */ /* 0x000ea40000300800 */
[----:B------:R-:W2:Y:S02]  /*56a30*/  LDL.LU R27, [R1+0x54c] ;  /* 0x00054c00011b7983 */ /* 0x000ea40000300800 */
[----:B------:R-:W-:-:S02]  /*56a40*/  IMAD.MOV.U32 R14, RZ, RZ, R28 ;  /* 0x000000ffff0e7224 */ /* 0x000fc400078e001c */
[----:B------:R-:W-:Y:S01]  /*56a50*/  IMAD.MOV.U32 R15, RZ, RZ, R0 ;  /* 0x000000ffff0f7224 */ /* 0x000fe200078e0000 */
[----:B------:R-:W4:Y:S01]  /*56a60*/  LDL.LU R28, [R1+0x3b20] ;  /* 0x003b2000011c7983 */ /* 0x000f220000300800 */
[----:B------:R-:W4:Y:S02]  /*56a70*/  LDL.LU R0, [R1+0x3b1c] ;  /* 0x003b1c0001007983 */ /* 0x000f240000300800 */
[----:B------:R-:W4:Y:S02]  /*56a80*/  LDL.LU R16, [R1+0x460] ;  /* 0x0004600001107983 */ /* 0x000f240000300800 */
[----:B------:R-:W4:Y:S01]  /*56a90*/  LDL.LU R17, [R1+0x464] ;  /* 0x0004640001117983 */ /* 0x000f220000300800 */
[----:B------:R-:W4:Y:S01]  /*56aa0*/  LDL.LU R18, [R1+0x468] ;  /* 0x0004680001127983 */ /* 0x000f220000300800 */
[----:B------:R-:W4:Y:S02]  /*56ab0*/  LDL.LU R19, [R1+0x46c] ;  /* 0x00046c0001137983 */ /* 0x000f240000300800 */
[----:B------:R3:W-:Y:S02]  /*56ac0*/  STL.64 [R1+0x3b08], R14 ;  /* 0x003b080e01007387 */ /* 0x0007e40000100a00 */
[----:B---3--:R-:W-:-:S02]  /*56ad0*/  IMAD.MOV.U32 R14, RZ, RZ, R2 ;  /* 0x000000ffff0e7224 */ /* 0x008fc400078e0002 */
[----:B------:R-:W3:Y:S04]  /*56ae0*/  LDL.LU R2, [R1+0x3b18] ;  /* 0x003b180001027983 */ /* 0x000ee80000300800 */
[----:B--2---:R-:W-:Y:S01]  /*56af0*/  STL.64 [R1+0x3ae8], R26 ;  /* 0x003ae81a01007387 */ /* 0x004fe20000100a00 */
[----:B----4-:R0:W-:Y:S03]  /*56b00*/  STL.64 [R1+0x3ae0], R24 ;  /* 0x003ae01801007387 */ /* 0x0101e60000100a00 */
[----:B0-----:R-:W2:Y:S01]  /*56b10*/  LDL.LU R24, [R1+0x520] ;  /* 0x0005200001187983 */ /* 0x001ea20000300800 */
[----:B------:R-:W2:Y:S02]  /*56b20*/  LDL.LU R25, [R1+0x524] ;  /* 0x0005240001197983 */ /* 0x000ea40000300800 */
[----:B------:R-:W4:Y:S02]  /*56b30*/  LDL.LU R26, [R1+0x528] ;  /* 0x00052800011a7983 */ /* 0x000f240000300800 */
[----:B------:R-:W4:Y:S02]  /*56b40*/  LDL.LU R27, [R1+0x52c] ;  /* 0x00052c00011b7983 */ /* 0x000f240000300800 */
[----:B----4-:R-:W-:Y:S01]  /*56b50*/  STL.64 [R1+0x3b00], R26 ;  /* 0x003b001a01007387 */ /* 0x010fe20000100a00 */
[----:B--2---:R0:W-:Y:S03]  /*56b60*/  STL.64 [R1+0x3af8], R24 ;  /* 0x003af81801007387 */ /* 0x0041e60000100a00 */
[----:B0-----:R-:W2:Y:S01]  /*56b70*/  LDL.LU R24, [R1+0x470] ;  /* 0x0004700001187983 */ /* 0x001ea20000300800 */
[----:B------:R-:W2:Y:S02]  /*56b80*/  LDL.LU R25, [R1+0x474] ;  /* 0x0004740001197983 */ /* 0x000ea40000300800 */
[----:B------:R-:W2:Y:S02]  /*56b90*/  LDL.LU R26, [R1+0x478] ;  /* 0x00047800011a7983 */ /* 0x000ea40000300800 */
[----:B------:R-:W2:Y:S01]  /*56ba0*/  LDL.LU R27, [R1+0x47c] ;  /* 0x00047c00011b7983 */ /* 0x000ea20000300800 */
[----:B------:R-:W-:Y:S01]  /*56bb0*/  STL.64 [R1+0x3a70], R6 ;  /* 0x003a700601007387 */ /* 0x000fe20000100a00 */
[----:B------:R0:W-:Y:S03]  /*56bc0*/  STL.64 [R1+0x3a68], R4 ;  /* 0x003a680401007387 */ /* 0x0001e60000100a00 */
[----:B0-----:R-:W4:Y:S01]  /*56bd0*/  LDL.64 R4, [R1+0x20] ;  /* 0x0000200001047983 */ /* 0x001f220000100a00 */
[----:B------:R-:W-:-:S07]  /*56be0*/  IMAD.MOV.U32 R15, RZ, RZ, R29 ;  /* 0x000000ffff0f7224 */ /* 0x000fce00078e001d */
[----:B------:R-:W-:Y:S01]  /*56bf0*/  HMMA.16816.F32 R12, R20, R14, R16 ;  /* 0x0000000e140c723c */ /* 0x000fe20000001810 */
[----:B----4-:R0:W-:Y:S04]  /*56c00*/  STL.64 [R1+0x3a90], R4 ;  /* 0x003a900401007387 */ /* 0x0101e80000100a00 */
[----:B0-----:R-:W4:Y:S01]  /*56c10*/  LDL.LU R4, [R1+0x580] ;  /* 0x0005800001047983 */ /* 0x001f220000300800 */
[----:B------:R-:W4:Y:S02]  /*56c20*/  LDL.LU R5, [R1+0x584] ;  /* 0x0005840001057983 */ /* 0x000f240000300800 */
[----:B------:R-:W4:Y:S02]  /*56c30*/  LDL.LU R6, [R1+0x588] ;  /* 0x0005880001067983 */ /* 0x000f240000300800 */
[----:B------:R-:W4:Y:S01]  /*56c40*/  LDL.LU R7, [R1+0x58c] ;  /* 0x00058c0001077983 */ /* 0x000f220000300800 */
[----:B------:R0:W-:Y:S04]  /*56c50*/  STL.64 [R1+0x3a60], R8 ;  /* 0x003a600801007387 */ /* 0x0001e80000100a00 */
[----:B0-----:R-:W2:Y:S09]  /*56c60*/  LDL.64 R8, [R1+0x10] ;  /* 0x0000100001087983 */ /* 0x001eb20000100a00 */
[----:B------:R-:W-:-:S02]  /*56c70*/  IMAD.MOV.U32 R19, RZ, RZ, R14 ;  /* 0x000000ffff137224 */ /* 0x000fc400078e000e */
[----:B------:R-:W-:Y:S01]  /*56c80*/  IMAD.MOV.U32 R18, RZ, RZ, R15 ;  /* 0x000000ffff127224 */ /* 0x000fe200078e000f */
[----:B--2---:R0:W-:Y:S04]  /*56c90*/  STL.64 [R1+0x3a78], R8 ;  /* 0x003a780801007387 */ /* 0x0041e80000100a00 */
[----:B0-----:R-:W2:Y:S01]  /*56ca0*/  LDL.LU R8, [R1+0x2b0] ;  /* 0x0002b00001087983 */ /* 0x001ea20000300800 */
[----:B------:R-:W2:Y:S02]  /*56cb0*/  LDL.LU R9, [R1+0x2b4] ;  /* 0x0002b40001097983 */ /* 0x000ea40000300800 */
[----:B------:R-:W2:Y:S02]  /*56cc0*/  LDL.LU R10, [R1+0x2b8] ;  /* 0x0002b800010a7983 */ /* 0x000ea40000300800 */
[----:B------:R-:W2:Y:S01]  /*56cd0*/  LDL.LU R11, [R1+0x2bc] ;  /* 0x0002bc00010b7983 */ /* 0x000ea20000300800 */
[----:B------:R-:W2:Y:S01]  /*56ce0*/  LDL.LU.64 R16, [R1+0x3b10] ;  /* 0x003b100001107983 */ /* 0x000ea20000300a00 */
[----:B------:R0:W-:Y:S02]  /*56cf0*/  STL.64 [R1+0x4a0], R12 ;  /* 0x0004a00c01007387 */ /* 0x0001e40000100a00 */
[----:B------:R-:W0:Y:S02]  /*56d00*/  LDL.LU.64 R14, [R1+0x3b08] ;  /* 0x003b0800010e7983 */ /* 0x000e240000300a00 */
[----:B------:R-:W-:Y:S01]  /*56d10*/  STL [R1+0x36dc], R18 ;  /* 0x0036dc1201007387 */ /* 0x000fe20000100800 */
[----:B------:R-:W-:Y:S01]  /*56d20*/  STL [R1+0x36d8], R19 ;  /* 0x0036d81301007387 */ /* 0x000fe20000100800 */
[C---:B0-----:R-:W-:Y:S03]  /*56d30*/  HMMA.16816.F32 R12, R20.reuse, R14, R24 ;  /* 0x0000000e140c723c */ /* 0x041fe60000001818 */
[----:B--2---:R0:W-:Y:S04]  /*56d40*/  STL.64 [R1+0x3a58], R16 ;  /* 0x003a581001007387 */ /* 0x0041e80000100a00 */
[----:B0-----:R-:W2:Y:S01]  /*56d50*/  LDL.LU R16, [R1+0x290] ;  /* 0x0002900001107983 */ /* 0x001ea20000300800 */
[----:B------:R-:W2:Y:S02]  /*56d60*/  LDL.LU R17, [R1+0x294] ;  /* 0x0002940001117983 */ /* 0x000ea40000300800 */
[----:B------:R-:W2:Y:S02]  /*56d70*/  LDL.LU.64 R26, [R1+0x3b00] ;  /* 0x003b0000011a7983 */ /* 0x000ea40000300a00 */
[----:B------:R-:W2:Y:S11]  /*56d80*/  LDL.LU.64 R24, [R1+0x3af8] ;  /* 0x003af80001187983 */ /* 0x000eb60000300a00 */
[----:B------:R-:W-:Y:S01]  /*56d90*/  STL.64 [R1+0x480], R12 ;  /* 0x0004800c01007387 */ /* 0x000fe20000100a00 */
[----:B------:R0:W-:Y:S03]  /*56da0*/  STL.64 [R1+0x488], R14 ;  /* 0x0004880e01007387 */ /* 0x0001e60000100a00 */
[----:B0-----:R-:W2:Y:S02]  /*56db0*/  LDL.LU.64 R14, [R1+0x3af0] ;  /* 0x003af000010e7983 */ /* 0x001ea40000300a00 */
[C---:B--2---:R-:W-:Y:S02]  /*56dc0*/  HMMA.16816.F32 R12, R20.reuse, R14, R24 ;  /* 0x0000000e140c723c */ /* 0x044fe40000001818 */
[----:B------:R-:W2:Y:S01]  /*56dd0*/  LDL.LU.64 R26, [R1+0x3ae8] ;  /* 0x003ae800011a7983 */ /* 0x000ea20000300a00 */
[----:B------:R-:W2:Y:S11]  /*56de0*/  LDL.LU.64 R24, [R1+0x3ae0] ;  /* 0x003ae00001187983 */ /* 0x000eb60000300a00 */
[----:B------:R-:W-:Y:S09]  /*56df0*/  @!UPT UIADD3 URZ, URZ, URZ, URZ ;  /* 0x0000003f3f3ff290 */ /* 0x000ff2000fffe03f */
        /* <DEDUP_REMOVED lines=11> */
[----:B------:R-:W2:Y:S11]  /*56eb0*/  LDL.LU.64 R26, [R1+0x3ab8] ;  /* 0x003ab800011a7983 */ /* 0x000eb60000300a00 */
[----:B------:R-:W-:Y:S10]  /*56ec0*/  @!UPT UIADD3 URZ, URZ, URZ, URZ ;  /* 0x0000003f3f3ff290 */ /* 0x000ff4000fffe03f */
[----:B------:R-:W-:Y:S01]  /*56ed0*/  STL.64 [R1+0x450], R12 ;  /* 0x0004500c01007387 */ /* 0x000fe20000100a00 */
[----:B------:R0:W-:Y:S03]  /*56ee0*/  STL.64 [R1+0x458], R14 ;  /* 0x0004580e01007387 */ /* 0x0001e60000100a00 */
[----:B0-----:R-:W2:Y:S01]  /*56ef0*/  LDL.LU.64 R14, [R1+0x3ab0] ;  /* 0x003ab000010e7983 */ /* 0x001ea20000300a00 */
[----:B------:R-:W2:Y:S02]  /*56f00*/  LDL.LU.64 R12, [R1+0x3aa8] ;  /* 0x003aa800010c7983 */ /* 0x000ea40000300a00 */
[----:B---3--:R-:W-:Y:S02]  /*56f10*/  IMAD.MOV.U32 R18, RZ, RZ, R2 ;  /* 0x000000ffff127224 */ /* 0x008fe400078e0002 */
[----:B------:R-:W-:Y:S01]  /*56f20*/  IMAD.MOV.U32 R19, RZ, RZ, R0 ;  /* 0x000000ffff137224 */ /* 0x000fe200078e0000 */
[----:B--2---:R-:W-:Y:S01]  /*56f30*/  HMMA.16816.F32 R24, R20, R26, R12 ;  /* 0x0000001a1418723c */ /* 0x004fe2000000180c */
[----:B------:R-:W2:Y:S11]  /*56f40*/  LDL.LU.64 R12, [R1+0x3aa0] ;  /* 0x003aa000010c7983 */ /* 0x000eb60000300a00 */
[----:B------:R-:W-:Y:S11]  /*56f50*/  @!UPT UIADD3 URZ, URZ, URZ, URZ ;  /* 0x0000003f3f3ff290 */ /* 0x000ff6000fffe03f */
[----:B------:R-:W-:Y:S01]  /*56f60*/  @!UPT UIADD3 URZ, URZ, URZ, URZ ;  /* 0x0000003f3f3ff290 */ /* 0x000fe2000fffe03f */
[----:B------:R-:W-:Y:S02]  /*56f70*/  IMAD.MOV.U32 R2, RZ, RZ, R26 ;  /* 0x000000ffff027224 */ /* 0x000fe400078e001a */
[----:B------:R-:W-:Y:S02]  /*56f80*/  IMAD.MOV.U32 R0, RZ, RZ, R27 ;  /* 0x000000ffff007224 */ /* 0x000fe400078e001b */
[----:B------:R-:W4:Y:S03]  /*56f90*/  LDL.LU.64 R26, [R1+0x3a98] ;  /* 0x003a9800011a7983 */ /* 0x000f260000300a00 */
[----:B------:R-:W-:Y:S02]  /*56fa0*/  STL [R1+0x36e4], R0 ;  /* 0x0036e40001007387 */ /* 0x000fe40000100800 */
[----:B------:R-:W-:Y:S02]  /*56fb0*/  STL [R1+0x36e0], R2 ;  /* 0x0036e00201007387 */ /* 0x000fe40000100800 */
[----:B------:R-:W-:-:S02]  /*56fc0*/  IMAD.MOV.U32 R14, RZ, RZ, R24 ;  /* 0x000000ffff0e7224 */ /* 0x000fc400078e0018 */
[----:B------:R-:W-:Y:S01]  /*56fd0*/  IMAD.MOV.U32 R15, RZ, RZ, R25 ;  /* 0x000000ffff0f7224 */ /* 0x000fe200078e0019 */
[----:B----4-:R-:W-:Y:S01]  /*56fe0*/  HMMA.16816.F32 R20, R20, R26, R4 ;  /* 0x0000001a1414723c */ /* 0x010fe20000001804 */
[----:B------:R-:W3:Y:S01]  /*56ff0*/  LDL.LU.64 R4, [R1+0x3a90] ;  /* 0x003a900001047983 */ /* 0x000ee20000300a00 */
[----:B------:R-:W3:Y:S02]  /*57000*/  LDL.LU.64 R26, [R1+0x3a88] ;  /* 0x003a8800011a7983 */ /* 0x000ee40000300a00 */
[----:B------:R-:W3:Y:S11]  /*57010*/  LDL.LU.64 R24, [R1+0x3a80] ;  /* 0x003a800001187983 */ /* 0x000ef60000300a00 */
[----:B------:R-:W-:Y:S08]  /*57020*/  @!UPT UIADD3 URZ, URZ, URZ, URZ ;  /* 0x0000003f3f3ff290 */ /* 0x000ff0000fffe03f */
[----:B------:R0:W-:Y:S01]  /*57030*/  STL.64 [R1+0x2c0], R20 ;  /* 0x0002c01401007387 */ /* 0x0001e20000100a00 */
[----:B------:R1:W-:Y:S03]  /*57040*/  STL.64 [R1+0x2c8], R22 ;  /* 0x0002c81601007387 */ /* 0x0003e60000100a00 */
[----:B0-----:R-:W4:Y:S01]  /*57050*/  LDL.LU R20, [R1+0x260] ;  /* 0x0002600001147983 */ /* 0x001f220000300800 */
[----:B------:R-:W4:Y:S02]  /*57060*/  LDL.LU R21, [R1+0x264] ;  /* 0x0002640001157983 */ /* 0x000f240000300800 */
[----:B-1----:R-:W4:Y:S02]  /*57070*/  LDL.LU R22, [R1+0x268] ;  /* 0x0002680001167983 */ /* 0x002f240000300800 */
[----:B------:R-:W4:Y:S01]  /*57080*/  LDL.LU R23, [R1+0x26c] ;  /* 0x00026c0001177983 */ /* 0x000f220000300800 */
[C---:B---3--:R-:W-:Y:S01]  /*57090*/  HMMA.16816.F32 R8, R24.reuse, R4, R8 ;  /* 0x000000041808723c */ /* 0x048fe20000001808 */
[----:B------:R-:W-:Y:S11]  /*570a0*/  IMAD.MOV.U32 R29, RZ, RZ, R5 ;  /* 0x000000ffff1d7224 */ /* 0x000ff600078e0005 */
[----:B------:R-:W-:Y:S11]  /*570b0*/  @!UPT UIADD3 URZ, URZ, URZ, URZ ;  /* 0x0000003f3f3ff290 */ /* 0x000ff6000fffe03f */
[----:B------:R0:W-:Y:S01]  /*570c0*/  STL.64 [R1+0x2b0], R8 ;  /* 0x0002b00801007387 */ /* 0x0001e20000100a00 */
[----:B------:R-:W-:Y:S03]  /*570d0*/  STL.64 [R1+0x2b8], R10 ;  /* 0x0002b80a01007387 */ /* 0x000fe60000100a00 */
[----:B0-----:R-:W3:Y:S01]  /*570e0*/  LDL.LU.64 R8, [R1+0x3a78] ;  /* 0x003a780001087983 */ /* 0x001ee20000300a00 */
[----:B------:R-:W3:Y:S02]  /*570f0*/  LDL.LU.64 R6, [R1+0x3a70] ;  /* 0x003a700001067983 */ /* 0x000ee40000300a00 */
[----:B------:R-:W3:Y:S02]  /*57100*/  LDL.LU.64 R4, [R1+0x3a68] ;  /* 0x003a680001047983 */ /* 0x000ee40000300a00 */
[C---:B---3--:R-:W-:Y:S11]  /*57110*/  HMMA.16816.F32 R4, R24.reuse, R8, R4 ;  /* 0x000000081804723c */ /* 0x048ff60000001804 */
[----:B------:R-:W-:Y:S11]  /*57120*/  @!UPT UIADD3 URZ, URZ, URZ, URZ ;  /* 0x0000003f3f3ff290 */ /* 0x000ff6000fffe03f */
[----:B------:R-:W-:Y:S01]  /*57130*/  @!UPT UIADD3 URZ, URZ, URZ, URZ ;  /* 0x0000003f3f3ff290 */ /* 0x000fe2000fffe03f */
[----:B------:R0:W-:Y:S01]  /*57140*/  STL.64 [R1+0x2a0], R4 ;  /* 0x0002a00401007387 */ /* 0x0001e20000100a00 */
[----:B------:R-:W-:Y:S02]  /*57150*/  STL.64 [R1+0x2a8], R6 ;  /* 0x0002a80601007387 */ /* 0x000fe40000100a00 */
[----:B0-----:R-:W-:Y:S02]  /*57160*/  IMAD.MOV.U32 R5, RZ, RZ, R8 ;  /* 0x000000ffff057224 */ /* 0x001fe400078e0008 */
[----:B------:R-:W-:Y:S02]  /*57170*/  IMAD.MOV.U32 R4, RZ, RZ, R9 ;  /* 0x000000ffff047224 */ /* 0x000fe400078e0009 */
[----:B------:R-:W3:Y:S03]  /*57180*/  LDL.LU.64 R8, [R1+0x3a60] ;  /* 0x003a600001087983 */ /* 0x000ee60000300a00 */
[----:B------:R0:W-:Y:S02]  /*57190*/  STL.64 [R1+0x39b8], R4 ;  /* 0x0039b80401007387 */ /* 0x0001e40000100a00 */
[----:B0-----:R-:W2:Y:S01]  /*571a0*/  LDL.LU R4, [R1+0x270] ;  /* 0x0002700001047983 */ /* 0x001ea20000300800 */
[----:B------:R-:W2:Y:S02]  /*571b0*/  LDL.LU R5, [R1+0x274] ;  /* 0x0002740001057983 */ /* 0x000ea40000300800 */
[----:B------:R-:W2:Y:S02]  /*571c0*/  LDL.LU R6, [R1+0x278] ;  /* 0x0002780001067983 */ /* 0x000ea40000300800 */
[----:B------:R-:W2:Y:S01]  /*571d0*/  LDL.LU R7, [R1+0x27c] ;  /* 0x00027c0001077983 */ /* 0x000ea20000300800 */
[C---:B---3--:R-:W-:Y:S01]  /*571e0*/  HMMA.16816.F32 R8, R24.reuse, R8, R16 ;  /* 0x000000081808723c */ /* 0x048fe20000001810 */
[----:B------:R-:W3:Y:S11]  /*571f0*/  LDL.LU.64 R16, [R1+0x3a58] ;  /* 0x003a580001107983 */ /* 0x000ef60000300a00 */
[----:B------:R-:W-:Y:S11]  /*57200*/  @!UPT UIADD3 URZ, URZ, URZ, URZ ;  /* 0x0000003f3f3ff290 */ /* 0x000ff6000fffe03f */
        /* <DEDUP_REMOVED lines=9> */
[----:B0-----:R-:W3:Y:S01]  /*572a0*/  LDL.LU.64 R10, [R1+0x3a40] ;  /* 0x003a4000010a7983 */ /* 0x001ee20000300a00 */
[----:B------:R-:W4:Y:S01]  /*572b0*/  LDL.LU.64 R8, [R1+0x3a38] ;  /* 0x003a380001087983 */ /* 0x000f220000300a00 */
[C---:B--2---:R-:W-:Y:S01]  /*572c0*/  HMMA.16816.F32 R4, R24.reuse, R12, R4 ;  /* 0x0000000c1804723c */ /* 0x044fe20000001804 */
[----:B------:R0:W-:Y:S01]  /*572d0*/  STL [R1+0x393c], R16 ;  /* 0x00393c1001007387 */ /* 0x0001e20000100800 */
[----:B------:R-:W-:Y:S01]  /*572e0*/  STL [R1+0x3938], R17 ;  /* 0x0039381101007387 */ /* 0x000fe20000100800 */
[----:B------:R-:W-:Y:S02]  /*572f0*/  STL.64 [R1+0x3930], R14 ;  /* 0x0039300e01007387 */ /* 0x000fe40000100a00 */
[----:B------:R-:W-:Y:S11]  /*57300*/  STL.64 [R1+0x3928], R12 ;  /* 0x0039280c01007387 */ /* 0x000ff60000100a00 */
[----:B------:R-:W-:Y:S07]  /*57310*/  @!UPT UIADD3 URZ, URZ, URZ, URZ ;  /* 0x0000003f3f3ff290 */ /* 0x000fee000fffe03f */
[----:B------:R-:W-:Y:S01]  /*57320*/  STL.64 [R1+0x270], R4 ;  /* 0x0002700401007387 */ /* 0x000fe20000100a00 */
[----:B------:R4:W-:Y:S02]  /*57330*/  STL.64 [R1+0x278], R6 ;  /* 0x0002780601007387 */ /* 0x0009e40000100a00 */
[----:B0-----:R-:W2:Y:S01]  /*57340*/  LDL.LU R16, [R1+0x420] ;  /* 0x0004200001107983 */ /* 0x001ea20000300800 */
[----:B----4-:R-:W-:Y:S01]  /*57350*/  HMMA.16816.F32 R4, R24, R8, R20 ;  /* 0x000000081804723c */ /* 0x010fe20000001814 */
[----:B------:R-:W0:Y:S11]  /*57360*/  LDSM.16.MT88.4 R20, [R28+0x21000] ;  /* 0x021000001c14783b */ /* 0x000e360000004200 */
[----:B------:R-:W-:Y:S11]  /*57370*/  @!UPT UIADD3 URZ, URZ, URZ, URZ ;  /* 0x0000003f3f3ff290 */ /* 0x000ff6000fffe03f */
[----:B------:R-:W-:Y:S01]  /*57380*/  STL.64 [R1+0x260], R4 ;  /* 0x0002600401007387 */ /* 0x000fe20000100a00 */
[----:B------:R-:W-:Y:S02]  /*57390*/  STL.64 [R1+0x268], R6 ;  /* 0x0002680601007387 */ /* 0x000fe40000100a00 */
[----:B------:R-:W2:Y:S02]  /*573a0*/  LDL.LU R17, [R1+0x424] ;  /* 0x0004240001117983 */ /* 0x000ea40000300800 */
[----:B------:R-:W4:Y:S01]  /*573b0*/  LDL.LU R18, [R1+0x428] ;  /* 0x0004280001127983 */ /* 0x000f220000300800 */
[----:B------:R-:W4:Y:S04]  /*573c0*/  LDL.LU R19, [R1+0x42c] ;  /* 0x00042c0001137983 */ /* 0x000f280000300800 */
[----:B----4-:R-:W-:Y:S01]  /*573d0*/  STL.64 [R1+0x3a28], R18 ;  /* 0x003a281201007387 */ /* 0x010fe20000100a00 */
[----:B--2---:R1:W-:Y:S03]  /*573e0*/  STL.64 [R1+0x3a20], R16 ;  /* 0x003a201001007387 */ /* 0x0043e60000100a00 */
[----:B-1----:R-:W2:Y:S01]  /*573f0*/  LDL.LU R16, [R1+0x250] ;  /* 0x0002500001107983 */ /* 0x002ea20000300800 */
[----:B------:R-:W2:Y:S02]  /*57400*/  LDL.LU R17, [R1+0x254] ;  /* 0x0002540001117983 */ /* 0x000ea40000300800 */
[----:B------:R-:W2:Y:S02]  /*57410*/  LDL.LU R18, [R1+0x258] ;  /* 0x0002580001127983 */ /* 0x000ea40000300800 */
[----:B------:R-:W2:Y:S01]  /*57420*/  LDL.LU R19, [R1+0x25c] ;  /* 0x00025c0001137983 */ /* 0x000ea20000300800 */
[----:B------:R1:W-:Y:S01]  /*57430*/  STL.64 [R1+0x3a18], R8 ;  /* 0x003a180801007387 */ /* 0x0003e20000100a00 */
[----:B------:R-:W4:Y:S03]  /*57440*/  LDL.64 R4, [R1+0x100] ;  /* 0x0001000001047983 */ /* 0x000f260000100a00 */
[----:B-1----:R-:W2:Y:S04]  /*57450*/  LDL.64 R8, [R1+0x150] ;  /* 0x0001500001087983 */ /* 0x002ea80000100a00 */
[----:B----4-:R1:W-:Y:S04]  /*57460*/  STL.64 [R1+0x39c8], R4 ;  /* 0x0039c80401007387 */ /* 0x0103e80000100a00 */
[----:B-1----:R-:W4:Y:S04]  /*57470*/  LDL.64 R4, [R1+0x110] ;  /* 0x0001100001047983 */ /* 0x002f280000100a00 */
[----:B----4-:R1:W-:Y:S04]  /*57480*/  STL.64 [R1+0x39e0], R4 ;  /* 0x0039e00401007387 */ /* 0x0103e80000100a00 */
[----:B-1----:R-:W4:Y:S04]  /*57490*/  LDL.64 R4, [R1+0x120] ;  /* 0x0001200001047983 */ /* 0x002f280000100a00 */
[----:B----4-:R-:W-:Y:S01]  /*574a0*/  STL.64 [R1+0x39f8], R4 ;  /* 0x0039f80401007387 */ /* 0x010fe20000100a00 */
[----:B0-----:R-:W-:Y:S02]  /*574b0*/  STL.64 [R1+0x3848], R22 ;  /* 0x0038481601007387 */ /* 0x001fe40000100a00 */
[----:B------:R0:W-:Y:S02]  /*574c0*/  STL.64 [R1+0x3840], R20 ;  /* 0x0038401401007387 */ /* 0x0001e40000100a00 */
[----:B0-----:R-:W4:Y:S04]  /*574d0*/  LDL.LU.64 R20, [R1+0xd0] ;  /* 0x0000d00001147983 */ /* 0x001f280000300a00 */
[----:B----4-:R0:W-:Y:S04]  /*574e0*/  STL.64 [R1+0x39c0], R20 ;  /* 0x0039c01401007387 */ /* 0x0101e80000100a00 */
[----:B0-----:R-:W4:Y:S01]  /*574f0*/  LDL.LU R20, [R1+0x3d0] ;  /* 0x0003d00001147983 */ /* 0x001f220000300800 */
[----:B------:R-:W4:Y:S02]  /*57500*/  LDL.LU R21, [R1+0x3d4] ;  /* 0x0003d40001157983 */ /* 0x000f240000300800 */
[----:B------:R-:W2:Y:S02]  /*57510*/  LDL.LU R22, [R1+0x3d8] ;  /* 0x0003d80001167983 */ /* 0x000ea40000300800 */
[----:B------:R-:W2:Y:S01]  /*57520*/  LDL.LU R23, [R1+0x3dc] ;  /* 0x0003dc0001177983 */ /* 0x000ea20000300800 */
[----:B------:R-:W2:Y:S04]  /*57530*/  LDL R4, [R1+0x130] ;  /* 0x0001300001047983 */ /* 0x000ea80000100800 */
[----:B------:R-:W2:Y:S04]  /*57540*/  LDL R5, [R1+0x134] ;  /* 0x0001340001057983 */ /* 0x000ea80000100800 */
[----:B--2---:R0:W-:Y:S04]  /*57550*/  STL.64 [R1+0x3a10], R4 ;  /* 0x003a100401007387 */ /* 0x0041e80000100a00 */
[----:B0-----:R-:W2:Y:S01]  /*57560*/  LDL R4, [R1+0x30] ;  /* 0x0000300001047983 */ /* 0x001ea20000100800 */
[----:B------:R-:W-:-:S02]  /*57570*/  IMAD.MOV.U32 R5, RZ, RZ, R3 ;  /* 0x000000ffff057224 */ /* 0x000fc400078e0003 */
[----:B------:R-:W2:Y:S02]  /*57580*/  LDL.LU R3, [R1+0x3a34] ;  /* 0x003a340001037983 */ /* 0x000ea40000300800 */
[----:B------:R-:W-:Y:S01]  /*57590*/  STL.64 [R1+0x39d8], R22 ;  /* 0x0039d81601007387 */ /* 0x000fe20000100a00 */
[----:B----4-:R0:W-:Y:S04]  /*575a0*/  STL.64 [R1+0x39d0], R20 ;  /* 0x0039d01401007387 */ /* 0x0101e80000100a00 */
[----:B0-----:R-:W4:Y:S01]  /*575b0*/  LDL.LU R20, [R1+0x3e0] ;  /* 0x0003e00001147983 */ /* 0x001f220000300800 */
[----:B------:R-:W4:Y:S02]  /*575c0*/  LDL.LU R21, [R1+0x3e4] ;  /* 0x0003e40001157983 */ /* 0x000f240000300800 */
[----:B------:R-:W3:Y:S02]  /*575d0*/  LDL.LU R22, [R1+0x3e8] ;  /* 0x0003e80001167983 */ /* 0x000ee40000300800 */
[----:B--2---:R-:W-:-:S02]  /*575e0*/  IMAD.MOV.U32 R23, RZ, RZ, R3 ;  /* 0x000000ffff177224 */ /* 0x004fc400078e0003 */
[----:B------:R-:W2:Y:S04]  /*575f0*/  LDL.LU R3, [R1+0x3a30] ;  /* 0x003a300001037983 */ /* 0x000ea80000300800 */
[----:B---3--:R-:W-:Y:S01]  /*57600*/  STL.64 [R1+0x39f0], R22 ;  /* 0x0039f01601007387 */ /* 0x008fe20000100a00 */
[----:B----4-:R0:W-:Y:S03]  /*57610*/  STL.64 [R1+0x39e8], R20 ;  /* 0x0039e81401007387 */ /* 0x0101e60000100a00 */
[----:B0-----:R-:W3:Y:S01]  /*57620*/  LDL.LU R20, [R1+0x3f0] ;  /* 0x0003f00001147983 */ /* 0x001ee20000300800 */
[----:B------:R-:W3:Y:S02]  /*57630*/  LDL.LU R21, [R1+0x3f4] ;  /* 0x0003f40001157983 */ /* 0x000ee40000300800 */
[----:B------:R-:W4:Y:S02]  /*57640*/  LDL.LU R22, [R1+0x3f8] ;  /* 0x0003f80001167983 */ /* 0x000f240000300800 */
[----:B------:R-:W4:Y:S01]  /*57650*/  LDL.LU R23, [R1+0x3fc] ;  /* 0x0003fc0001177983 */ /* 0x000f220000300800 */
[----:B------:R-:W-:Y:S01]  /*57660*/  HMMA.16816.F32 R4, R24, R4, R16 ;  /* 0x000000041804723c */ /* 0x000fe20000001810 */
[----:B----4-:R-:W-:Y:S01]  /*57670*/  STL.64 [R1+0x3a08], R22 ;  /* 0x003a081601007387 */ /* 0x010fe20000100a00 */
[----:B---3--:R0:W-:Y:S03]  /*57680*/  STL.64 [R1+0x3a00], R20 ;  /* 0x003a001401007387 */ /* 0x0081e60000100a00 */
[----:B0-----:R-:W3:Y:S01]  /*57690*/  LDL.LU R20, [R1+0x400] ;  /* 0x0004000001147983 */ /* 0x001ee20000300800 */
[----:B------:R-:W3:Y:S02]  /*576a0*/  LDL.LU R21, [R1+0x404] ;  /* 0x0004040001157983 */ /* 0x000ee40000300800 */
[----:B------:R-:W3:Y:S02]  /*576b0*/  LDL.LU R22, [R1+0x408] ;  /* 0x0004080001167983 */ /* 0x000ee40000300800 */
[----:B------:R-:W-:Y:S01]  /*576c0*/  STL [R1+0x3578], R28 ;  /* 0x0035781c01007387 */ /* 0x000fe20000100800 */
[----:B------:R-:W4:Y:S01]  /*576d0*/  LDL.LU.64 R18, [R1+0x3a28] ;  /* 0x003a280001127983 */ /* 0x000f220000300a00 */
[----:B------:R-:W4:Y:S11]  /*576e0*/  LDL.LU.64 R16, [R1+0x3a20] ;  /* 0x003a200001107983 */ /* 0x000f360000300a00 */
[----:B------:R-:W-:Y:S02]  /*576f0*/  STL.64 [R1+0x250], R4 ;  /* 0x0002500401007387 */ /* 0x000fe40000100a00 */
[----:B------:R4:W-:Y:S02]  /*57700*/  STL.64 [R1+0x258], R6 ;  /* 0x0002580601007387 */ /* 0x0009e40000100a00 */
[----:B--2---:R-:W-:-:S02]  /*57710*/  IMAD.MOV.U32 R23, RZ, RZ, R3 ;  /* 0x000000ffff177224 */ /* 0x004fc400078e0003 */
[----:B------:R-:W-:Y:S02]  /*57720*/  IMAD.MOV.U32 R13, RZ, RZ, R10 ;  /* 0x000000ffff0d7224 */ /* 0x000fe400078e000a */
[----:B------:R-:W-:Y:S01]  /*57730*/  IMAD.MOV.U32 R12, RZ, RZ, R11 ;  /* 0x000000ffff0c7224 */ /* 0x000fe200078e000b */
[----:B----4-:R-:W-:Y:S07]  /*57740*/  HMMA.16816.F32 R4, R24, R8, R16 ;  /* 0x000000081804723c */ /* 0x010fee0000001810 */
[----:B------:R-:W-:-:S02]  /*57750*/  IMAD.MOV.U32 R16, RZ, RZ, R8 ;  /* 0x000000ffff107224 */ /* 0x000fc400078e0008 */
[----:B------:R-:W-:Y:S02]  /*57760*/  IMAD.MOV.U32 R17, RZ, RZ, R9 ;  /* 0x000000ffff117224 */ /* 0x000fe400078e0009 */
[----:B------:R-:W2:Y:S11]  /*57770*/  LDL.LU.64 R8, [R1+0x3a18] ;  /* 0x003a180001087983 */ /* 0x000eb60000300a00 */
[----:B------:R-:W-:Y:S02]  /*57780*/  @!UPT UIADD3 URZ, URZ, URZ, URZ ;  /* 0x0000003f3f3ff290 */ /* 0x000fe4000fffe03f */
[----:B------:R-:W-:Y:S02]  /*57790*/  IMAD.MOV.U32 R3, RZ, RZ, R7 ;  /* 0x000000ffff037224 */ /* 0x000fe400078e0007 */
[----:B------:R-:W-:Y:S02]  /*577a0*/  IMAD.MOV.U32 R10, RZ, RZ, R5 ;  /* 0x000000ffff0a7224 */ /* 0x000fe400078e0005 */
[----:B------:R-:W-:Y:S02]  /*577b0*/  IMAD.MOV.U32 R11, RZ, RZ, R6 ;  /* 0x000000ffff0b7224 */ /* 0x000fe400078e0006 */
[----:B------:R-:W-:Y:S02]  /*577c0*/  IMAD.MOV.U32 R28, RZ, RZ, R4 ;  /* 0x000000ffff1c7224 */ /* 0x000fe400078e0004 */
[----:B------:R-:W3:Y:S01]  /*577d0*/  LDL.LU.64 R4, [R1+0x3a10] ;  /* 0x003a100001047983 */ /* 0x000ee20000300a00 */
[----:B------:R-:W-:Y:S02]  /*577e0*/  STL [R1+0x36e8], R3 ;  /* 0x0036e80301007387 */ /* 0x000fe40000100800 */
[----:B------:R-:W-:Y:S02]  /*577f0*/  STL [R1+0x367c], R10 ;  /* 0x00367c0a01007387 */ /* 0x000fe40000100800 */
[----:B------:R-:W-:Y:S01]  /*57800*/  STL [R1+0x39b0], R11 ;  /* 0x0039b00b01007387 */ /* 0x000fe20000100800 */
[----:B--2---:R0:W-:Y:S04]  /*57810*/  STL.64 [R1+0x39a8], R8 ;  /* 0x0039a80801007387 */ /* 0x0041e80000100a00 */
[----:B0-----:R-:W2:Y:S01]  /*57820*/  LDL.LU R8, [R1+0x410] ;  /* 0x0004100001087983 */ /* 0x001ea20000300800 */
[----:B------:R-:W2:Y:S02]  /*57830*/  LDL.LU R9, [R1+0x414] ;  /* 0x0004140001097983 */ /* 0x000ea40000300800 */
[----:B------:R-:W2:Y:S02]  /*57840*/  LDL.LU R10, [R1+0x418] ;  /* 0x00041800010a7983 */ /* 0x000ea40000300800 */
[----:B------:R-:W2:Y:S01]  /*57850*/  LDL.LU R11, [R1+0x41c] ;  /* 0x00041c00010b7983 */ /* 0x000ea20000300800 */
[C---:B---3--:R-:W-:Y:S01]  /*57860*/  HMMA.16816.F32 R4, R24.reuse, R4, R20 ;  /* 0x000000041804723c */ /* 0x048fe20000001814 */
[----:B------:R-:W-:Y:S07]  /*57870*/  STL [R1+0x3678], R28 ;  /* 0x0036781c01007387 */ /* 0x000fee0000100800 */
[C---:B--2---:R-:W-:Y:S01]  /*57880*/  HMMA.16816.F32 R12, R24.reuse, R12, R8 ;  /* 0x0000000c180c723c */ /* 0x044fe20000001808 */
[----:B------:R-:W2:Y:S11]  /*57890*/  LDL.LU R8, [R1+0x3c0] ;  /* 0x0003c00001087983 */ /* 0x000eb60000300800 */
[----:B------:R-:W-:Y:S11]  /*578a0*/  @!UPT UIADD3 URZ, URZ, URZ, URZ ;  /* 0x0000003f3f3ff290 */ /* 0x000ff6000fffe03f */
[----:B------:R0:W-:Y:S01]  /*578b0*/  STL.64 [R1+0x420], R12 ;  /* 0x0004200c01007387 */ /* 0x0001e20000100a00 */
[----:B------:R-:W-:Y:S02]  /*578c0*/  STL.64 [R1+0x428], R14 ;  /* 0x0004280e01007387 */ /* 0x000fe40000100a00 */
[----:B------:R-:W2:Y:S02]  /*578d0*/  LDL.LU R9, [R1+0x3c4] ;  /* 0x0003c40001097983 */ /* 0x000ea40000300800 */
[----:B------:R-:W2:Y:S01]  /*578e0*/  LDL.LU R10, [R1+0x3c8] ;  /* 0x0003c800010a7983 */ /* 0x000ea20000300800 */
[----:B------:R-:W2:Y:S04]  /*578f0*/  LDL.LU R11, [R1+0x3cc] ;  /* 0x0003cc00010b7983 */ /* 0x000ea80000300800 */
[----:B0-----:R-:W2:Y:S01]  /*57900*/  LDL.64 R12, [R1+0xf0] ;  /* 0x0000f000010c7983 */ /* 0x001ea20000100a00 */
[----:B------:R-:W3:Y:S02]  /*57910*/  LDL.LU.64 R22, [R1+0x3a08] ;  /* 0x003a080001167983 */ /* 0x000ee40000300a00 */
[----:B------:R-:W3:Y:S02]  /*57920*/  LDL.LU.64 R20, [R1+0x3a00] ;  /* 0x003a000001147983 */ /* 0x000ee40000300a00 */
[----:B------:R0:W-:Y:S01]  /*57930*/  STL.64 [R1+0x410], R4 ;  /* 0x0004100401007387 */ /* 0x0001e20000100a00 */
[----:B------:R-:W-:Y:S04]  /*57940*/  STL.64 [R1+0x418], R6 ;  /* 0x0004180601007387 */ /* 0x000fe80000100a00 */
[----:B0-----:R-:W3:Y:S02]  /*57950*/  LDL.LU.64 R4, [R1+0x39f8] ;  /* 0x0039f80001047983 */ /* 0x001ee40000300a00 */
[----:B---3--:R-:W-:Y:S01]  /*57960*/  HMMA.16816.F32 R20, R24, R4, R20 ;  /* 0x000000041814723c */ /* 0x008fe20000001814 */
[----:B------:R-:W-:-:S02]  /*57970*/  IMAD.MOV.U32 R2, RZ, RZ, R4 ;  /* 0x000000ffff027224 */ /* 0x000fc400078e0004 */
[----:B------:R-:W-:Y:S11]  /*57980*/  IMAD.MOV.U32 R0, RZ, RZ, R5 ;  /* 0x000000ffff007224 */ /* 0x000ff600078e0005 */
[----:B------:R-:W-:Y:S09]  /*57990*/  @!UPT UIADD3 URZ, URZ, URZ, URZ ;  /* 0x0000003f3f3ff290 */ /* 0x000ff2000fffe03f */
[----:B------:R-:W-:Y:S01]  /*579a0*/  STL.64 [R1+0x400], R20 ;  /* 0x0004001401007387 */ /* 0x000fe20000100a00 */
[----:B------:R0:W-:Y:S03]  /*579b0*/  STL.64 [R1+0x408], R22 ;  /* 0x0004081601007387 */ /* 0x0001e60000100a00 */
[----:B0-----:R-:W3:Y:S01]  /*579c0*/  LDL.LU.64 R22, [R1+0x39f0] ;  /* 0x0039f00001167983 */ /* 0x001ee20000300a00 */
[----:B------:R-:W3:Y:S02]  /*579d0*/  LDL.LU.64 R20, [R1+0x39e8] ;  /* 0x0039e80001147983 */ /* 0x000ee40000300a00 */
[----:B------:R-:W3:Y:S02]  /*579e0*/  LDL.LU.64 R4, [R1+0x39e0] ;  /* 0x0039e00001047983 */ /* 0x000ee40000300a00 */
[----:B------:R-:W-:Y:S01]  /*579f0*/  STL [R1+0x38c8], R2 ;  /* 0x0038c80201007387 */ /* 0x000fe20000100800 */
        /* <DEDUP_REMOVED lines=9> */
[----:B---3--:R-:W-:Y:S01]  /*57a90*/  HMMA.16816.F32 R20, R24, R4, R20 ;  /* 0x000000041814723c */ /* 0x008fe20000001814 */
[----:B------:R-:W-:Y:S11]  /*57aa0*/  IMAD.MOV.U32 R19, RZ, RZ, R5 ;  /* 0x000000ffff137224 */ /* 0x000ff600078e0005 */
[----:B------:R-:W-:Y:S11]  /*57ab0*/  @!UPT UIADD3 URZ, URZ, URZ, URZ ;  /* 0x0000003f3f3ff290 */ /* 0x000ff6000fffe03f */
[----:B------:R0:W-:Y:S01]  /*57ac0*/  STL.64 [R1+0x3e0], R20 ;  /* 0x0003e01401007387 */ /* 0x0001e20000100a00 */
[----:B------:R1:W-:Y:S03]  /*57ad0*/  STL.64 [R1+0x3e8], R22 ;  /* 0x0003e81601007387 */ /* 0x0003e60000100a00 */
[----:B0-----:R-:W3:Y:S01]  /*57ae0*/  LDL.LU.64 R20, [R1+0x39c0] ;  /* 0x0039c00001147983 */ /* 0x001ee20000300a00 */
[----:B-1----:R-:W-:Y:S02]  /*57af0*/  IMAD.MOV.U32 R22, RZ, RZ, R4 ;  /* 0x000000ffff167224 */ /* 0x002fe400078e0004 */
[----:B------:R-:W4:Y:S02]  /*57b00*/  LDL.LU.64 R4, [R1+0x39b8] ;  /* 0x0039b80001047983 */ /* 0x000f240000300a00 */
[----:B------:R-:W-:Y:S01]  /*57b10*/  STL.64 [R1+0x3948], R18 ;  /* 0x0039481201007387 */ /* 0x000fe20000100a00 */
[----:B------:R4:W-:Y:S02]  /*57b20*/  STL.64 [R1+0x3940], R16 ;  /* 0x0039401001007387 */ /* 0x0009e40000100a00 */
[----:B----4-:R-:W-:-:S02]  /*57b30*/  IMAD.MOV.U32 R17, RZ, RZ, R4 ;  /* 0x000000ffff117224 */ /* 0x010fc400078e0004 */
[----:B------:R-:W-:Y:S01]  /*57b40*/  IMAD.MOV.U32 R16, RZ, RZ, R5 ;  /* 0x000000ffff107224 */ /* 0x000fe200078e0005 */
[----:B------:R-:W4:Y:S01]  /*57b50*/  LDL.LU R4, [R1+0x240] ;  /* 0x0002400001047983 */ /* 0x000f220000300800 */
[----:B------:R-:W4:Y:S02]  /*57b60*/  LDL.LU R5, [R1+0x244] ;  /* 0x0002440001057983 */ /* 0x000f240000300800 */
[----:B------:R-:W3:Y:S02]  /*57b70*/  LDL.LU R6, [R1+0x248] ;  /* 0x0002480001067983 */ /* 0x000ee40000300800 */
[----:B------:R-:W3:Y:S01]  /*57b80*/  LDL.LU R7, [R1+0x24c] ;  /* 0x00024c0001077983 */ /* 0x000ee20000300800 */
[----:B--2---:R-:W-:Y:S01]  /*57b90*/  HMMA.16816.F32 R8, R24, R12, R8 ;  /* 0x0000000c1808723c */ /* 0x004fe20000001808 */
[----:B---3--:R-:W-:Y:S01]  /*57ba0*/  STL.64 [R1+0x3990], R6 ;  /* 0x0039900601007387 */ /* 0x008fe20000100a00 */
[----:B----4-:R0:W-:Y:S03]  /*57bb0*/  STL.64 [R1+0x3988], R4 ;  /* 0x0039880401007387 */ /* 0x0101e60000100a00 */
[----:B0-----:R-:W2:Y:S01]  /*57bc0*/  LDL.LU R4, [R1+0x3b0] ;  /* 0x0003b00001047983 */ /* 0x001ea20000300800 */
[----:B------:R-:W2:Y:S02]  /*57bd0*/  LDL.LU R5, [R1+0x3b4] ;  /* 0x0003b40001057983 */ /* 0x000ea40000300800 */
[----:B------:R-:W2:Y:S02]  /*57be0*/  LDL.LU R6, [R1+0x3b8] ;  /* 0x0003b80001067983 */ /* 0x000ea40000300800 */
[----:B------:R-:W2:Y:S01]  /*57bf0*/  LDL.LU R7, [R1+0x3bc] ;  /* 0x0003bc0001077983 */ /* 0x000ea20000300800 */
[----:B------:R0:W-:Y:S04]  /*57c00*/  STL.64 [R1+0x3960], R16 ;  /* 0x0039601001007387 */ /* 0x0001e80000100a00 */
[----:B0-----:R-:W3:Y:S01]  /*57c10*/  LDL R16, [R1+0x20] ;  /* 0x0000200001107983 */ /* 0x001ee20000100800 */
[----:B------:R-:W-:-:S02]  /*57c20*/  IMAD.MOV.U32 R17, RZ, RZ, R29 ;  /* 0x000000ffff117224 */ /* 0x000fc400078e001d */
[----:B------:R-:W4:Y:S02]  /*57c30*/  LDL.LU R29, [R1+0x39b4] ;  /* 0x0039b400011d7983 */ /* 0x000f240000300800 */
[----:B------:R-:W-:Y:S01]  /*57c40*/  IMAD.MOV.U32 R23, RZ, RZ, R12 ;  /* 0x000000ffff177224 */ /* 0x000fe200078e000c */
[----:B---3--:R0:W-:Y:S04]  /*57c50*/  STL.64 [R1+0x3998], R16 ;  /* 0x0039981001007387 */ /* 0x0081e80000100a00 */
[----:B0-----:R-:W2:Y:S01]  /*57c60*/  LDL.64 R16, [R1+0xe0] ;  /* 0x0000e00001107983 */ /* 0x001ea20000100a00 */
[----:B------:R-:W-:Y:S02]  /*57c70*/  STL.64 [R1+0x3d0], R8 ;  /* 0x0003d00801007387 */ /* 0x000fe40000100a00 */
[----:B------:R0:W-:Y:S02]  /*57c80*/  STL.64 [R1+0x3d8], R10 ;  /* 0x0003d80a01007387 */ /* 0x0001e40000100a00 */
[----:B0-----:R-:W3:Y:S01]  /*57c90*/  LDL.LU R11, [R1+0x39b0] ;  /* 0x0039b000010b7983 */ /* 0x001ee20000300800 */
[----:B------:R-:W2:Y:S02]  /*57ca0*/  LDL.LU.64 R8, [R1+0x39a8] ;  /* 0x0039a80001087983 */ /* 0x000ea40000300a00 */
[----:B------:R-:W-:-:S02]  /*57cb0*/  IMAD.MOV.U32 R10, RZ, RZ, R13 ;  /* 0x000000ffff0a7224 */ /* 0x000fc400078e000d */
[----:B------:R-:W2:Y:S01]  /*57cc0*/  LDL.LU R12, [R1+0x370] ;  /* 0x00037000010c7983 */ /* 0x000ea20000300800 */
[----:B------:R-:W2:Y:S01]  /*57cd0*/  LDL.LU R13, [R1+0x374] ;  /* 0x00037400010d7983 */ /* 0x000ea20000300800 */
[----:B------:R-:W2:Y:S02]  /*57ce0*/  LDL.LU R14, [R1+0x378] ;  /* 0x00037800010e7983 */ /* 0x000ea40000300800 */
[----:B----4-:R-:W-:Y:S02]  /*57cf0*/  IMAD.MOV.U32 R15, RZ, RZ, R29 ;  /* 0x000000ffff0f7224 */ /* 0x010fe400078e001d */
[----:B------:R-:W4:Y:S04]  /*57d00*/  LDL.LU R29, [R1+0x39a0] ;  /* 0x0039a000011d7983 */ /* 0x000f280000300800 */
[----:B--2---:R-:W-:Y:S01]  /*57d10*/  STL.64 [R1+0x3958], R14 ;  /* 0x0039580e01007387 */ /* 0x004fe20000100a00 */
[----:B------:R0:W-:Y:S03]  /*57d20*/  STL.64 [R1+0x3950], R12 ;  /* 0x0039500c01007387 */ /* 0x0001e60000100a00 */
[----:B0-----:R-:W2:Y:S01]  /*57d30*/  LDL.LU R12, [R1+0x390] ;  /* 0x00039000010c7983 */ /* 0x001ea20000300800 */
[----:B------:R-:W2:Y:S02]  /*57d40*/  LDL.LU R13, [R1+0x394] ;  /* 0x00039400010d7983 */ /* 0x000ea40000300800 */
[----:B------:R-:W2:Y:S02]  /*57d50*/  LDL.LU R14, [R1+0x398] ;  /* 0x00039800010e7983 */ /* 0x000ea40000300800 */
[----:B------:R-:W2:Y:S01]  /*57d60*/  LDL.LU R15, [R1+0x39c] ;  /* 0x00039c00010f7983 */ /* 0x000ea20000300800 */
[----:B------:R-:W-:Y:S01]  /*57d70*/  HMMA.16816.F32 R4, R24, R16, R4 ;  /* 0x000000101804723c */ /* 0x000fe20000001804 */
[----:B------:R-:W-:-:S02]  /*57d80*/  IMAD.MOV.U32 R2, RZ, RZ, R16 ;  /* 0x000000ffff027224 */ /* 0x000fc400078e0010 */
[----:B------:R-:W-:Y:S01]  /*57d90*/  IMAD.MOV.U32 R28, RZ, RZ, R17 ;  /* 0x000000ffff1c7224 */ /* 0x000fe200078e0011 */
[----:B--2---:R-:W-:Y:S01]  /*57da0*/  STL.64 [R1+0x3970], R14 ;  /* 0x0039700e01007387 */ /* 0x004fe20000100a00 */
[----:B------:R0:W-:Y:S03]  /*57db0*/  STL.64 [R1+0x3968], R12 ;  /* 0x0039680c01007387 */ /* 0x0001e60000100a00 */
[----:B0-----:R-:W2:Y:S01]  /*57dc0*/  LDL.LU R12, [R1+0x3a0] ;  /* 0x0003a000010c7983 */ /* 0x001ea20000300800 */
[----:B------:R-:W2:Y:S02]  /*57dd0*/  LDL.LU R13, [R1+0x3a4] ;  /* 0x0003a400010d7983 */ /* 0x000ea40000300800 */
[----:B------:R-:W2:Y:S02]  /*57de0*/  LDL.LU R14, [R1+0x3a8] ;  /* 0x0003a800010e7983 */ /* 0x000ea40000300800 */
[----:B---3--:R-:W-:Y:S01]  /*57df0*/  STL.64 [R1+0x3920], R10 ;  /* 0x0039200a01007387 */ /* 0x008fe20000100a00 */
[----:B------:R0:W-:Y:S01]  /*57e00*/  STL.64 [R1+0x3918], R8 ;  /* 0x0039180801007387 */ /* 0x0001e20000100a00 */
[----:B----4-:R-:W-:-:S09]  /*57e10*/  IMAD.MOV.U32 R15, RZ, RZ, R29 ;  /* 0x000000ffff0f7224 */ /* 0x010fd200078e001d */
[----:B------:R-:W-:Y:S01]  /*57e20*/  IMAD.MOV.U32 R29, RZ, RZ, R7 ;  /* 0x000000ffff1d7224 */ /* 0x000fe200078e0007 */
[----:B0-----:R-:W3:Y:S01]  /*57e30*/  LDL.64 R8, [R1] ;  /* 0x0000000001087983 */ /* 0x001ee20000100a00 */
[----:B------:R-:W2:Y:S02]  /*57e40*/  LDL.LU.64 R16, [R1+0x3998] ;  /* 0x0039980001107983 */ /* 0x000ea40000300a00 */
[----:B------:R-:W-:Y:S02]  /*57e50*/  STL.64 [R1+0x3c0], R4 ;  /* 0x0003c00401007387 */ /* 0x000fe40000100a00 */
[----:B------:R0:W-:Y:S02]  /*57e60*/  STL [R1+0x3c8], R6 ;  /* 0x0003c80601007387 */ /* 0x0001e40000100800 */
[----:B0-----:R-:W4:Y:S01]  /*57e70*/  LDL.LU.64 R6, [R1+0x3990] ;  /* 0x0039900001067983 */ /* 0x001f220000300a00 */
[----:B------:R-:W4:Y:S02]  /*57e80*/  LDL.LU.64 R4, [R1+0x3988] ;  /* 0x0039880001047983 */ /* 0x000f240000300a00 */
[----:B------:R-:W-:Y:S01]  /*57e90*/  STL [R1+0x36ec], R29 ;  /* 0x0036ec1d01007387 */ /* 0x000fe20000100800 */
[----:B----4-:R-:W-:Y:S01]  /*57ea0*/  HMMA.16816.F32 R24, R24, R20, R4 ;  /* 0x000000141818723c */ /* 0x010fe20000001804 */
[----:B------:R-:W2:Y:S01]  /*57eb0*/  LDL.LU.64 R6, [R1+0x3980] ;  /* 0x0039800001067983 */ /* 0x000ea20000300a00 */
[----:B------:R-:W2:Y:S11]  /*57ec0*/  LDL.LU.64 R4, [R1+0x3978] ;  /* 0x0039780001047983 */ /* 0x000eb60000300a00 */
[----:B------:R-:W-:Y:S10]  /*57ed0*/  @!UPT UIADD3 URZ, URZ, URZ, URZ ;  /* 0x0000003f3f3ff290 */ /* 0x000ff4000fffe03f */
[----:B------:R0:W-:Y:S01]  /*57ee0*/  STL.64 [R1+0x240], R24 ;  /* 0x0002401801007387 */ /* 0x0001e20000100a00 */
[----:B------:R1:W-:Y:S03]  /*57ef0*/  STL.64 [R1+0x248], R26 ;  /* 0x0002481a01007387 */ /* 0x0003e60000100a00 */
[----:B0-----:R-:W3:Y:S01]  /*57f00*/  LDL.LU R24, [R1+0x380] ;  /* 0x0003800001187983 */ /* 0x001ee20000300800 */
[----:B------:R-:W3:Y:S02]  /*57f10*/  LDL.LU R25, [R1+0x384] ;  /* 0x0003840001197983 */ /* 0x000ee40000300800 */
[----:B-1----:R-:W3:Y:S02]  /*57f20*/  LDL.LU R26, [R1+0x388] ;  /* 0x00038800011a7983 */ /* 0x002ee40000300800 */
[----:B------:R-:W3:Y:S01]  /*57f30*/  LDL.LU R27, [R1+0x38c] ;  /* 0x00038c00011b7983 */ /* 0x000ee20000300800 */
[----:B------:R-:W-:Y:S01]  /*57f40*/  STL.64 [R1+0x3850], R20 ;  /* 0x0038501401007387 */ /* 0x000fe20000100a00 */
[C---:B--2---:R-:W-:Y:S03]  /*57f50*/  HMMA.16816.F32 R16, R4.reuse, R16, R12 ;  /* 0x000000100410723c */ /* 0x044fe6000000180c */
[----:B------:R-:W2:Y:S01]  /*57f60*/  LDL.LU.64 R14, [R1+0x3970] ;  /* 0x00397000010e7983 */ /* 0x000ea20000300a00 */
[----:B------:R-:W2:Y:S11]  /*57f70*/  LDL.LU.64 R12, [R1+0x3968] ;  /* 0x00396800010c7983 */ /* 0x000eb60000300a00 */
[----:B------:R-:W-:Y:S08]  /*57f80*/  @!UPT UIADD3 URZ, URZ, URZ, URZ ;  /* 0x0000003f3f3ff290 */ /* 0x000ff0000fffe03f */
[----:B------:R0:W-:Y:S01]  /*57f90*/  STL.64 [R1+0x3b0], R16 ;  /* 0x0003b01001007387 */ /* 0x0001e20000100a00 */
[----:B------:R2:W-:Y:S03]  /*57fa0*/  STL.64 [R1+0x3b8], R18 ;  /* 0x0003b81201007387 */ /* 0x0005e60000100a00 */
[----:B0-----:R-:W2:Y:S01]  /*57fb0*/  LDL.LU.64 R16, [R1+0x3960] ;  /* 0x0039600001107983 */ /* 0x001ea20000300a00 */
[----:B---3--:R-:W-:Y:S01]  /*57fc0*/  HMMA.16816.F32 R24, R4, R8, R24 ;  /* 0x000000080418723c */ /* 0x008fe20000001818 */
[----:B------:R-:W-:Y:S02]  /*57fd0*/  IMAD.MOV.U32 R21, RZ, RZ, R8 ;  /* 0x000000ffff157224 */ /* 0x000fe400078e0008 */
[----:B------:R-:W-:-:S05]  /*57fe0*/  IMAD.MOV.U32 R20, RZ, RZ, R9 ;  /* 0x000000ffff147224 */ /* 0x000fca00078e0009 */
[----:B--2---:R-:W-:Y:S01]  /*57ff0*/  HMMA.16816.F32 R16, R4, R16, R12 ;  /* 0x000000100410723c */ /* 0x004fe2000000180c */
[----:B------:R-:W2:Y:S01]  /*58000*/  LDL.LU.64 R14, [R1+0x3958] ;  /* 0x00395800010e7983 */ /* 0x000ea20000300a00 */
[----:B------:R-:W2:Y:S11]  /*58010*/  LDL.LU.64 R12, [R1+0x3950] ;  /* 0x00395000010c7983 */ /* 0x000eb60000300a00 */
[----:B------:R-:W-:Y:S10]  /*58020*/  @!UPT UIADD3 URZ, URZ, URZ, URZ ;  /* 0x0000003f3f3ff290 */ /* 0x000ff4000fffe03f */
[----:B------:R-:W-:Y:S01]  /*58030*/  STL.64 [R1+0x3a0], R16 ;  /* 0x0003a01001007387 */ /* 0x000fe20000100a00 */
[----:B------:R0:W-:Y:S03]  /*58040*/  STL.64 [R1+0x3a8], R18 ;  /* 0x0003a81201007387 */ /* 0x0001e60000100a00 */
[----:B0-----:R-:W3:Y:S01]  /*58050*/  LDL.LU.64 R18, [R1+0x3948] ;  /* 0x0039480001127983 */ /* 0x001ee20000300a00 */
[----:B------:R-:W4:Y:S02]  /*58060*/  LDL.LU.64 R16, [R1+0x3940] ;  /* 0x0039400001107983 */ /* 0x000f240000300a00 */
[----:B------:R-:W-:Y:S02]  /*58070*/  STL.64 [R1+0x390], R24 ;  /* 0x0003901801007387 */ /* 0x000fe40000100a00 */
[----:B------:R-:W-:Y:S01]  /*58080*/  STL.64 [R1+0x398], R26 ;  /* 0x0003981a01007387 */ /* 0x000fe20000100a00 */
[----:B------:R-:W-:Y:S01]  /*58090*/  STL.64 [R1+0x38d8], R22 ;  /* 0x0038d81601007387 */ /* 0x000fe20000100a00 */
[----:B------:R0:W-:Y:S03]  /*580a0*/  STL.64 [R1+0x38d0], R20 ;  /* 0x0038d01401007387 */ /* 0x0001e60000100a00 */
[----:B0-----:R-:W2:Y:S04]  /*580b0*/  LDL R20, [R1+0x140] ;  /* 0x0001400001147983 */ /* 0x001ea80000100800 */
[----:B------:R-:W2:Y:S01]  /*580c0*/  LDL R21, [R1+0x144] ;  /* 0x0001440001157983 */ /* 0x000ea20000100800 */
[----:B------:R-:W3:Y:S02]  /*580d0*/  LDL.LU R8, [R1+0x360] ;  /* 0x0003600001087983 */ /* 0x000ee40000300800 */
[----:B------:R-:W3:Y:S02]  /*580e0*/  LDL.LU R9, [R1+0x364] ;  /* 0x0003640001097983 */ /* 0x000ee40000300800 */
[----:B------:R-:W3:Y:S01]  /*580f0*/  LDL.LU R10, [R1+0x368] ;  /* 0x00036800010a7983 */ /* 0x000ee20000300800 */
[----:B------:R-:W3:Y:S04]  /*58100*/  LDL.LU R11, [R1+0x36c] ;  /* 0x00036c00010b7983 */ /* 0x000ee80000300800 */
[----:B--2---:R4:W-:Y:S02]  /*58110*/  STL.64 [R1+0x38e8], R20 ;  /* 0x0038e81401007387 */ /* 0x0049e40000100a00 */
[----:B----4-:R-:W-:-:S02]  /*58120*/  IMAD.MOV.U32 R20, RZ, RZ, R16 ;  /* 0x000000ffff147224 */ /* 0x010fc400078e0010 */
[----:B------:R-:W-:Y:S01]  /*58130*/  IMAD.MOV.U32 R21, RZ, RZ, R17 ;  /* 0x000000ffff157224 */ /* 0x000fe200078e0011 */
[----:B------:R-:W2:Y:S01]  /*58140*/  LDL.LU R16, [R1+0x393c] ;  /* 0x00393c0001107983 */ /* 0x000ea20000300800 */
[----:B------:R-:W2:Y:S02]  /*58150*/  LDL.LU R17, [R1+0x3938] ;  /* 0x0039380001117983 */ /* 0x000ea40000300800 */
[----:B------:R-:W4:Y:S02]  /*58160*/  LDL.LU R24, [R1+0x350] ;  /* 0x0003500001187983 */ /* 0x000f240000300800 */
[----:B------:R-:W4:Y:S01]  /*58170*/  LDL.LU R25, [R1+0x354] ;  /* 0x0003540001197983 */ /* 0x000f220000300800 */
[----:B------:R-:W4:Y:S01]  /*58180*/  LDL.LU R26, [R1+0x358] ;  /* 0x00035800011a7983 */ /* 0x000f220000300800 */
[----:B------:R-:W4:Y:S02]  /*58190*/  LDL.LU R27, [R1+0x35c] ;  /* 0x00035c00011b7983 */ /* 0x000f240000300800 */
[----:B------:R-:W3:Y:S02]  /*581a0*/  LDL R29, [R1+0x1bc0] ;  /* 0x001bc000011d7983 */ /* 0x000ee40000100800 */
[----:B------:R0:W-:Y:S02]  /*581b0*/  STL.64 [R1+0x3900], R20 ;  /* 0x0039001401007387 */ /* 0x0001e40000100a00 */
[----:B0-----:R-:W3:Y:S04]  /*581c0*/  LDL R20, [R1+0x30] ;  /* 0x0000300001147983 */ /* 0x001ee80000100800 */
[----:B------:R-:W3:Y:S01]  /*581d0*/  LDL R21, [R1+0x34] ;  /* 0x0000340001157983 */ /* 0x000ee20000100800 */
[C---:B--2---:R-:W-:Y:S11]  /*581e0*/  HMMA.16816.F32 R12, R4.reuse, R16, R12 ;  /* 0x00000010040c723c */ /* 0x044ff6000000180c */
[----:B------:R-:W-:Y:S11]  /*581f0*/  @!UPT UIADD3 URZ, URZ, URZ, URZ ;  /* 0x0000003f3f3ff290 */ /* 0x000ff6000fffe03f */
[----:B------:R-:W-:Y:S01]  /*58200*/  @!UPT UIADD3 URZ, URZ, URZ, URZ ;  /* 0x0000003f3f3ff290 */ /* 0x000fe2000fffe03f */
[----:B------:R-:W-:Y:S01]  /*58210*/  STL.64 [R1+0x380], R12 ;  /* 0x0003800c01007387 */ /* 0x000fe20000100a00 */
[----:B------:R0:W-:Y:S03]  /*58220*/  STL.64 [R1+0x388], R14 ;  /* 0x0003880e01007387 */ /* 0x0001e60000100a00 */
[----:B0-----:R-:W2:Y:S01]  /*58230*/  LDL.LU.64 R14, [R1+0x3930] ;  /* 0x00393000010e7983 */ /* 0x001ea20000300a00 */
[----:B------:R-:W2:Y:S02]  /*58240*/  LDL.LU.64 R12, [R1+0x3928] ;  /* 0x00392800010c7983 */ /* 0x000ea40000300a00 */
[----:B------:R0:W-:Y:S02]  /*58250*/  STL.64 [R1+0x37f8], R16 ;  /* 0x0037f81001007387 */ /* 0x0001e40000100a00 */
[----:B---3--:R1:W-:Y:S01]  /*58260*/  STL.64 [R1+0x38e0], R18 ;  /* 0x0038e01201007387 */ /* 0x0083e20000100a00 */
[----:B0-----:R-:W3:Y:S01]  /*58270*/  LDL.LU R16, [R1+0x330] ;  /* 0x0003300001107983 */ /* 0x001ee20000300800 */
[----:B------:R-:W3:Y:S02]  /*58280*/  LDL.LU R17, [R1+0x334] ;  /* 0x0003340001117983 */ /* 0x000ee40000300800 */
[----:B-1----:R-:W2:Y:S02]  /*58290*/  LDL.LU R18, [R1+0x338] ;  /* 0x0003380001127983 */ /* 0x002ea40000300800 */
[----:B------:R-:W2:Y:S02]  /*582a0*/  LDL.LU R19, [R1+0x33c] ;  /* 0x00033c0001137983 */ /* 0x000ea40000300800 */
[----:B--2---:R-:W-:Y:S01]  /*582b0*/  STL.64 [R1+0x38f8], R18 ;  /* 0x0038f81201007387 */ /* 0x004fe20000100a00 */
[----:B---3--:R0:W-:Y:S03]  /*582c0*/  STL.64 [R1+0x38f0], R16 ;  /* 0x0038f01001007387 */ /* 0x0081e60000100a00 */
[----:B0-----:R-:W2:Y:S01]  /*582d0*/  LDL.LU R16, [R1+0x340] ;  /* 0x0003400001107983 */ /* 0x001ea20000300800 */
[----:B------:R-:W2:Y:S02]  /*582e0*/  LDL.LU R17, [R1+0x344] ;  /* 0x0003440001117983 */ /* 0x000ea40000300800 */
[----:B------:R-:W3:Y:S02]  /*582f0*/  LDL.LU R18, [R1+0x348] ;  /* 0x0003480001127983 */ /* 0x000ee40000300800 */
[----:B------:R-:W3:Y:S01]  /*58300*/  LDL.LU R19, [R1+0x34c] ;  /* 0x00034c0001137983 */ /* 0x000ee20000300800 */
[C---:B------:R-:W-:Y:S01]  /*58310*/  HMMA.16816.F32 R8, R4.reuse, R12, R8 ;  /* 0x0000000c0408723c */ /* 0x040fe20000001808 */
[----:B---3--:R-:W-:Y:S01]  /*58320*/  STL.64 [R1+0x3910], R18 ;  /* 0x0039101201007387 */ /* 0x008fe20000100a00 */
[----:B--2---:R0:W-:Y:S03]  /*58330*/  STL.64 [R1+0x3908], R16 ;  /* 0x0039081001007387 */ /* 0x0041e60000100a00 */
[----:B0-----:R-:W2:Y:S01]  /*58340*/  LDL.LU R16, [R1+0x5c0] ;  /* 0x0005c00001107983 */ /* 0x001ea20000300800 */
[----:B------:R-:W2:Y:S02]  /*58350*/  LDL.LU R17, [R1+0x5c4] ;  /* 0x0005c40001117983 */ /* 0x000ea40000300800 */
[----:B------:R-:W2:Y:S02]  /*58360*/  LDL.LU R18, [R1+0x5c8] ;  /* 0x0005c80001127983 */ /* 0x000ea40000300800 */
[----:B------:R-:W2:Y:S11]  /*58370*/  LDL.LU R19, [R1+0x5cc] ;  /* 0x0005cc0001137983 */ /* 0x000eb60000300800 */
[----:B------:R-:W-:Y:S02]  /*58380*/  @!UPT UIADD3 URZ, URZ, URZ, URZ ;  /* 0x0000003f3f3ff290 */ /* 0x000fe4000fffe03f */
[----:B------:R-:W-:Y:S01]  /*58390*/  STL.64 [R1+0x370], R8 ;  /* 0x0003700801007387 */ /* 0x000fe20000100a00 */
[----:B------:R0:W-:Y:S03]  /*583a0*/  STL.64 [R1+0x378], R10 ;  /* 0x0003780a01007387 */ /* 0x0001e60000100a00 */
[----:B0-----:R-:W3:Y:S01]  /*583b0*/  LDL.LU.64 R10, [R1+0x3920] ;  /* 0x00392000010a7983 */ /* 0x001ee20000300a00 */
[----:B------:R-:W4:Y:S02]  /*583c0*/  LDL.LU.64 R8, [R1+0x3918] ;  /* 0x0039180001087983 */ /* 0x000f240000300a00 */
[----:B------:R-:W-:Y:S02]  /*583d0*/  STL.64 [R1+0x37f0], R14 ;  /* 0x0037f00e01007387 */ /* 0x000fe40000100a00 */
[----:B------:R0:W-:Y:S02]  /*583e0*/  STL.64 [R1+0x37e8], R12 ;  /* 0x0037e80c01007387 */ /* 0x0001e40000100a00 */
[----:B0-----:R-:W2:Y:S01]  /*583f0*/  LDL.LU R12, [R1+0x320] ;  /* 0x00032000010c7983 */ /* 0x001ea20000300800 */
[----:B------:R-:W2:Y:S02]  /*58400*/  LDL.LU R13, [R1+0x324] ;  /* 0x00032400010d7983 */ /* 0x000ea40000300800 */
[----:B------:R-:W2:Y:S02]  /*58410*/  LDL.LU R14, [R1+0x328] ;  /* 0x00032800010e7983 */ /* 0x000ea40000300800 */
[----:B------:R-:W2:Y:S01]  /*58420*/  LDL.LU R15, [R1+0x32c] ;  /* 0x00032c00010f7983 */ /* 0x000ea20000300800 */
[C---:B----4-:R-:W-:Y:S01]  /*58430*/  HMMA.16816.F32 R24, R4.reuse, R8, R24 ;  /* 0x000000080418723c */ /* 0x050fe20000001818 */
[----:B---3--:R-:W-:Y:S01]  /*58440*/  STL [R1+0x3838], R11 ;  /* 0x0038380b01007387 */ /* 0x008fe20000100800 */
[----:B------:R-:W-:Y:S11]  /*58450*/  STL.64 [R1+0x3830], R8 ;  /* 0x0038300801007387 */ /* 0x000ff60000100a00 */
[----:B------:R-:W-:Y:S10]  /*58460*/  @!UPT UIADD3 URZ, URZ, URZ, URZ ;  /* 0x0000003f3f3ff290 */ /* 0x000ff4000fffe03f */
[----:B------:R-:W-:Y:S01]  /*58470*/  STL.64 [R1+0x360], R24 ;  /* 0x0003601801007387 */ /* 0x000fe20000100a00 */
[----:B------:R-:W-:Y:S02]  /*58480*/  STL.64 [R1+0x368], R26 ;  /* 0x0003681a01007387 */ /* 0x000fe40000100a00 */
[----:B------:R-:W0:Y:S01]  /*58490*/  LDSM.16.MT88.4 R24, [R29+0x21000] ;  /* 0x021000001d18783b */ /* 0x000e220000004200 */
[C---:B--2---:R-:W-:Y:S01]  /*584a0*/  HMMA.16816.F32 R20, R4.reuse, R20, R16 ;  /* 0x000000140414723c */ /* 0x044fe20000001810 */
[----:B0-----:R-:W-:Y:S02]  /*584b0*/  STL.64 [R1+0x3738], R26 ;  /* 0x0037381a01007387 */ /* 0x001fe40000100a00 */
[----:B------:R0:W-:Y:S02]  /*584c0*/  STL.64 [R1+0x3730], R24 ;  /* 0x0037301801007387 */ /* 0x0001e40000100a00 */
[----:B0-----:R-:W2:Y:S01]  /*584d0*/  LDL.LU.64 R24, [R1+0x130] ;  /* 0x0001300001187983 */ /* 0x001ea20000300a00 */
[----:B------:R-:W3:Y:S02]  /*584e0*/  LDL.LU.64 R18, [R1+0x3910] ;  /* 0x0039100001127983 */ /* 0x000ee40000300a00 */
[----:B------:R-:W3:Y:S11]  /*584f0*/  LDL.LU.64 R16, [R1+0x3908] ;  /* 0x0039080001107983 */ /* 0x000ef60000300a00 */
[----:B------:R-:W-:Y:S04]  /*58500*/  @!UPT UIADD3 URZ, URZ, URZ, URZ ;  /* 0x0000003f3f3ff290 */ /* 0x000fe8000fffe03f */
[----:B------:R0:W-:Y:S01]  /*58510*/  STL.64 [R1+0x350], R20 ;  /* 0x0003501401007387 */ /* 0x0001e20000100a00 */
[----:B------:R3:W-:Y:S04]  /*58520*/  STL.64 [R1+0x358], R22 ;  /* 0x0003581601007387 */ /* 0x0007e80000100a00 */
[----:B0-----:R-:W3:Y:S02]  /*58530*/  LDL.LU.64 R20, [R1+0x3900] ;  /* 0x0039000001147983 */ /* 0x001ee40000300a00 */
[C---:B---3--:R-:W-:Y:S02]  /*58540*/  HMMA.16816.F32 R20, R4.reuse, R20, R16 ;  /* 0x000000140414723c */ /* 0x048fe40000001810 */
[----:B------:R-:W3:Y:S01]  /*58550*/  LDL.LU.64 R18, [R1+0x38f8] ;  /* 0x0038f80001127983 */ /* 0x000ee20000300a00 */
[----:B------:R-:W3:Y:S11]  /*58560*/  LDL.LU.64 R16, [R1+0x38f0] ;  /* 0x0038f00001107983 */ /* 0x000ef60000300a00 */
[----:B------:R-:W-:Y:S09]  /*58570*/  @!UPT UIADD3 URZ, URZ, URZ, URZ ;  /* 0x0000003f3f3ff290 */ /* 0x000ff2000fffe03f */
[----:B------:R0:W-:Y:S01]  /*58580*/  STL.64 [R1+0x340], R20 ;  /* 0x0003401401007387 */ /* 0x0001e20000100a00 */
[----:B------:R3:W-:Y:S03]  /*58590*/  STL.64 [R1+0x348], R22 ;  /* 0x0003481601007387 */ /* 0x0007e60000100a00 */
[----:B0-----:R-:W3:Y:S02]  /*585a0*/  LDL.LU.64 R20, [R1+0x38e8] ;  /* 0x0038e80001147983 */ /* 0x001ee40000300a00 */
[C---:B---3--:R-:W-:Y:S02]  /*585b0*/  HMMA.16816.F32 R20, R4.reuse, R20, R16 ;  /* 0x000000140414723c */ /* 0x048fe40000001810 */
[----:B------:R-:W3:Y:S11]  /*585c0*/  LDL.LU.64 R18, [R1+0x38e0] ;  /* 0x0038e00001127983 */ /* 0x000ef60000300a00 */
[----:B------:R-:W-:Y:S10]  /*585d0*/  @!UPT UIADD3 URZ, URZ, URZ, URZ ;  /* 0x0000003f3f3ff290 */ /* 0x000ff4000fffe03f */
[----:B------:R-:W-:Y:S01]  /*585e0*/  STL.64 [R1+0x330], R20 ;  /* 0x0003301401007387 */ /* 0x000fe20000100a00 */
[----:B------:R0:W-:Y:S03]  /*585f0*/  STL.64 [R1+0x338], R22 ;  /* 0x0003381601007387 */ /* 0x0001e60000100a00 */
[----:B0-----:R-:W4:Y:S01]  /*58600*/  LDL.LU.64 R22, [R1+0x38d8] ;  /* 0x0038d80001167983 */ /* 0x001f220000300a00 */
[----:B------:R-:W3:Y:S01]  /*58610*/  LDL.LU.64 R20, [R1+0x38d0] ;  /* 0x0038d00001147983 */ /* 0x000ee20000300a00 */
[----:B--2---:R-:W-:Y:S11]  /*58620*/  HMMA.16816.F32 R12, R4, R24, R12 ;  /* 0x00000018040c723c */ /* 0x004ff6000000180c */
[----:B------:R-:W-:Y:S11]  /*58630*/  @!UPT UIADD3 URZ, URZ, URZ, URZ ;  /* 0x0000003f3f3ff290 */ /* 0x000ff6000fffe03f */
[----:B------:R-:W-:Y:S01]  /*58640*/  @!UPT UIADD3 URZ, URZ, URZ, URZ ;  /* 0x0000003f3f3ff290 */ /* 0x000fe2000fffe03f */
[----:B------:R0:W-:Y:S01]  /*58650*/  STL.64 [R1+0x320], R12 ;  /* 0x0003200c01007387 */ /* 0x0001e20000100a00 */
[----:B------:R1:W-:Y:S02]  /*58660*/  STL.64 [R1+0x328], R14 ;  /* 0x0003280e01007387 */ /* 0x0003e40000100a00 */
[----:B---3--:R-:W-:Y:S02]  /*58670*/  IMAD.MOV.U32 R16, RZ, RZ, R21 ;  /* 0x000000ffff107224 */ /* 0x008fe400078e0015 */
[----:B------:R-:W-:Y:S02]  /*58680*/  IMAD.MOV.U32 R17, RZ, RZ, R20 ;  /* 0x000000ffff117224 */ /* 0x000fe400078e0014 */
[----:B------:R-:W-:Y:S02]  /*58690*/  IMAD.MOV.U32 R20, RZ, RZ, R2 ;  /* 0x000000ffff147224 */ /* 0x000fe400078e0002 */
[----:B------:R-:W-:Y:S01]  /*586a0*/  IMAD.MOV.U32 R21, RZ, RZ, R28 ;  /* 0x000000ffff157224 */ /* 0x000fe200078e001c */
[----:B------:R-:W2:Y:S04]  /*586b0*/  LDL.LU R2, [R1+0x38c8] ;  /* 0x0038c80001027983 */ /* 0x000ea80000300800 */
[----:B------:R4:W-:Y:S01]  /*586c0*/  STL.64 [R1+0x3868], R20 ;  /* 0x0038681401007387 */ /* 0x0009e20000100a00 */
[----:B------:R-:W-:Y:S02]  /*586d0*/  STL.64 [R1+0x3810], R16 ;  /* 0x0038101001007387 */ /* 0x000fe40000100a00 */
[----:B0-----:R-:W3:Y:S02]  /*586e0*/  LDL.LU R12, [R1+0x1f0] ;  /* 0x0001f000010c7983 */ /* 0x001ee40000300800 */
[----:B------:R-:W3:Y:S01]  /*586f0*/  LDL.LU R13, [R1+0x1f4] ;  /* 0x0001f400010d7983 */ /* 0x000ee20000300800 */
[----:B-1----:R-:W2:Y:S01]  /*58700*/  LDL.LU R14, [R1+0x1f8] ;  /* 0x0001f800010e7983 */ /* 0x002ea20000300800 */
[----:B------:R-:W2:Y:S02]  /*58710*/  LDL.LU R15, [R1+0x1fc] ;  /* 0x0001fc00010f7983 */ /* 0x000ea40000300800 */
[----:B----4-:R-:W-:-:S02]  /*58720*/  IMAD.MOV.U32 R20, RZ, RZ, R23 ;  /* 0x000000ffff147224 */ /* 0x010fc400078e0017 */
[----:B------:R-:W-:-:S05]  /*58730*/  IMAD.MOV.U32 R21, RZ, RZ, R10 ;  /* 0x000000ffff157224 */ /* 0x000fca00078e000a */
[----:B------:R0:W-:Y:S01]  /*58740*/  STL.64 [R1+0x3880], R20 ;  /* 0x0038801401007387 */ /* 0x0001e20000100a00 */
[----:B------:R-:W4:Y:S02]  /*58750*/  LDL.LU R8, [R1+0x220] ;  /* 0x0002200001087983 */ /* 0x000f240000300800 */
[----:B------:R-:W4:Y:S02]  /*58760*/  LDL.LU R9, [R1+0x224] ;  /* 0x0002240001097983 */ /* 0x000f240000300800 */
[----:B------:R-:W2:Y:S01]  /*58770*/  LDL.LU R10, [R1+0x228] ;  /* 0x00022800010a7983 */ /* 0x000ea20000300800 */
[----:B------:R-:W2:Y:S01]  /*58780*/  LDL.LU R11, [R1+0x22c] ;  /* 0x00022c00010b7983 */ /* 0x000ea20000300800 */
[----:B0-----:R-:W-:Y:S02]  /*58790*/  IMAD.MOV.U32 R20, RZ, RZ, R22 ;  /* 0x000000ffff147224 */ /* 0x001fe400078e0016 */
[----:B------:R-:W-:-:S05]  /*587a0*/  IMAD.MOV.U32 R21, RZ, RZ, R19 ;  /* 0x000000ffff157224 */ /* 0x000fca00078e0013 */
[----:B------:R-:W-:Y:S04]  /*587b0*/  STL.64 [R1+0x3898], R20 ;  /* 0x0038981401007387 */ /* 0x000fe80000100a00 */
[----:B--2---:R-:W-:Y:S01]  /*587c0*/  STL.64 [R1+0x3860], R10 ;  /* 0x0038600a01007387 */ /* 0x004fe20000100a00 */
[----:B----4-:R0:W-:Y:S03]  /*587d0*/  STL.64 [R1+0x3858], R8 ;  /* 0x0038580801007387 */ /* 0x0101e60000100a00 */
[----:B0-----:R-:W2:Y:S01]  /*587e0*/  LDL.LU R8, [R1+0x2d0] ;  /* 0x0002d00001087983 */ /* 0x001ea20000300800 */
[----:B------:R-:W2:Y:S02]  /*587f0*/  LDL.LU R9, [R1+0x2d4] ;  /* 0x0002d40001097983 */ /* 0x000ea40000300800 */
[----:B------:R-:W4:Y:S02]  /*58800*/  LDL.LU R10, [R1+0x2d8] ;  /* 0x0002d800010a7983 */ /* 0x000f240000300800 */
[----:B------:R-:W4:Y:S02]  /*58810*/  LDL.LU R11, [R1+0x2dc] ;  /* 0x0002dc00010b7983 */ /* 0x000f240000300800 */
[----:B------:R-:W-:-:S02]  /*58820*/  IMAD.MOV.U32 R20, RZ, RZ, R18 ;  /* 0x000000ffff147224 */ /* 0x000fc400078e0012 */
[----:B------:R-:W-:-:S05]  /*58830*/  IMAD.MOV.U32 R21, RZ, RZ, R3 ;  /* 0x000000ffff157224 */ /* 0x000fca00078e0003 */
[----:B------:R-:W-:Y:S04]  /*58840*/  STL.64 [R1+0x38b0], R20 ;  /* 0x0038b01401007387 */ /* 0x000fe80000100a00 */
[----:B----4-:R-:W-:Y:S01]  /*58850*/  STL.64 [R1+0x3878], R10 ;  /* 0x0038780a01007387 */ /* 0x010fe20000100a00 */
[----:B--2---:R0:W-:Y:S03]  /*58860*/  STL.64 [R1+0x3870], R8 ;  /* 0x0038700801007387 */ /* 0x0041e60000100a00 */
        /* <DEDUP_REMOVED lines=22> */
[----:B------:R-:W4:Y:S01]  /*589d0*/  LDL.LU.64 R16, [R1+0x10] ;  /* 0x0000100001107983 */ /* 0x000f220000300a00 */
[----:B------:R-:W-:-:S02]  /*589e0*/  IMAD.MOV.U32 R20, RZ, RZ, R2 ;  /* 0x000000ffff147224 */ /* 0x000fc400078e0002 */
[----:B------:R-:W-:Y:S01]  /*589f0*/  IMAD.MOV.U32 R21, RZ, RZ, R0 ;  /* 0x000000ffff157224 */ /* 0x000fe200078e0000 */
[----:B----4-:R0:W-:Y:S04]  /*58a00*/  STL.64 [R1+0x3828], R16 ;  /* 0x0038281001007387 */ /* 0x0101e80000100a00 */
[----:B0-----:R-:W4:Y:S01]  /*58a10*/  LDL.LU.64 R16, [R1+0x20] ;  /* 0x0000200001107983 */ /* 0x001f220000300a00 */
[----:B------:R-:W-:Y:S02]  /*58a20*/  STL.64 [R1+0x3808], R14 ;  /* 0x0038080e01007387 */ /* 0x000fe40000100a00 */
[----:B---3--:R0:W-:Y:S02]  /*58a30*/  STL.64 [R1+0x3800], R12 ;  /* 0x0038000c01007387 */ /* 0x0081e40000100a00 */
[----:B0-----:R-:W3:Y:S01]  /*58a40*/  LDL.LU R12, [R1+0x200] ;  /* 0x00020000010c7983 */ /* 0x001ee20000300800 */
[----:B------:R-:W3:Y:S02]  /*58a50*/  LDL.LU R13, [R1+0x204] ;  /* 0x00020400010d7983 */ /* 0x000ee40000300800 */
[----:B------:R-:W3:Y:S02]  /*58a60*/  LDL.LU R14, [R1+0x208] ;  /* 0x00020800010e7983 */ /* 0x000ee40000300800 */
[----:B------:R-:W3:Y:S01]  /*58a70*/  LDL.LU R15, [R1+0x20c] ;  /* 0x00020c00010f7983 */ /* 0x000ee20000300800 */
[C---:B--2---:R-:W-:Y:S01]  /*58a80*/  HMMA.16816.F32 R20, R4.reuse, R20, R8 ;  /* 0x000000140414723c */ /* 0x044fe20000001808 */
[----:B---3--:R-:W-:Y:S01]  /*58a90*/  STL.64 [R1+0x3820], R14 ;  /* 0x0038200e01007387 */ /* 0x008fe20000100a00 */
[----:B------:R0:W-:Y:S03]  /*58aa0*/  STL.64 [R1+0x3818], R12 ;  /* 0x0038180c01007387 */ /* 0x0001e60000100a00 */
[----:B0-----:R-:W2:Y:S01]  /*58ab0*/  LDL.LU R12, [R1+0x210] ;  /* 0x00021000010c7983 */ /* 0x001ea20000300800 */
[----:B------:R-:W2:Y:S02]  /*58ac0*/  LDL.LU R13, [R1+0x214] ;  /* 0x00021400010d7983 */ /* 0x000ea40000300800 */
[----:B------:R-:W2:Y:S02]  /*58ad0*/  LDL.LU R14, [R1+0x218] ;  /* 0x00021800010e7983 */ /* 0x000ea40000300800 */
[----:B------:R-:W2:Y:S01]  /*58ae0*/  LDL.LU R15, [R1+0x21c] ;  /* 0x00021c00010f7983 */ /* 0x000ea20000300800 */
[----:B------:R0:W-:Y:S04]  /*58af0*/  STL.64 [R1+0x37b8], R24 ;  /* 0x0037b81801007387 */ /* 0x0001e80000100a00 */
[----:B0-----:R-:W3:Y:S01]  /*58b00*/  LDL.LU R24, [R1+0x230] ;  /* 0x0002300001187983 */ /* 0x001ee20000300800 */
[----:B------:R-:W3:Y:S02]  /*58b10*/  LDL.LU R25, [R1+0x234] ;  /* 0x0002340001197983 */ /* 0x000ee40000300800 */
[----:B------:R-:W3:Y:S02]  /*58b20*/  LDL.LU R26, [R1+0x238] ;  /* 0x00023800011a7983 */ /* 0x000ee40000300800 */
[----:B------:R-:W3:Y:S01]  /*58b30*/  LDL.LU R27, [R1+0x23c] ;  /* 0x00023c00011b7983 */ /* 0x000ee20000300800 */
[----:B------:R-:W2:Y:S01]  /*58b40*/  LDL.LU.64 R10, [R1+0x38c0] ;  /* 0x0038c000010a7983 */ /* 0x000ea20000300a00 */
[----:B------:R-:W2:Y:S02]  /*58b50*/  LDL.LU.64 R8, [R1+0x38b8] ;  /* 0x0038b80001087983 */ /* 0x000ea40000300a00 */
[----:B------:R0:W-:Y:S02]  /*58b60*/  STL.64 [R1+0x310], R20 ;  /* 0x0003101401007387 */ /* 0x0001e40000100a00 */
[----:B------:R2:W-:Y:S01]  /*58b70*/  STL.64 [R1+0x318], R22 ;  /* 0x0003181601007387 */ /* 0x0005e20000100a00 */
        /* <DEDUP_REMOVED lines=23> */
[----:B------:R-:W4:Y:S01]  /*58cf0*/  LDL.LU.64 R10, [R1+0x3860] ;  /* 0x00386000010a7983 */ /* 0x000f220000300a00 */
[----:B------:R-:W4:Y:S11]  /*58d00*/  LDL.LU.64 R8, [R1+0x3858] ;  /* 0x0038580001087983 */ /* 0x000f360000300a00 */
[----:B------:R-:W-:Y:S09]  /*58d10*/  @!UPT UIADD3 URZ, URZ, URZ, URZ ;  /* 0x0000003f3f3ff290 */ /* 0x000ff2000fffe03f */
[----:B------:R0:W-:Y:S01]  /*58d20*/  STL.64 [R1+0x2d0], R20 ;  /* 0x0002d01401007387 */ /* 0x0001e20000100a00 */
[----:B------:R1:W-:Y:S03]  /*58d30*/  STL.64 [R1+0x2d8], R22 ;  /* 0x0002d81601007387 */ /* 0x0003e60000100a00 */
[----:B0-----:R-:W3:Y:S02]  /*58d40*/  LDL.LU.64 R20, [R1+0x3850] ;  /* 0x0038500001147983 */ /* 0x001ee40000300a00 */
[----:B---3--:R-:W-:Y:S07]  /*58d50*/  HMMA.16816.F32 R4, R4, R20, R24 ;  /* 0x000000140404723c */ /* 0x008fee0000001818 */
[----:B------:R-:W-:-:S02]  /*58d60*/  IMAD.MOV.U32 R27, RZ, RZ, R20 ;  /* 0x000000ffff1b7224 */ /* 0x000fc400078e0014 */
[----:B------:R-:W-:Y:S11]  /*58d70*/  IMAD.MOV.U32 R26, RZ, RZ, R21 ;  /* 0x000000ffff1a7224 */ /* 0x000ff600078e0015 */
[----:B------:R-:W-:Y:S03]  /*58d80*/  @!UPT UIADD3 URZ, URZ, URZ, URZ ;  /* 0x0000003f3f3ff290 */ /* 0x000fe6000fffe03f */
[----:B------:R0:W-:Y:S01]  /*58d90*/  STL.64 [R1+0x230], R4 ;  /* 0x0002300401007387 */ /* 0x0001e20000100a00 */
[----:B------:R-:W-:Y:S02]  /*58da0*/  STL.64 [R1+0x238], R6 ;  /* 0x0002380601007387 */ /* 0x000fe40000100a00 */
[----:B-1----:R-:W4:Y:S02]  /*58db0*/  LDL.LU.64 R22, [R1+0x3848] ;  /* 0x0038480001167983 */ /* 0x002f240000300a00 */
[----:B------:R-:W4:Y:S01]  /*58dc0*/  LDL.LU.64 R20, [R1+0x3840] ;  /* 0x0038400001147983 */ /* 0x000f220000300a00 */
[----:B0-----:R-:W2:Y:S04]  /*58dd0*/  LDL.LU.64 R4, [R1+0x30] ;  /* 0x0000300001047983 */ /* 0x001ea80000300a00 */
[----:B--2---:R0:W-:Y:S04]  /*58de0*/  STL.64 [R1+0x37d0], R4 ;  /* 0x0037d00401007387 */ /* 0x0041e80000100a00 */
[----:B0-----:R-:W2:Y:S01]  /*58df0*/  LDL.LU R4, [R1+0x1d0] ;  /* 0x0001d00001047983 */ /* 0x001ea20000300800 */
[----:B------:R-:W2:Y:S02]  /*58e00*/  LDL.LU R5, [R1+0x1d4] ;  /* 0x0001d40001057983 */ /* 0x000ea40000300800 */
[----:B------:R-:W3:Y:S02]  /*58e10*/  LDL.LU R6, [R1+0x1d8] ;  /* 0x0001d80001067983 */ /* 0x000ee40000300800 */
[----:B------:R-:W3:Y:S01]  /*58e20*/  LDL.LU R7, [R1+0x1dc] ;  /* 0x0001dc0001077983 */ /* 0x000ee20000300800 */
[----:B----4-:R-:W-:Y:S01]  /*58e30*/  HMMA.16816.F32 R8, R20, R16, R8 ;  /* 0x000000101408723c */ /* 0x010fe20000001808 */
[----:B------:R-:W-:Y:S01]  /*58e40*/  IMAD.MOV.U32 R3, RZ, RZ, R17 ;  /* 0x000000ffff037224 */ /* 0x000fe200078e0011 */
[----:B---3--:R-:W-:Y:S01]  /*58e50*/  STL.64 [R1+0x37e0], R6 ;  /* 0x0037e00601007387 */ /* 0x008fe20000100a00 */
[----:B--2---:R0:W-:Y:S03]  /*58e60*/  STL.64 [R1+0x37d8], R4 ;  /* 0x0037d80401007387 */ /* 0x0041e60000100a00 */
[----:B0-----:R-:W2:Y:S01]  /*58e70*/  LDL.LU R4, [R1+0x1e0] ;  /* 0x0001e00001047983 */ /* 0x001ea20000300800 */
[----:B------:R-:W2:Y:S02]  /*58e80*/  LDL.LU R5, [R1+0x1e4] ;  /* 0x0001e40001057983 */ /* 0x000ea40000300800 */
[----:B------:R-:W2:Y:S02]  /*58e90*/  LDL.LU R6, [R1+0x1e8] ;  /* 0x0001e80001067983 */ /* 0x000ea40000300800 */
[----:B------:R-:W2:Y:S01]  /*58ea0*/  LDL.LU R7, [R1+0x1ec] ;  /* 0x0001ec0001077983 */ /* 0x000ea20000300800 */
[----:B------:R-:W3:Y:S11]  /*58eb0*/  LDL R28, [R1+0x694] ;  /* 0x00069400011c7983 */ /* 0x000ef60000100800 */
[----:B------:R-:W-:Y:S02]  /*58ec0*/  STL.64 [R1+0x220], R8 ;  /* 0x0002200801007387 */ /* 0x000fe40000100a00 */
[----:B------:R0:W-:Y:S02]  /*58ed0*/  STL.64 [R1+0x228], R10 ;  /* 0x0002280a01007387 */ /* 0x0001e40000100a00 */
[----:B0-----:R-:W4:Y:S01]  /*58ee0*/  LDL.LU R11, [R1+0x3838] ;  /* 0x00383800010b7983 */ /* 0x001f220000300800 */
[----:B------:R-:W2:Y:S02]  /*58ef0*/  LDL.LU.64 R8, [R1+0x3830] ;  /* 0x0038300001087983 */ /* 0x000ea40000300a00 */
[----:B------:R-:W-:-:S02]  /*58f00*/  IMAD.MOV.U32 R10, RZ, RZ, R16 ;  /* 0x000000ffff0a7224 */ /* 0x000fc400078e0010 */
[----:B------:R-:W2:Y:S01]  /*58f10*/  LDL.LU.64 R16, [R1+0x3828] ;  /* 0x0038280001107983 */ /* 0x000ea20000300a00 */
[----:B------:R-:W3:Y:S01]  /*58f20*/  LDL.LU.64 R24, [R1+0x150] ;  /* 0x0001500001187983 */ /* 0x000ee20000300a00 */
        /* <DEDUP_REMOVED lines=13> */
[----:B------:R0:W-:Y:S01]  /*59000*/  STL.64 [R1+0x200], R16 ;  /* 0x0002001001007387 */ /* 0x0001e20000100a00 */
[----:B------:R-:W-:Y:S03]  /*59010*/  STL.64 [R1+0x208], R18 ;  /* 0x0002081201007387 */ /* 0x000fe60000100a00 */
[----:B0-----:R-:W2:Y:S02]  /*59020*/  LDL.LU.64 R16, [R1+0x37f8] ;  /* 0x0037f80001107983 */ /* 0x001ea40000300a00 */
[C---:B--2---:R-:W-:Y:S11]  /*59030*/  HMMA.16816.F32 R12, R20.reuse, R16, R12 ;  /* 0x00000010140c723c */ /* 0x044ff6000000180c */
[----:B------:R-:W-:Y:S11]  /*59040*/  @!UPT UIADD3 URZ, URZ, URZ, URZ ;  /* 0x0000003f3f3ff290 */ /* 0x000ff6000fffe03f */
[----:B------:R-:W-:Y:S01]  /*59050*/  @!UPT UIADD3 URZ, URZ, URZ, URZ ;  /* 0x0000003f3f3ff290 */ /* 0x000fe2000fffe03f */
[----:B------:R-:W-:Y:S01]  /*59060*/  STL.64 [R1+0x1f0], R12 ;  /* 0x0001f00c01007387 */ /* 0x000fe20000100a00 */
[----:B------:R0:W-:Y:S03]  /*59070*/  STL.64 [R1+0x1f8], R14 ;  /* 0x0001f80e01007387 */ /* 0x0001e60000100a00 */
[----:B0-----:R-:W2:Y:S01]  /*59080*/  LDL.LU.64 R14, [R1+0x37f0] ;  /* 0x0037f000010e7983 */ /* 0x001ea20000300a00 */
[----:B------:R-:W2:Y:S02]  /*59090*/  LDL.LU.64 R12, [R1+0x37e8] ;  /* 0x0037e800010c7983 */ /* 0x000ea40000300a00 */
[----:B------:R0:W-:Y:S02]  /*590a0*/  STL [R1+0x36f4], R16 ;  /* 0x0036f41001007387 */ /* 0x0001e40000100800 */
[----:B------:R1:W-:Y:S01]  /*590b0*/  STL [R1+0x36f0], R17 ;  /* 0x0036f01101007387 */ /* 0x0003e20000100800 */
[----:B0-----:R-:W3:Y:S01]  /*590c0*/  LDL.LU R16, [R1+0x1a0] ;  /* 0x0001a00001107983 */ /* 0x001ee20000300800 */
[----:B-1----:R-:W3:Y:S02]  /*590d0*/  LDL.LU R17, [R1+0x1a4] ;  /* 0x0001a40001117983 */ /* 0x002ee40000300800 */
        /* <DEDUP_REMOVED lines=13> */
[----:B------:R-:W3:Y:S02]  /*591b0*/  LDL.LU.64 R4, [R1+0x37d8] ;  /* 0x0037d80001047983 */ /* 0x000ee40000300a00 */
[----:B------:R-:W-:Y:S02]  /*591c0*/  STL.64 [R1+0x36c0], R14 ;  /* 0x0036c00e01007387 */ /* 0x000fe40000100a00 */
[----:B------:R0:W-:Y:S02]  /*591d0*/  STL.64 [R1+0x36b8], R12 ;  /* 0x0036b80c01007387 */ /* 0x0001e40000100a00 */
[----:B0-----:R-:W2:Y:S01]  /*591e0*/  LDL.LU R12, [R1+0x1c0] ;  /* 0x0001c000010c7983 */ /* 0x001ea20000300800 */
[----:B------:R-:W2:Y:S02]  /*591f0*/  LDL.LU R13, [R1+0x1c4] ;  /* 0x0001c400010d7983 */ /* 0x000ea40000300800 */
[----:B------:R-:W2:Y:S02]  /*59200*/  LDL.LU R14, [R1+0x1c8] ;  /* 0x0001c800010e7983 */ /* 0x000ea40000300800 */
[----:B------:R-:W2:Y:S01]  /*59210*/  LDL.LU R15, [R1+0x1cc] ;  /* 0x0001cc00010f7983 */ /* 0x000ea20000300800 */
[C---:B---3--:R-:W-:Y:S11]  /*59220*/  HMMA.16816.F32 R4, R20.reuse, R8, R4 ;  /* 0x000000081404723c */ /* 0x048ff60000001804 */
[----:B------:R-:W-:Y:S11]  /*59230*/  @!UPT UIADD3 URZ, URZ, URZ, URZ ;  /* 0x0000003f3f3ff290 */ /* 0x000ff6000fffe03f */
[----:B------:R-:W-:Y:S01]  /*59240*/  @!UPT UIADD3 URZ, URZ, URZ, URZ ;  /* 0x0000003f3f3ff290 */ /* 0x000fe2000fffe03f */
[----:B------:R0:W-:Y:S01]  /*59250*/  STL.64 [R1+0x1d0], R4 ;  /* 0x0001d00401007387 */ /* 0x0001e20000100a00 */
[----:B------:R-:W-:Y:S03]  /*59260*/  STL.64 [R1+0x1d8], R6 ;  /* 0x0001d80601007387 */ /* 0x000fe60000100a00 */
[----:B0-----:R-:W3:Y:S01]  /*59270*/  LDL.LU.64 R4, [R1+0x37d0] ;  /* 0x0037d00001047983 */ /* 0x001ee20000300a00 */
[----:B----4-:R-:W-:Y:S02]  /*59280*/  STL [R1+0x3768], R11 ;  /* 0x0037680b01007387 */ /* 0x010fe40000100800 */
[----:B------:R-:W-:Y:S01]  /*59290*/  STL.64 [R1+0x3760], R8 ;  /* 0x0037600801007387 */ /* 0x000fe20000100a00 */
[C---:B--2---:R-:W-:Y:S08]  /*592a0*/  HMMA.16816.F32 R16, R20.reuse, R24, R16 ;  /* 0x000000181410723c */ /* 0x044ff00000001810 */
[----:B---3--:R-:W-:Y:S11]  /*592b0*/  HMMA.16816.F32 R12, R20, R4, R12 ;  /* 0x00000004140c723c */ /* 0x008ff6000000180c */
[----:B------:R-:W-:Y:S11]  /*592c0*/  @!UPT UIADD3 URZ, URZ, URZ, URZ ;  /* 0x0000003f3f3ff290 */ /* 0x000ff6000fffe03f */
[----:B------:R-:W-:Y:S01]  /*592d0*/  @!UPT UIADD3 URZ, URZ, URZ, URZ ;  /* 0x0000003f3f3ff290 */ /* 0x000fe2000fffe03f */
[----:B------:R0:W-:Y:S02]  /*592e0*/  STL.64 [R1+0x1c0], R12 ;  /* 0x0001c00c01007387 */ /* 0x0001e40000100a00 */
[----:B0-----:R-:W-:Y:S02]  /*592f0*/  IMAD.MOV.U32 R13, RZ, RZ, R4 ;  /* 0x000000ffff0d7224 */ /* 0x001fe400078e0004 */
[----:B------:R-:W-:Y:S02]  /*59300*/  IMAD.MOV.U32 R12, RZ, RZ, R5 ;  /* 0x000000ffff0c7224 */ /* 0x000fe400078e0005 */
[----:B------:R-:W0:Y:S04]  /*59310*/  LDSM.16.MT88.4 R4, [R28+0x21800] ;  /* 0x021800001c04783b */ /* 0x000e280000004200 */
[----:B------:R1:W-:Y:S02]  /*59320*/  STL.64 [R1+0x1c8], R14 ;  /* 0x0001c80e01007387 */ /* 0x0003e40000100a00 */
[----:B-1----:R-:W-:-:S02]  /*59330*/  IMAD.MOV.U32 R15, RZ, RZ, R24 ;  /* 0x000000ffff0f7224 */ /* 0x002fc400078e0018 */
[----:B------:R-:W-:Y:S01]  /*59340*/  IMAD.MOV.U32 R14, RZ, RZ, R25 ;  /* 0x000000ffff0e7224 */ /* 0x000fe200078e0019 */
[----:B0-----:R-:W-:Y:S01]  /*59350*/  STL.64 [R1+0x35d0], R6 ;  /* 0x0035d00601007387 */ /* 0x001fe20000100a00 */
[----:B------:R0:W-:Y:S02]  /*59360*/  STL.64 [R1+0x35c8], R4 ;  /* 0x0035c80401007387 */ /* 0x0001e40000100a00 */
[----:B0-----:R-:W-:Y:S02]  /*59370*/  IMAD.MOV.U32 R4, RZ, RZ, R27 ;  /* 0x000000ffff047224 */ /* 0x001fe400078e001b */
[----:B------:R-:W-:-:S05]  /*59380*/  IMAD.MOV.U32 R5, RZ, RZ, R26 ;  /* 0x000000ffff057224 */ /* 0x000fca00078e001a */
[----:B------:R0:W-:Y:S04]  /*59390*/  STL.64 [R1+0x3780], R4 ;  /* 0x0037800401007387 */ /* 0x0001e80000100a00 */
[----:B0-----:R-:W2:Y:S01]  /*593a0*/  LDL.LU R4, [R1+0x190] ;  /* 0x0001900001047983 */ /* 0x001ea20000300800 */
[----:B------:R-:W2:Y:S02]  /*593b0*/  LDL.LU R5, [R1+0x194] ;  /* 0x0001940001057983 */ /* 0x000ea40000300800 */
[----:B------:R-:W2:Y:S02]  /*593c0*/  LDL.LU R6, [R1+0x198] ;  /* 0x0001980001067983 */ /* 0x000ea40000300800 */
[----:B------:R-:W2:Y:S01]  /*593d0*/  LDL.LU R7, [R1+0x19c] ;  /* 0x00019c0001077983 */ /* 0x000ea20000300800 */
[----:B------:R-:W-:Y:S01]  /*593e0*/  STL.64 [R1+0x1b0], R16 ;  /* 0x0001b01001007387 */ /* 0x000fe20000100a00 */
[----:B------:R0:W-:Y:S03]  /*593f0*/  STL.64 [R1+0x1b8], R18 ;  /* 0x0001b81201007387 */ /* 0x0001e60000100a00 */
[----:B0-----:R-:W3:Y:S01]  /*59400*/  LDL.LU.64 R18, [R1+0x37c8] ;  /* 0x0037c80001127983 */ /* 0x001ee20000300a00 */
[----:B------:R-:W3:Y:S02]  /*59410*/  LDL.LU.64 R16, [R1+0x37c0] ;  /* 0x0037c00001107983 */ /* 0x000ee40000300a00 */
[----:B------:R-:W2:Y:S02]  /*59420*/  LDL.LU.64 R24, [R1+0x37b8] ;  /* 0x0037b80001187983 */ /* 0x000ea40000300a00 */
[----:B------:R-:W-:Y:S01]  /*59430*/  STL.64 [R1+0x3700], R14 ;  /* 0x0037000e01007387 */ /* 0x000fe20000100a00 */
[----:B------:R0:W-:Y:S04]  /*59440*/  STL.64 [R1+0x36f8], R12 ;  /* 0x0036f80c01007387 */ /* 0x0001e80000100a00 */
[----:B0-----:R-:W3:Y:S01]  /*59450*/  LDL.LU.64 R12, [R1+0x140] ;  /* 0x00014000010c7983 */ /* 0x001ee20000300a00 */
[C---:B--2---:R-:W-:Y:S08]  /*59460*/  HMMA.16816.F32 R4, R20.reuse, R24, R4 ;  /* 0x000000181404723c */ /* 0x044ff00000001804 */
[----:B---3--:R-:W-:Y:S11]  /*59470*/  HMMA.16816.F32 R16, R20, R12, R16 ;  /* 0x0000000c1410723c */ /* 0x008ff60000001810 */
[----:B------:R-:W-:Y:S11]  /*59480*/  @!UPT UIADD3 URZ, URZ, URZ, URZ ;  /* 0x0000003f3f3ff290 */ /* 0x000ff6000fffe03f */
[----:B------:R-:W-:Y:S01]  /*59490*/  @!UPT UIADD3 URZ, URZ, URZ, URZ ;  /* 0x0000003f3f3ff290 */ /* 0x000fe2000fffe03f */
[----:B------:R-:W-:Y:S01]  /*594a0*/  STL.64 [R1+0x1a0], R16 ;  /* 0x0001a01001007387 */ /* 0x000fe20000100a00 */
[----:B------:R0:W-:Y:S02]  /*594b0*/  STL.64 [R1+0x1a8], R18 ;  /* 0x0001a81201007387 */ /* 0x0001e40000100a00 */
[----:B0-----:R-:W-:Y:S02]  /*594c0*/  IMAD.MOV.U32 R18, RZ, RZ, R12 ;  /* 0x000000ffff127224 */ /* 0x001fe400078e000c */
[----:B------:R-:W-:Y:S02]  /*594d0*/  IMAD.MOV.U32 R19, RZ, RZ, R13 ;  /* 0x000000ffff137224 */ /* 0x000fe400078e000d */
[----:B------:R-:W-:Y:S02]  /*594e0*/  IMAD.MOV.U32 R12, RZ, RZ, R2 ;  /* 0x000000ffff0c7224 */ /* 0x000fe400078e0002 */
[----:B------:R-:W-:Y:S01]  /*594f0*/  IMAD.MOV.U32 R13, RZ, RZ, R0 ;  /* 0x000000ffff0d7224 */ /* 0x000fe200078e0000 */
[----:B------:R0:W-:Y:S04]  /*59500*/  STL.64 [R1+0x3798], R18 ;  /* 0x0037981201007387 */ /* 0x0001e80000100a00 */
[----:B------:R1:W-:Y:S02]  /*59510*/  STL.64 [R1+0x3718], R12 ;  /* 0x0037180c01007387 */ /* 0x0003e40000100a00 */
[----:B------:R-:W-:Y:S02]  /*59520*/  STL.64 [R1+0x190], R4 ;  /* 0x0001900401007387 */ /* 0x000fe40000100a00 */
[----:B------:R-:W-:Y:S01]  /*59530*/  STL.64 [R1+0x198], R6 ;  /* 0x0001980601007387 */ /* 0x000fe20000100a00 */
[----:B------:R-:W2:Y:S01]  /*59540*/  LDL.LU R16, [R1+0x170] ;  /* 0x0001700001107983 */ /* 0x000ea20000300800 */
[----:B------:R-:W2:Y:S03]  /*59550*/  LDL.LU R17, [R1+0x174] ;  /* 0x0001740001117983 */ /* 0x000ea60000300800 */
[----:B0-----:R-:W3:Y:S01]  /*59560*/  LDL.LU R18, [R1+0x178] ;  /* 0x0001780001127983 */ /* 0x001ee20000300800 */
[----:B------:R-:W3:Y:S02]  /*59570*/  LDL.LU R19, [R1+0x17c] ;  /* 0x00017c0001137983 */ /* 0x000ee40000300800 */
[----:B-1----:R-:W-:Y:S01]  /*59580*/  IMAD.MOV.U32 R12, RZ, RZ, R10 ;  /* 0x000000ffff0c7224 */ /* 0x002fe200078e000a */
[----:B---3--:R-:W-:Y:S01]  /*59590*/  STL.64 [R1+0x37a8], R18 ;  /* 0x0037a81201007387 */ /* 0x008fe20000100a00 */
[----:B--2---:R0:W-:Y:S03]  /*595a0*/  STL.64 [R1+0x37a0], R16 ;  /* 0x0037a01001007387 */ /* 0x0041e60000100a00 */
[----:B0-----:R-:W2:Y:S01]  /*595b0*/  LDL.LU.64 R16, [R1+0x120] ;  /* 0x0001200001107983 */ /* 0x001ea20000300a00 */
[----:B------:R-:W3:Y:S02]  /*595c0*/  LDL.LU R8, [R1+0x5b0] ;  /* 0x0005b00001087983 */ /* 0x000ee40000300800 */
[----:B------:R-:W3:Y:S02]  /*595d0*/  LDL.LU R9, [R1+0x5b4] ;  /* 0x0005b40001097983 */ /* 0x000ee40000300800 */
[----:B------:R-:W4:Y:S01]  /*595e0*/  LDL.LU R10, [R1+0x5b8] ;  /* 0x0005b800010a7983 */ /* 0x000f220000300800 */
[----:B------:R-:W4:Y:S01]  /*595f0*/  LDL.LU R11, [R1+0x5bc] ;  /* 0x0005bc00010b7983 */ /* 0x000f220000300800 */
[----:B------:R-:W2:Y:S02]  /*59600*/  LDL.LU R4, [R1+0x160] ;  /* 0x0001600001047983 */ /* 0x000ea40000300800 */
[----:B------:R-:W2:Y:S02]  /*59610*/  LDL.LU R5, [R1+0x164] ;  /* 0x0001640001057983 */ /* 0x000ea40000300800 */
[----:B------:R-:W2:Y:S01]  /*59620*/  LDL.LU R6, [R1+0x168] ;  /* 0x0001680001067983 */ /* 0x000ea20000300800 */
[----:B------:R-:W2:Y:S04]  /*59630*/  LDL.LU R7, [R1+0x16c] ;  /* 0x00016c0001077983 */ /* 0x000ea80000300800 */
[----:B--2---:R-:W-:Y:S01]  /*59640*/  STL.64 [R1+0x3790], R6 ;  /* 0x0037900601007387 */ /* 0x004fe20000100a00 */
[----:B------:R0:W-:Y:S03]  /*59650*/  STL.64 [R1+0x3788], R4 ;  /* 0x0037880401007387 */ /* 0x0001e60000100a00 */
[----:B0-----:R-:W2:Y:S01]  /*59660*/  LDL.LU.64 R4, [R1+0x110] ;  /* 0x0001100001047983 */ /* 0x001ea20000300a00 */
[----:B------:R-:W-:-:S03]  /*59670*/  IMAD.MOV.U32 R13, RZ, RZ, R3 ;  /* 0x000000ffff0d7224 */ /* 0x000fc600078e0003 */
[----:B--2---:R0:W-:Y:S04]  /*59680*/  STL.64 [R1+0x37b0], R4 ;  /* 0x0037b00401007387 */ /* 0x0041e80000100a00 */
[----:B0-----:R-:W2:Y:S01]  /*59690*/  LDL.LU R4, [R1+0x180] ;  /* 0x0001800001047983 */ /* 0x001ea20000300800 */
[----:B------:R-:W2:Y:S02]  /*596a0*/  LDL.LU R5, [R1+0x184] ;  /* 0x0001840001057983 */ /* 0x000ea40000300800 */
[----:B------:R-:W2:Y:S02]  /*596b0*/  LDL.LU R6, [R1+0x188] ;  /* 0x0001880001067983 */ /* 0x000ea40000300800 */
[----:B------:R-:W2:Y:S01]  /*596c0*/  LDL.LU R7, [R1+0x18c] ;  /* 0x00018c0001077983 */ /* 0x000ea20000300800 */
[----:B----4-:R-:W-:Y:S01]  /*596d0*/  STL.64 [R1+0x3778], R10 ;  /* 0x0037780a01007387 */ /* 0x010fe20000100a00 */
[----:B---3--:R0:W-:Y:S03]  /*596e0*/  STL.64 [R1+0x3770], R8 ;  /* 0x0037700801007387 */ /* 0x0081e60000100a00 */
[----:B0-----:R-:W3:Y:S01]  /*596f0*/  LDL.LU.64 R8, [R1+0x100] ;  /* 0x0001000001087983 */ /* 0x001ee20000300a00 */
[----:B------:R0:W-:Y:S03]  /*59700*/  STL.64 [R1+0x3740], R12 ;  /* 0x0037400c01007387 */ /* 0x0001e60000100a00 */
[----:B0-----:R-:W4:Y:S01]  /*59710*/  LDL.LU.64 R12, [R1+0xe0] ;  /* 0x0000e000010c7983 */ /* 0x001f220000300a00 */
[----:B------:R-:W-:-:S02]  /*59720*/  IMAD.MOV.U32 R0, RZ, RZ, R24 ;  /* 0x000000ffff007224 */ /* 0x000fc400078e0018 */
[----:B------:R-:W-:Y:S01]  /*59730*/  IMAD.MOV.U32 R2, RZ, RZ, R25 ;  /* 0x000000ffff027224 */ /* 0x000fe200078e0019 */
[----:B----4-:R0:W-:Y:S04]  /*59740*/  STL.64 [R1+0x3758], R12 ;  /* 0x0037580c01007387 */ /* 0x0101e80000100a00 */
[----:B0-----:R-:W4:Y:S01]  /*59750*/  LDL.LU.64 R12, [R1+0xf0] ;  /* 0x0000f000010c7983 */ /* 0x001f220000300a00 */
[----:B------:R-:W3:Y:S02]  /*59760*/  LDL.LU R24, [R1+0x570] ;  /* 0x0005700001187983 */ /* 0x000ee40000300800 */
[----:B------:R-:W3:Y:S02]  /*59770*/  LDL.LU R25, [R1+0x574] ;  /* 0x0005740001197983 */ /* 0x000ee40000300800 */
[----:B------:R-:W3:Y:S01]  /*59780*/  LDL.LU R26, [R1+0x578] ;  /* 0x00057800011a7983 */ /* 0x000ee20000300800 */
[----:B------:R-:W3:Y:S01]  /*59790*/  LDL.LU R27, [R1+0x57c] ;  /* 0x00057c00011b7983 */ /* 0x000ee20000300800 */
[----:B--2---:R-:W-:Y:S01]  /*597a0*/  HMMA.16816.F32 R4, R20, R16, R4 ;  /* 0x000000101404723c */ /* 0x004fe20000001804 */
[----:B------:R-:W-:-:S02]  /*597b0*/  IMAD.MOV.U32 R29, RZ, RZ, R16 ;  /* 0x000000ffff1d7224 */ /* 0x000fc400078e0010 */
[----:B------:R-:W-:Y:S01]  /*597c0*/  IMAD.MOV.U32 R3, RZ, RZ, R17 ;  /* 0x000000ffff037224 */ /* 0x000fe200078e0011 */
[----:B---3--:R-:W-:Y:S01]  /*597d0*/  STL.64 [R1+0x3750], R26 ;  /* 0x0037501a01007387 */ /* 0x008fe20000100a00 */
[----:B------:R0:W-:Y:S03]  /*597e0*/  STL.64 [R1+0x3748], R24 ;  /* 0x0037481801007387 */ /* 0x0001e60000100a00 */
[----:B0-----:R-:W2:Y:S01]  /*597f0*/  LDL.LU R24, [R1+0x5a0] ;  /* 0x0005a00001187983 */ /* 0x001ea20000300800 */
[----:B------:R-:W2:Y:S02]  /*59800*/  LDL.LU R25, [R1+0x5a4] ;  /* 0x0005a40001197983 */ /* 0x000ea40000300800 */
[----:B------:R-:W2:Y:S02]  /*59810*/  LDL.LU R26, [R1+0x5a8] ;  /* 0x0005a800011a7983 */ /* 0x000ea40000300800 */
[----:B------:R-:W2:Y:S10]  /*59820*/  LDL.LU R27, [R1+0x5ac] ;  /* 0x0005ac00011b7983 */ /* 0x000eb40000300800 */
        /* <DEDUP_REMOVED lines=8> */
[----:B------:R-:W-:Y:S01]  /*598b0*/  STL.64 [R1+0x170], R16 ;  /* 0x0001701001007387 */ /* 0x000fe20000100a00 */
[----:B------:R0:W-:Y:S03]  /*598c0*/  STL.64 [R1+0x178], R18 ;  /* 0x0001781201007387 */ /* 0x0001e60000100a00 */
[----:B0-----:R-:W3:Y:S01]  /*598d0*/  LDL.LU.64 R18, [R1+0x3798] ;  /* 0x0037980001127983 */ /* 0x001ee20000300a00 */
[----:B------:R-:W-:Y:S02]  /*598e0*/  IMAD.MOV.U32 R16, RZ, RZ, R4 ;  /* 0x000000ffff107224 */ /* 0x000fe400078e0004 */
[----:B------:R-:W-:Y:S02]  /*598f0*/  IMAD.MOV.U32 R17, RZ, RZ, R5 ;  /* 0x000000ffff117224 */ /* 0x000fe400078e0005 */
[----:B------:R-:W2:Y:S01]  /*59900*/  LDL.LU.64 R6, [R1+0x3790] ;  /* 0x0037900001067983 */ /* 0x000ea20000300a00 */
[----:B------:R-:W2:Y:S04]  /*59910*/  LDL.LU.64 R4, [R1+0x3788] ;  /* 0x0037880001047983 */ /* 0x000ea80000300a00 */
[----:B---3--:R-:W-:Y:S01]  /*59920*/  STL.64 [R1+0x3710], R18 ;  /* 0x0037101201007387 */ /* 0x008fe20000100a00 */
[----:B------:R0:W-:Y:S03]  /*59930*/  STL.64 [R1+0x3708], R16 ;  /* 0x0037081001007387 */ /* 0x0001e60000100a00 */
        /* <DEDUP_REMOVED lines=12> */
[----:B------:R0:W-:Y:S01]  /*59a00*/  STL.64 [R1+0x160], R4 ;  /* 0x0001600401007387 */ /* 0x0001e20000100a00 */
[----:B------:R1:W-:Y:S03]  /*59a10*/  STL.64 [R1+0x168], R6 ;  /* 0x0001680601007387 */ /* 0x0003e60000100a00 */
[----:B0-----:R-:W3:Y:S01]  /*59a20*/  LDL.LU.64 R4, [R1+0x3780] ;  /* 0x0037800001047983 */ /* 0x001ee20000300a00 */
[----:B-1----:R-:W-:Y:S02]  /*59a30*/  IMAD.MOV.U32 R7, RZ, RZ, R8 ;  /* 0x000000ffff077224 */ /* 0x002fe400078e0008 */
[----:B------:R-:W-:Y:S02]  /*59a40*/  IMAD.MOV.U32 R6, RZ, RZ, R9 ;  /* 0x000000ffff067224 */ /* 0x000fe400078e0009 */
[----:B------:R-:W2:Y:S01]  /*59a50*/  LDL.LU.64 R10, [R1+0x3778] ;  /* 0x00377800010a7983 */ /* 0x000ea20000300a00 */
[----:B------:R-:W2:Y:S01]  /*59a60*/  LDL.LU.64 R8, [R1+0x3770] ;  /* 0x0037700001087983 */ /* 0x000ea20000300a00 */
[----:B----4-:R-:W-:Y:S01]  /*59a70*/  IMAD.MOV.U32 R28, RZ, RZ, R13 ;  /* 0x000000ffff1c7224 */ /* 0x010fe200078e000d */
[C---:B--2---:R-:W-:Y:S11]  /*59a80*/  HMMA.16816.F32 R8, R20.reuse, R12, R8 ;  /* 0x0000000c1408723c */ /* 0x044ff60000001808 */
[----:B------:R-:W-:Y:S11]  /*59a90*/  @!UPT UIADD3 URZ, URZ, URZ, URZ ;  /* 0x0000003f3f3ff290 */ /* 0x000ff6000fffe03f */
[----:B------:R-:W-:Y:S01]  /*59aa0*/  @!UPT UIADD3 URZ, URZ, URZ, URZ ;  /* 0x0000003f3f3ff290 */ /* 0x000fe2000fffe03f */
[----:B------:R-:W-:Y:S01]  /*59ab0*/  STL.64 [R1+0xc0], R8 ;  /* 0x0000c00801007387 */ /* 0x000fe20000100a00 */
[----:B------:R0:W-:Y:S03]  /*59ac0*/  STL.64 [R1+0xc8], R10 ;  /* 0x0000c80a01007387 */ /* 0x0001e60000100a00 */
[----:B0-----:R-:W2:Y:S01]  /*59ad0*/  LDL.LU R11, [R1+0x3768] ;  /* 0x00376800010b7983 */ /* 0x001ea20000300800 */
[----:B------:R-:W4:Y:S02]  /*59ae0*/  LDL.LU.64 R8, [R1+0x3760] ;  /* 0x0037600001087983 */ /* 0x000f240000300a00 */
[----:B------:R-:W-:Y:S02]  /*59af0*/  IMAD.MOV.U32 R10, RZ, RZ, R12 ;  /* 0x000000ffff0a7224 */ /* 0x000fe400078e000c */
[----:B------:R-:W2:Y:S02]  /*59b00*/  LDL.LU.64 R12, [R1+0x3758] ;  /* 0x00375800010c7983 */ /* 0x000ea40000300a00 */
[C---:B--2---:R-:W-:Y:S02]  /*59b10*/  HMMA.16816.F32 R24, R20.reuse, R12, R24 ;  /* 0x0000000c1418723c */ /* 0x044fe40000001818 */
[----:B------:R-:W-:Y:S01]  /*59b20*/  STL.64 [R1+0x36a8], R10 ;  /* 0x0036a80a01007387 */ /* 0x000fe20000100a00 */
[----:B----4-:R0:W-:Y:S03]  /*59b30*/  STL.64 [R1+0x36a0], R8 ;  /* 0x0036a00801007387 */ /* 0x0101e60000100a00 */
[----:B0-----:R-:W2:Y:S01]  /*59b40*/  LDL.LU R8, [R1] ;  /* 0x0000000001087983 */ /* 0x001ea20000300800 */
[----:B------:R-:W2:Y:S11]  /*59b50*/  LDL.LU R9, [R1+0x4] ;  /* 0x0000040001097983 */ /* 0x000eb60000300800 */
[----:B------:R-:W-:Y:S05]  /*59b60*/  @!UPT UIADD3 URZ, URZ, URZ, URZ ;  /* 0x0000003f3f3ff290 */ /* 0x000fea000fffe03f */
[----:B------:R-:W-:Y:S01]  /*59b70*/  STL.64 [R1+0xb0], R24 ;  /* 0x0000b01801007387 */ /* 0x000fe20000100a00 */
[----:B------:R0:W-:Y:S03]  /*59b80*/  STL.64 [R1+0xb8], R26 ;  /* 0x0000b81a01007387 */ /* 0x0001e60000100a00 */
[----:B0-----:R-:W3:Y:S01]  /*59b90*/  LDL.LU.64 R26, [R1+0x3750] ;  /* 0x00375000011a7983 */ /* 0x001ee20000300a00 */
[----:B------:R-:W3:Y:S02]  /*59ba0*/  LDL.LU.64 R24, [R1+0x3748] ;  /* 0x0037480001187983 */ /* 0x000ee40000300a00 */
[----:B------:R-:W-:Y:S02]  /*59bb0*/  IMAD.MOV.U32 R11, RZ, RZ, R12 ;  /* 0x000000ffff0b7224 */ /* 0x000fe400078e000c */
[----:B------:R-:W-:Y:S02]  /*59bc0*/  IMAD.MOV.U32 R10, RZ, RZ, R13 ;  /* 0x000000ffff0a7224 */ /* 0x000fe400078e000d */
[----:B------:R-:W4:Y:S01]  /*59bd0*/  LDL.LU.64 R12, [R1+0x3740] ;  /* 0x00374000010c7983 */ /* 0x000f220000300a00 */
[----:B---3--:R-:W-:Y:S03]  /*59be0*/  HMMA.16816.F32 R20, R20, R4, R24 ;  /* 0x000000041414723c */ /* 0x008fe60000001818 */
[----:B------:R-:W4:Y:S01]  /*59bf0*/  LDL.LU.64 R26, [R1+0x3738] ;  /* 0x00373800011a7983 */ /* 0x000f220000300a00 */
[----:B------:R-:W4:Y:S02]  /*59c00*/  LDL.LU.64 R24, [R1+0x3730] ;  /* 0x0037300001187983 */ /* 0x000f240000300a00 */
[----:B------:R-:W-:Y:S11]  /*59c10*/  STL.64 [R1+0x35e0], R4 ;  /* 0x0035e00401007387 */ /* 0x000ff60000100a00 */
[----:B------:R-:W-:Y:S06]  /*59c20*/  @!UPT UIADD3 URZ, URZ, URZ, URZ ;  /* 0x0000003f3f3ff290 */ /* 0x000fec000fffe03f */
[----:B------:R0:W-:Y:S01]  /*59c30*/  STL.64 [R1+0xa0], R20 ;  /* 0x0000a01401007387 */ /* 0x0001e20000100a00 */
[----:B------:R-:W-:Y:S02]  /*59c40*/  STL.64 [R1+0xa8], R22 ;  /* 0x0000a81601007387 */ /* 0x000fe40000100a00 */
[----:B0-----:R-:W-:Y:S02]  /*59c50*/  IMAD.MOV.U32 R20, RZ, RZ, R11 ;  /* 0x000000ffff147224 */ /* 0x001fe400078e000b */
[----:B------:R-:W-:-:S05]  /*59c60*/  IMAD.MOV.U32 R21, RZ, RZ, R10 ;  /* 0x000000ffff157224 */ /* 0x000fca00078e000a */
[----:B------:R0:W-:Y:S04]  /*59c70*/  STL.64 [R1+0x35e8], R20 ;  /* 0x0035e81401007387 */ /* 0x0001e80000100a00 */
[----:B0-----:R-:W2:Y:S01]  /*59c80*/  LDL.LU R20, [R1+0x510] ;  /* 0x0005100001147983 */ /* 0x001ea20000300800 */
[----:B------:R-:W2:Y:S02]  /*59c90*/  LDL.LU R21, [R1+0x514] ;  /* 0x0005140001157983 */ /* 0x000ea40000300800 */
[----:B------:R-:W2:Y:S02]  /*59ca0*/  LDL.LU R22, [R1+0x518] ;  /* 0x0005180001167983 */ /* 0x000ea40000300800 */
[----:B------:R-:W2:Y:S01]  /*59cb0*/  LDL.LU R23, [R1+0x51c] ;  /* 0x00051c0001177983 */ /* 0x000ea20000300800 */
[C---:B----4-:R-:W-:Y:S01]  /*59cc0*/  HMMA.16816.F32 R12, R24.reuse, R12, R16 ;  /* 0x0000000c180c723c */ /* 0x050fe20000001810 */
[----:B------:R-:W3:Y:S01]  /*59cd0*/  LDL.LU.64 R18, [R1+0x3728] ;  /* 0x0037280001127983 */ /* 0x000ee20000300a00 */
[----:B------:R-:W3:Y:S11]  /*59ce0*/  LDL.LU.64 R16, [R1+0x3720] ;  /* 0x0037200001107983 */ /* 0x000ef60000300a00 */
[----:B------:R-:W-:Y:S10]  /*59cf0*/  @!UPT UIADD3 URZ, URZ, URZ, URZ ;  /* 0x0000003f3f3ff290 */ /* 0x000ff4000fffe03f */
[----:B------:R0:W-:Y:S01]  /*59d00*/  STL.64 [R1+0x90], R12 ;  /* 0x0000900c01007387 */ /* 0x0001e20000100a00 */
[----:B------:R3:W-:Y:S03]  /*59d10*/  STL.64 [R1+0x98], R14 ;  /* 0x0000980e01007387 */ /* 0x0007e60000100a00 */
[----:B0-----:R-:W3:Y:S01]  /*59d20*/  LDL.LU.64 R12, [R1+0x3718] ;  /* 0x00371800010c7983 */ /* 0x001ee20000300a00 */
[----:B--2---:R-:W-:Y:S07]  /*59d30*/  HMMA.16816.F32 R8, R24, R8, R20 ;  /* 0x000000081808723c */ /* 0x004fee0000001814 */
[----:B------:R-:W-:-:S02]  /*59d40*/  IMAD.MOV.U32 R20, RZ, RZ, R7 ;  /* 0x000000ffff147224 */ /* 0x000fc400078e0007 */
[----:B------:R-:W-:Y:S01]  /*59d50*/  IMAD.MOV.U32 R21, RZ, RZ, R6 ;  /* 0x000000ffff157224 */ /* 0x000fe200078e0006 */
[----:B---3--:R-:W-:Y:S01]  /*59d60*/  HMMA.16816.F32 R12, R24, R12, R16 ;  /* 0x0000000c180c723c */ /* 0x008fe20000001810 */
[----:B------:R-:W2:Y:S01]  /*59d70*/  LDL.LU.64 R18, [R1+0x3710] ;  /* 0x0037100001127983 */ /* 0x000ea20000300a00 */
[----:B------:R-:W3:Y:S11]  /*59d80*/  LDL.LU.64 R16, [R1+0x3708] ;  /* 0x0037080001107983 */ /* 0x000ef60000300a00 */
[----:B------:R-:W-:Y:S10]  /*59d90*/  @!UPT UIADD3 URZ, URZ, URZ, URZ ;  /* 0x0000003f3f3ff290 */ /* 0x000ff4000fffe03f */
[----:B------:R-:W-:Y:S01]  /*59da0*/  STL.64 [R1+0x80], R12 ;  /* 0x0000800c01007387 */ /* 0x000fe20000100a00 */
[----:B------:R0:W-:Y:S03]  /*59db0*/  STL.64 [R1+0x88], R14 ;  /* 0x0000880e01007387 */ /* 0x0001e60000100a00 */
[----:B0-----:R-:W4:Y:S01]  /*59dc0*/  LDL.LU.64 R14, [R1+0x3700] ;  /* 0x00370000010e7983 */ /* 0x001f220000300a00 */
[----:B------:R-:W2:Y:S02]  /*59dd0*/  LDL.LU.64 R12, [R1+0x36f8] ;  /* 0x0036f800010c7983 */ /* 0x000ea40000300a00 */
[----:B------:R-:W-:Y:S02]  /*59de0*/  STL.64 [R1+0x70], R8 ;  /* 0x0000700801007387 */ /* 0x000fe40000100a00 */
[----:B------:R-:W-:Y:S01]  /*59df0*/  STL.64 [R1+0x78], R10 ;  /* 0x0000780a01007387 */ /* 0x000fe20000100a00 */
[----:B------:R3:W-:Y:S01]  /*59e00*/  STL.64 [R1+0x3600], R20 ;  /* 0x0036001401007387 */ /* 0x0007e20000100a00 */
[----:B------:R-:W2:Y:S02]  /*59e10*/  LDL.LU R4, [R1+0x450] ;  /* 0x0004500001047983 */ /* 0x000ea40000300800 */
[----:B------:R-:W2:Y:S02]  /*59e20*/  LDL.LU R5, [R1+0x454] ;  /* 0x0004540001057983 */ /* 0x000ea40000300800 */
[----:B------:R-:W2:Y:S01]  /*59e30*/  LDL.LU R6, [R1+0x458] ;  /* 0x0004580001067983 */ /* 0x000ea20000300800 */
[----:B------:R-:W2:Y:S01]  /*59e40*/  LDL.LU R7, [R1+0x45c] ;  /* 0x00045c0001077983 */ /* 0x000ea20000300800 */
[----:B---3--:R-:W-:-:S02]  /*59e50*/  IMAD.MOV.U32 R20, RZ, RZ, R16 ;  /* 0x000000ffff147224 */ /* 0x008fc400078e0010 */
[----:B------:R-:W-:Y:S01]  /*59e60*/  IMAD.MOV.U32 R21, RZ, RZ, R17 ;  /* 0x000000ffff157224 */ /* 0x000fe200078e0011 */
[----:B------:R-:W3:Y:S01]  /*59e70*/  LDL.LU R16, [R1+0x36f4] ;  /* 0x0036f40001107983 */ /* 0x000ee20000300800 */
[----:B------:R-:W3:Y:S03]  /*59e80*/  LDL.LU R17, [R1+0x36f0] ;  /* 0x0036f00001117983 */ /* 0x000ee60000300800 */
[----:B------:R-:W-:Y:S04]  /*59e90*/  STL.64 [R1+0x3618], R20 ;  /* 0x0036181401007387 */ /* 0x000fe80000100a00 */
[----:B--2---:R-:W-:Y:S01]  /*59ea0*/  STL.64 [R1+0x35f8], R6 ;  /* 0x0035f80601007387 */ /* 0x004fe20000100a00 */
[----:B------:R0:W-:Y:S03]  /*59eb0*/  STL.64 [R1+0x35f0], R4 ;  /* 0x0035f00401007387 */ /* 0x0001e60000100a00 */
[----:B0-----:R-:W2:Y:S01]  /*59ec0*/  LDL.LU R4, [R1+0x460] ;  /* 0x0004600001047983 */ /* 0x001ea20000300800 */
[----:B------:R-:W2:Y:S02]  /*59ed0*/  LDL.LU R5, [R1+0x464] ;  /* 0x0004640001057983 */ /* 0x000ea40000300800 */
[----:B------:R-:W2:Y:S02]  /*59ee0*/  LDL.LU R6, [R1+0x468] ;  /* 0x0004680001067983 */ /* 0x000ea40000300800 */
[----:B------:R-:W2:Y:S02]  /*59ef0*/  LDL.LU R7, [R1+0x46c] ;  /* 0x00046c0001077983 */ /* 0x000ea40000300800 */
[----:B------:R-:W-:-:S02]  /*59f00*/  IMAD.MOV.U32 R20, RZ, RZ, R29 ;  /* 0x000000ffff147224 */ /* 0x000fc400078e001d */
        /* <DEDUP_REMOVED lines=14> */
[----:B------:R0:W-:Y:S02]  /*59ff0*/  STL.64 [R1+0x3648], R20 ;  /* 0x0036481401007387 */ /* 0x0001e40000100a00 */
[----:B0-----:R-:W-:Y:S02]  /*5a000*/  IMAD.MOV.U32 R20, RZ, RZ, R18 ;  /* 0x000000ffff147224 */ /* 0x001fe400078e0012 */
        /* <DEDUP_REMOVED lines=10> */
[----:B----4-:R-:W-:-:S02]  /*5a0b0*/  IMAD.MOV.U32 R20, RZ, RZ, R15 ;  /* 0x000000ffff147224 */ /* 0x010fc400078e000f */
[----:B------:R-:W-:-:S05]  /*5a0c0*/  IMAD.MOV.U32 R21, RZ, RZ, R14 ;  /* 0x000000ffff157224 */ /* 0x000fca00078e000e */
[----:B------:R0:W-:Y:S02]  /*5a0d0*/  STL.64 [R1+0x3680], R20 ;  /* 0x0036801401007387 */ /* 0x0001e40000100a00 */
[----:B0-----:R-:W-:Y:S02]  /*5a0e0*/  IMAD.MOV.U32 R20, RZ, RZ, R13 ;  /* 0x000000ffff147224 */ /* 0x001fe400078e000d */
[----:B------:R-:W-:Y:S02]  /*5a0f0*/  IMAD.MOV.U32 R21, RZ, RZ, R12 ;  /* 0x000000ffff157224 */ /* 0x000fe400078e000c */
[----:B------:R-:W4:Y:S01]  /*5a100*/  LDL.LU R12, [R1+0x500] ;  /* 0x00050000010c7983 */ /* 0x000f220000300800 */
[----:B------:R-:W4:Y:S02]  /*5a110*/  LDL.LU R13, [R1+0x504] ;  /* 0x00050400010d7983 */ /* 0x000f240000300800 */
[----:B------:R-:W4:Y:S02]  /*5a120*/  LDL.LU R14, [R1+0x508] ;  /* 0x00050800010e7983 */ /* 0x000f240000300800 */
[----:B------:R-:W4:Y:S01]  /*5a130*/  LDL.LU R15, [R1+0x50c] ;  /* 0x00050c00010f7983 */ /* 0x000f220000300800 */
[----:B------:R0:W-:Y:S04]  /*5a140*/  STL.64 [R1+0x3698], R20 ;  /* 0x0036981401007387 */ /* 0x0001e80000100a00 */
        /* <DEDUP_REMOVED lines=8> */
[----:B--2---:R-:W-:Y:S01]  /*5a1d0*/  STL.64 [R1+0x3640], R6 ;  /* 0x0036400601007387 */ /* 0x004fe20000100a00 */
[----:B------:R0:W-:Y:S03]  /*5a1e0*/  STL.64 [R1+0x3638], R4 ;  /* 0x0036380401007387 */ /* 0x0001e60000100a00 */
[----:B0-----:R-:W2:Y:S01]  /*5a1f0*/  LDL.LU R4, [R1+0x4a0] ;  /* 0x0004a00001047983 */ /* 0x001ea20000300800 */
[----:B------:R-:W2:Y:S02]  /*5a200*/  LDL.LU R5, [R1+0x4a4] ;  /* 0x0004a40001057983 */ /* 0x000ea40000300800 */
[----:B---3--:R-:W-:-:S02]  /*5a210*/  IMAD.MOV.U32 R6, RZ, RZ, R19 ;  /* 0x000000ffff067224 */ /* 0x008fc400078e0013 */
[----:B------:R-:W-:Y:S01]  /*5a220*/  IMAD.MOV.U32 R7, RZ, RZ, R18 ;  /* 0x000000ffff077224 */ /* 0x000fe200078e0012 */
[----:B------:R-:W3:Y:S01]  /*5a230*/  LDL.LU R19, [R1+0x36d4] ;  /* 0x0036d40001137983 */ /* 0x000ee20000300800 */
[----:B------:R-:W3:Y:S03]  /*5a240*/  LDL.LU R18, [R1+0x36d0] ;  /* 0x0036d00001127983 */ /* 0x000ee60000300800 */
[----:B------:R-:W-:Y:S04]  /*5a250*/  STL.64 [R1+0x3658], R6 ;  /* 0x0036580601007387 */ /* 0x000fe80000100a00 */
[----:B--2---:R0:W-:Y:S04]  /*5a260*/  STL.64 [R1+0x3650], R4 ;  /* 0x0036500401007387 */ /* 0x0041e80000100a00 */
[----:B0-----:R-:W2:Y:S01]  /*5a270*/  LDL.LU R4, [R1+0x4c0] ;  /* 0x0004c00001047983 */ /* 0x001ea20000300800 */
[----:B------:R-:W2:Y:S02]  /*5a280*/  LDL.LU R5, [R1+0x4c4] ;  /* 0x0004c40001057983 */ /* 0x000ea40000300800 */
[----:B------:R-:W2:Y:S02]  /*5a290*/  LDL.LU R6, [R1+0x4c8] ;  /* 0x0004c80001067983 */ /* 0x000ea40000300800 */
[----:B------:R-:W2:Y:S01]  /*5a2a0*/  LDL.LU R7, [R1+0x4cc] ;  /* 0x0004cc0001077983 */ /* 0x000ea20000300800 */
[----:B----4-:R-:W-:Y:S01]  /*5a2b0*/  HMMA.16816.F32 R12, R24, R16, R12 ;  /* 0x00000010180c723c */ /* 0x010fe2000000180c */
        /* <DEDUP_REMOVED lines=14> */
[----:B------:R-:W-:Y:S01]  /*5a3a0*/  STL.64 [R1+0x60], R12 ;  /* 0x0000600c01007387 */ /* 0x000fe20000100a00 */
[----:B------:R0:W-:Y:S03]  /*5a3b0*/  STL.64 [R1+0x68], R14 ;  /* 0x0000680e01007387 */ /* 0x0001e60000100a00 */
[----:B0-----:R-:W4:Y:S01]  /*5a3c0*/  LDL.LU.64 R14, [R1+0x36c0] ;  /* 0x0036c000010e7983 */ /* 0x001f220000300a00 */
[----:B------:R-:W2:Y:S02]  /*5a3d0*/  LDL.LU.64 R12, [R1+0x36b8] ;  /* 0x0036b800010c7983 */ /* 0x000ea40000300a00 */
[----:B---3--:R-:W-:Y:S01]  /*5a3e0*/  STL.64 [R1+0x35a0], R18 ;  /* 0x0035a01201007387 */ /* 0x008fe20000100a00 */
[----:B--2---:R-:W-:Y:S01]  /*5a3f0*/  HMMA.16816.F32 R8, R24, R12, R8 ;  /* 0x0000000c1808723c */ /* 0x004fe20000001808 */
[----:B----4-:R-:W-:-:S02]  /*5a400*/  IMAD.MOV.U32 R16, RZ, RZ, R14 ;  /* 0x000000ffff107224 */ /* 0x010fc400078e000e */
[----:B------:R-:W-:Y:S01]  /*5a410*/  IMAD.MOV.U32 R17, RZ, RZ, R15 ;  /* 0x000000ffff117224 */ /* 0x000fe200078e000f */
[----:B------:R-:W2:Y:S01]  /*5a420*/  LDL.LU R14, [R1+0x36b4] ;  /* 0x0036b400010e7983 */ /* 0x000ea20000300800 */
[----:B------:R-:W2:Y:S11]  /*5a430*/  LDL.LU R15, [R1+0x36b0] ;  /* 0x0036b000010f7983 */ /* 0x000eb60000300800 */
[----:B------:R-:W-:Y:S07]  /*5a440*/  @!UPT UIADD3 URZ, URZ, URZ, URZ ;  /* 0x0000003f3f3ff290 */ /* 0x000fee000fffe03f */
[----:B------:R-:W-:Y:S01]  /*5a450*/  STL.64 [R1+0x50], R8 ;  /* 0x0000500801007387 */ /* 0x000fe20000100a00 */
[----:B------:R0:W-:Y:S03]  /*5a460*/  STL.64 [R1+0x58], R10 ;  /* 0x0000580a01007387 */ /* 0x0001e60000100a00 */
[----:B0-----:R-:W3:Y:S01]  /*5a470*/  LDL.LU.64 R10, [R1+0x36a8] ;  /* 0x0036a800010a7983 */ /* 0x001ee20000300a00 */
[----:B------:R-:W4:Y:S02]  /*5a480*/  LDL.LU.64 R8, [R1+0x36a0] ;  /* 0x0036a00001087983 */ /* 0x000f240000300a00 */
[----:B----4-:R-:W-:Y:S11]  /*5a490*/  HMMA.16816.F32 R20, R24, R8, R20 ;  /* 0x000000081814723c */ /* 0x010ff60000001814 */
[----:B------:R-:W-:Y:S11]  /*5a4a0*/  @!UPT UIADD3 URZ, URZ, URZ, URZ ;  /* 0x0000003f3f3ff290 */ /* 0x000ff6000fffe03f */
[----:B------:R-:W-:Y:S01]  /*5a4b0*/  @!UPT UIADD3 URZ, URZ, URZ, URZ ;  /* 0x0000003f3f3ff290 */ /* 0x000fe2000fffe03f */
[----:B------:R0:W-:Y:S01]  /*5a4c0*/  STL.64 [R1+0x40], R20 ;  /* 0x0000401401007387 */ /* 0x0001e20000100a00 */
[----:B------:R1:W-:Y:S03]  /*5a4d0*/  STL [R1+0x48], R22 ;  /* 0x0000481601007387 */ /* 0x0003e60000100800 */
[----:B0-----:R-:W1:Y:S01]  /*5a4e0*/  LDL.LU.64 R20, [R1+0x3698] ;  /* 0x0036980001147983 */ /* 0x001e620000300a00 */
[----:B------:R-:W-:Y:S02]  /*5a4f0*/  IMAD.MOV.U32 R19, RZ, RZ, R0 ;  /* 0x000000ffff137224 */ /* 0x000fe400078e0000 */
[----:B------:R-:W-:-:S05]  /*5a500*/  IMAD.MOV.U32 R0, RZ, RZ, R23 ;  /* 0x000000ffff007224 */ /* 0x000fca00078e0017 */
[----:B------:R-:W-:Y:S01]  /*5a510*/  STL [R1+0x3490], R0 ;  /* 0x0034900001007387 */ /* 0x000fe20000100800 */
[----:B------:R-:W4:Y:S01]  /*5a520*/  LDL R9, [R1+0x1bc8] ;  /* 0x001bc80001097983 */ /* 0x000f220000100800 */
[----:B-1----:R-:W-:Y:S02]  /*5a530*/  HMMA.16816.F32 R20, R24, R20, R4 ;  /* 0x000000141814723c */ /* 0x002fe40000001804 */
[----:B------:R-:W4:Y:S01]  /*5a540*/  LDL.LU.64 R6, [R1+0x3690] ;  /* 0x0036900001067983 */ /* 0x000f220000300a00 */
[----:B------:R-:W4:Y:S11]  /*5a550*/  LDL.LU.64 R4, [R1+0x3688] ;  /* 0x0036880001047983 */ /* 0x000f360000300a00 */
[----:B------:R-:W-:Y:S09]  /*5a560*/  @!UPT UIADD3 URZ, URZ, URZ, URZ ;  /* 0x0000003f3f3ff290 */ /* 0x000ff2000fffe03f */
[----:B------:R0:W-:Y:S01]  /*5a570*/  STL [R1+0x490], R20 ;  /* 0x0004901401007387 */ /* 0x0001e20000100800 */
[----:B------:R-:W-:-:S03]  /*5a580*/  IMAD.MOV.U32 R13, RZ, RZ, R21 ;  /* 0x000000ffff0d7224 */ /* 0x000fc600078e0015 */
[----:B0-----:R-:W4:Y:S01]  /*5a590*/  LDL.LU.64 R20, [R1+0x3680] ;  /* 0x0036800001147983 */ /* 0x001f220000300a00 */
[----:B------:R-:W-:Y:S02]  /*5a5a0*/  IMAD.MOV.U32 R18, RZ, RZ, R2 ;  /* 0x000000ffff127224 */ /* 0x000fe400078e0002 */
[----:B------:R-:W-:Y:S02]  /*5a5b0*/  IMAD.MOV.U32 R12, RZ, RZ, R22 ;  /* 0x000000ffff0c7224 */ /* 0x000fe400078e0016 */
[----:B------:R-:W-:Y:S01]  /*5a5c0*/  IMAD.MOV.U32 R2, RZ, RZ, R23 ;  /* 0x000000ffff027224 */ /* 0x000fe200078e0017 */
[----:B--2---:R-:W-:Y:S02]  /*5a5d0*/  STL.64 [R1+0x3588], R14 ;  /* 0x0035880e01007387 */ /* 0x004fe40000100a00 */
[----:B------:R3:W-:Y:S02]  /*5a5e0*/  STL.64 [R1+0x3580], R12 ;  /* 0x0035800c01007387 */ /* 0x0007e40000100a00 */
[----:B---3--:R-:W-:-:S02]  /*5a5f0*/  IMAD.MOV.U32 R12, RZ, RZ, R10 ;  /* 0x000000ffff0c7224 */ /* 0x008fc400078e000a */
[----:B------:R-:W-:Y:S01]  /*5a600*/  IMAD.MOV.U32 R13, RZ, RZ, R28 ;  /* 0x000000ffff0d7224 */ /* 0x000fe200078e001c */
[----:B------:R-:W2:Y:S01]  /*5a610*/  LDL.LU R10, [R1+0x367c] ;  /* 0x00367c00010a7983 */ /* 0x000ea20000300800 */
[----:B------:R-:W3:Y:S02]  /*5a620*/  LDL.LU R28, [R1+0x3678] ;  /* 0x00367800011c7983 */ /* 0x000ee40000300800 */
[----:B------:R-:W-:Y:S01]  /*5a630*/  STL [R1+0x3494], R2 ;  /* 0x0034940201007387 */ /* 0x000fe20000100800 */
[----:B----4-:R-:W-:Y:S01]  /*5a640*/  HMMA.16816.F32 R20, R24, R20, R4 ;  /* 0x000000141814723c */ /* 0x010fe20000001804 */
[----:B------:R-:W4:Y:S01]  /*5a650*/  LDL.LU.64 R6, [R1+0x3670] ;  /* 0x0036700001067983 */ /* 0x000f220000300a00 */
[----:B------:R-:W4:Y:S11]  /*5a660*/  LDL.LU.64 R4, [R1+0x3668] ;  /* 0x0036680001047983 */ /* 0x000f360000300a00 */
[----:B------:R-:W-:Y:S10]  /*5a670*/  @!UPT UIADD3 URZ, URZ, URZ, URZ ;  /* 0x0000003f3f3ff290 */ /* 0x000ff4000fffe03f */
[----:B------:R0:W-:Y:S01]  /*5a680*/  STL.64 [R1+0x4d0], R20 ;  /* 0x0004d01401007387 */ /* 0x0001e20000100a00 */
[----:B------:R4:W-:Y:S03]  /*5a690*/  STL [R1+0x4d8], R22 ;  /* 0x0004d81601007387 */ /* 0x0009e60000100800 */
[----:B0-----:R-:W4:Y:S01]  /*5a6a0*/  LDL.LU.64 R20, [R1+0x3660] ;  /* 0x0036600001147983 */ /* 0x001f220000300a00 */
[----:B------:R-:W-:-:S05]  /*5a6b0*/  IMAD.MOV.U32 R8, RZ, RZ, R23 ;  /* 0x000000ffff087224 */ /* 0x000fca00078e0017 */
[----:B------:R-:W-:Y:S01]  /*5a6c0*/  STL [R1+0x3180], R8 ;  /* 0x0031800801007387 */ /* 0x000fe20000100800 */
[C---:B----4-:R-:W-:Y:S03]  /*5a6d0*/  HMMA.16816.F32 R20, R24.reuse, R20, R4 ;  /* 0x000000141814723c */ /* 0x050fe60000001804 */
[----:B------:R-:W4:Y:S01]  /*5a6e0*/  LDL.LU.64 R6, [R1+0x3658] ;  /* 0x0036580001067983 */ /* 0x000f220000300a00 */
[----:B------:R-:W4:Y:S11]  /*5a6f0*/  LDL.LU.64 R4, [R1+0x3650] ;  /* 0x0036500001047983 */ /* 0x000f360000300a00 */
[----:B------:R-:W-:Y:S08]  /*5a700*/  @!UPT UIADD3 URZ, URZ, URZ, URZ ;  /* 0x0000003f3f3ff290 */ /* 0x000ff0000fffe03f */
[----:B------:R0:W-:Y:S01]  /*5a710*/  STL.64 [R1+0x4c0], R20 ;  /* 0x0004c01401007387 */ /* 0x0001e20000100a00 */
[----:B------:R4:W-:Y:S03]  /*5a720*/  STL.64 [R1+0x4c8], R22 ;  /* 0x0004c81601007387 */ /* 0x0009e60000100a00 */
[----:B0-----:R-:W4:Y:S02]  /*5a730*/  LDL.LU.64 R20, [R1+0x3648] ;  /* 0x0036480001147983 */ /* 0x001f240000300a00 */
[----:B----4-:R-:W-:Y:S02]  /*5a740*/  HMMA.16816.F32 R20, R24, R20, R4 ;  /* 0x000000141814723c */ /* 0x010fe40000001804 */
[----:B------:R-:W4:Y:S01]  /*5a750*/  LDL.LU.64 R6, [R1+0x3640] ;  /* 0x0036400001067983 */ /* 0x000f220000300a00 */
[----:B------:R-:W4:Y:S11]  /*5a760*/  LDL.LU.64 R4, [R1+0x3638] ;  /* 0x0036380001047983 */ /* 0x000f360000300a00 */
[----:B------:R-:W-:Y:S09]  /*5a770*/  @!UPT UIADD3 URZ, URZ, URZ, URZ ;  /* 0x0000003f3f3ff290 */ /* 0x000ff2000fffe03f */
        /* <DEDUP_REMOVED lines=24> */
[----:B------:R-:W-:Y:S03]  /*5a900*/  STL.64 [R1+0x468], R22 ;  /* 0x0004681601007387 */ /* 0x000fe60000100a00 */
[----:B0-----:R-:W2:Y:S01]  /*5a910*/  LDL.LU.64 R20, [R1+0x35e8] ;  /* 0x0035e80001147983 */ /* 0x001ea20000300a00 */
[C---:B----4-:R-:W-:Y:S03]  /*5a920*/  HMMA.16816.F32 R12, R24.reuse, R12, R4 ;  /* 0x0000000c180c723c */ /* 0x050fe60000001804 */
[----:B------:R-:W4:Y:S05]  /*5a930*/  LDL.LU.64 R4, [R1+0x35e0] ;  /* 0x0035e00001047983 */ /* 0x000f2a0000300a00 */
[C---:B--2---:R-:W-:Y:S11]  /*5a940*/  HMMA.16816.F32 R16, R24.reuse, R20, R16 ;  /* 0x000000141810723c */ /* 0x044ff60000001810 */
[----:B------:R-:W-:Y:S04]  /*5a950*/  @!UPT UIADD3 URZ, URZ, URZ, URZ ;  /* 0x0000003f3f3ff290 */ /* 0x000fe8000fffe03f */
[----:B------:R0:W-:Y:S01]  /*5a960*/  STL.64 [R1+0x450], R12 ;  /* 0x0004500c01007387 */ /* 0x0001e20000100a00 */
[----:B------:R1:W-:Y:S03]  /*5a970*/  STL.64 [R1+0x458], R14 ;  /* 0x0004580e01007387 */ /* 0x0003e60000100a00 */
[----:B------:R-:W2:Y:S04]  /*5a980*/  LDSM.16.MT88.4 R20, [R9+0x21800] ;  /* 0x021800000914783b */ /* 0x000ea80000004200 */
[----:B0-----:R-:W2:Y:S04]  /*5a990*/  LDL.LU R12, [R1+0x280] ;  /* 0x00028000010c7983 */ /* 0x001ea80000300800 */
[----:B------:R-:W-:Y:S01]  /*5a9a0*/  STL.64 [R1+0x440], R16 ;  /* 0x0004401001007387 */ /* 0x000fe20000100a00 */
[----:B------:R0:W-:Y:S02]  /*5a9b0*/  STL.64 [R1+0x448], R18 ;  /* 0x0004481201007387 */ /* 0x0001e40000100a00 */
[----:B------:R-:W2:Y:S02]  /*5a9c0*/  LDL.LU R13, [R1+0x284] ;  /* 0x00028400010d7983 */ /* 0x000ea40000300800 */
[----:B-1----:R-:W2:Y:S01]  /*5a9d0*/  LDL.LU R14, [R1+0x288] ;  /* 0x00028800010e7983 */ /* 0x002ea20000300800 */
[----:B------:R-:W2:Y:S04]  /*5a9e0*/  LDL.LU R15, [R1+0x28c] ;  /* 0x00028c00010f7983 */ /* 0x000ea80000300800 */
[----:B0-----:R-:W2:Y:S04]  /*5a9f0*/  LDL.64 R18, [R1+0x18] ;  /* 0x0000180001127983 */ /* 0x001ea80000100a00 */
[----:B--2---:R0:W-:Y:S04]  /*5aa00*/  STL.64 [R1+0x35b0], R18 ;  /* 0x0035b01201007387 */ /* 0x0041e80000100a00 */
[----:B0-----:R-:W2:Y:S04]  /*5aa10*/  LDL.64 R18, [R1+0x28] ;  /* 0x0000280001127983 */ /* 0x001ea80000100a00 */
[----:B--2---:R0:W-:Y:S01]  /*5aa20*/  STL.64 [R1+0x35d8], R18 ;  /* 0x0035d81201007387 */ /* 0x0041e20000100a00 */
[----:B------:R-:W4:Y:S02]  /*5aa30*/  LDL.LU R16, [R1+0x2c0] ;  /* 0x0002c00001107983 */ /* 0x000f240000300800 */
[----:B------:R-:W4:Y:S01]  /*5aa40*/  LDL.LU R17, [R1+0x2c4] ;  /* 0x0002c40001117983 */ /* 0x000f220000300800 */
[----:B0-----:R-:W4:Y:S01]  /*5aa50*/  LDL.LU R18, [R1+0x2c8] ;  /* 0x0002c80001127983 */ /* 0x001f220000300800 */
[----:B------:R-:W4:Y:S02]  /*5aa60*/  LDL.LU R19, [R1+0x2cc] ;  /* 0x0002cc0001137983 */ /* 0x000f240000300800 */
[----:B------:R0:W-:Y:S02]  /*5aa70*/  STL.64 [R1+0x3598], R14 ;  /* 0x0035980e01007387 */ /* 0x0001e40000100a00 */
[----:B------:R1:W-:Y:S01]  /*5aa80*/  STL.64 [R1+0x3590], R12 ;  /* 0x0035900c01007387 */ /* 0x0003e20000100a00 */
[----:B0-----:R-:W2:Y:S04]  /*5aa90*/  LDL.64 R14, [R1+0x8] ;  /* 0x00000800010e7983 */ /* 0x001ea80000100a00 */
[----:B--2---:R0:W-:Y:S01]  /*5aaa0*/  STL.64 [R1+0x35a8], R14 ;  /* 0x0035a80e01007387 */ /* 0x0041e20000100a00 */
[----:B-1----:R-:W2:Y:S02]  /*5aab0*/  LDL.LU R12, [R1+0x2a0] ;  /* 0x0002a000010c7983 */ /* 0x002ea40000300800 */
[----:B------:R-:W2:Y:S01]  /*5aac0*/  LDL.LU R13, [R1+0x2a4] ;  /* 0x0002a400010d7983 */ /* 0x000ea20000300800 */
[----:B0-----:R-:W2:Y:S01]  /*5aad0*/  LDL.LU R14, [R1+0x2a8] ;  /* 0x0002a800010e7983 */ /* 0x001ea20000300800 */
[----:B------:R-:W2:Y:S01]  /*5aae0*/  LDL.LU R15, [R1+0x2ac] ;  /* 0x0002ac00010f7983 */ /* 0x000ea20000300800 */
[----:B----4-:R-:W-:Y:S02]  /*5aaf0*/  HMMA.16816.F32 R24, R24, R4, R16 ;  /* 0x000000041818723c */ /* 0x010fe40000001810 */
[----:B--2---:R-:W-:Y:S01]  /*5ab00*/  STL.64 [R1+0x35c0], R14 ;  /* 0x0035c00e01007387 */ /* 0x004fe20000100a00 */
[----:B------:R0:W-:Y:S03]  /*5ab10*/  STL.64 [R1+0x35b8], R12 ;  /* 0x0035b80c01007387 */ /* 0x0001e60000100a00 */
[----:B0-----:R-:W2:Y:S01]  /*5ab20*/  LDL.LU R12, [R1+0x2b0] ;  /* 0x0002b000010c7983 */ /* 0x001ea20000300800 */
[----:B------:R-:W2:Y:S02]  /*5ab30*/  LDL.LU R13, [R1+0x2b4] ;  /* 0x0002b400010d7983 */ /* 0x000ea40000300800 */
[----:B------:R-:W2:Y:S02]  /*5ab40*/  LDL.LU R14, [R1+0x2b8] ;  /* 0x0002b800010e7983 */ /* 0x000ea40000300800 */
[----:B------:R-:W2:Y:S01]  /*5ab50*/  LDL.LU R15, [R1+0x2bc] ;  /* 0x0002bc00010f7983 */ /* 0x000ea20000300800 */
[----:B------:R0:W-:Y:S01]  /*5ab60*/  STL [R1+0x34a4], R20 ;  /* 0x0034a41401007387 */ /* 0x0001e20000100800 */
[----:B------:R1:W-:Y:S02]  /*5ab70*/  STL [R1+0x34a0], R21 ;  /* 0x0034a01501007387 */ /* 0x0003e40000100800 */
[----:B------:R4:W-:Y:S02]  /*5ab80*/  STL [R1+0x349c], R22 ;  /* 0x00349c1601007387 */ /* 0x0009e40000100800 */
[----:B------:R3:W-:Y:S01]  /*5ab90*/  STL [R1+0x3498], R23 ;  /* 0x0034981701007387 */ /* 0x0007e20000100800 */
[----:B0-----:R-:W2:Y:S01]  /*5aba0*/  LDL.LU R20, [R1+0x290] ;  /* 0x0002900001147983 */ /* 0x001ea20000300800 */
[----:B-1----:R-:W2:Y:S02]  /*5abb0*/  LDL.LU R21, [R1+0x294] ;  /* 0x0002940001157983 */ /* 0x002ea40000300800 */
[----:B----4-:R-:W4:Y:S02]  /*5abc0*/  LDL.LU R22, [R1+0x298] ;  /* 0x0002980001167983 */ /* 0x010f240000300800 */
[----:B---3--:R-:W4:Y:S01]  /*5abd0*/  LDL.LU R23, [R1+0x29c] ;  /* 0x00029c0001177983 */ /* 0x008f220000300800 */
[----:B------:R-:W-:Y:S01]  /*5abe0*/  STL [R1+0x3184], R9 ;  /* 0x0031840901007387 */ /* 0x000fe20000100800 */
[----:B------:R-:W2:Y:S02]  /*5abf0*/  LDL.LU.64 R18, [R1+0x35d8] ;  /* 0x0035d80001127983 */ /* 0x000ea40000300a00 */
[----:B------:R-:W2:Y:S02]  /*5ac00*/  LDL.LU.64 R6, [R1+0x35d0] ;  /* 0x0035d00001067983 */ /* 0x000ea40000300a00 */
[----:B------:R-:W2:Y:S01]  /*5ac10*/  LDL.LU.64 R4, [R1+0x35c8] ;  /* 0x0035c80001047983 */ /* 0x000ea20000300a00 */
[----:B------:R-:W-:Y:S01]  /*5ac20*/  STL.64 [R1+0x2c0], R24 ;  /* 0x0002c01801007387 */ /* 0x000fe20000100a00 */
[----:B------:R0:W-:Y:S03]  /*5ac30*/  STL.64 [R1+0x2c8], R26 ;  /* 0x0002c81a01007387 */ /* 0x0001e60000100a00 */
[----:B0-----:R-:W3:Y:S04]  /*5ac40*/  LDL.64 R26, [R1+0x38] ;  /* 0x00003800011a7983 */ /* 0x001ee80000100a00 */
[----:B---3--:R0:W-:Y:S01]  /*5ac50*/  STL.64 [R1+0x3558], R26 ;  /* 0x0035581a01007387 */ /* 0x0081e20000100a00 */
[----:B------:R-:W3:Y:S02]  /*5ac60*/  LDL.LU R24, [R1+0x260] ;  /* 0x0002600001187983 */ /* 0x000ee40000300800 */
[----:B------:R-:W3:Y:S01]  /*5ac70*/  LDL.LU R25, [R1+0x264] ;  /* 0x0002640001197983 */ /* 0x000ee20000300800 */
[----:B0-----:R-:W3:Y:S01]  /*5ac80*/  LDL.LU R26, [R1+0x268] ;  /* 0x00026800011a7983 */ /* 0x001ee20000300800 */
        /* <DEDUP_REMOVED lines=10> */
[----:B------:R-:W-:Y:S01]  /*5ad30*/  STL.64 [R1+0x2b0], R12 ;  /* 0x0002b00c01007387 */ /* 0x000fe20000100a00 */
[----:B------:R0:W-:Y:S03]  /*5ad40*/  STL.64 [R1+0x2b8], R14 ;  /* 0x0002b80e01007387 */ /* 0x0001e60000100a00 */
[----:B0-----:R-:W3:Y:S01]  /*5ad50*/  LDL.LU.64 R14, [R1+0x35c0] ;  /* 0x0035c000010e7983 */ /* 0x001ee20000300a00 */
[----:B------:R-:W3:Y:S02]  /*5ad60*/  LDL.LU.64 R12, [R1+0x35b8] ;  /* 0x0035b800010c7983 */ /* 0x000ee40000300a00 */
[----:B------:R-:W3:Y:S02]  /*5ad70*/  LDL.LU.64 R18, [R1+0x35b0] ;  /* 0x0035b00001127983 */ /* 0x000ee40000300a00 */
[----:B------:R-:W-:Y:S01]  /*5ad80*/  STL [R1+0x34ac], R8 ;  /* 0x0034ac0801007387 */ /* 0x000fe20000100800 */
[----:B------:R-:W-:Y:S01]  /*5ad90*/  STL [R1+0x34a8], R9 ;  /* 0x0034a80901007387 */ /* 0x000fe20000100800 */
[C---:B---3--:R-:W-:Y:S11]  /*5ada0*/  HMMA.16816.F32 R12, R4.reuse, R18, R12 ;  /* 0x00000012040c723c */ /* 0x048ff6000000180c */
[----:B------:R-:W-:Y:S11]  /*5adb0*/  @!UPT UIADD3 URZ, URZ, URZ, URZ ;  /* 0x0000003f3f3ff290 */ /* 0x000ff6000fffe03f */
[----:B------:R-:W-:Y:S01]  /*5adc0*/  @!UPT UIADD3 URZ, URZ, URZ, URZ ;  /* 0x0000003f3f3ff290 */ /* 0x000fe2000fffe03f */
[----:B------:R-:W-:Y:S01]  /*5add0*/  STL.64 [R1+0x2a0], R12 ;  /* 0x0002a00c01007387 */ /* 0x000fe20000100a00 */
[----:B------:R0:W-:Y:S03]  /*5ade0*/  STL.64 [R1+0x2a8], R14 ;  /* 0x0002a80e01007387 */ /* 0x0001e60000100a00 */
[----:B0-----:R-:W4:Y:S01]  /*5adf0*/  LDL.LU.64 R14, [R1+0x35a8] ;  /* 0x0035a800010e7983 */ /* 0x001f220000300a00 */
[----:B------:R-:W-:Y:S02]  /*5ae00*/  IMAD.MOV.U32 R17, RZ, RZ, R19 ;  /* 0x000000ffff117224 */ /* 0x000fe400078e0013 */
[----:B------:R-:W-:Y:S02]  /*5ae10*/  IMAD.MOV.U32 R0, RZ, RZ, R18 ;  /* 0x000000ffff007224 */ /* 0x000fe400078e0012 */
[----:B------:R-:W3:Y:S01]  /*5ae20*/  LDL.LU.64 R18, [R1+0x35a0] ;  /* 0x0035a00001127983 */ /* 0x000ee20000300a00 */
[----:B------:R-:W-:Y:S02]  /*5ae30*/  STL [R1+0x34b4], R17 ;  /* 0x0034b41101007387 */ /* 0x000fe40000100800 */
[----:B------:R-:W-:Y:S01]  /*5ae40*/  STL [R1+0x34b0], R0 ;  /* 0x0034b00001007387 */ /* 0x000fe20000100800 */
[C---:B----4-:R-:W-:Y:S01]  /*5ae50*/  HMMA.16816.F32 R20, R4.reuse, R14, R20 ;  /* 0x0000000e0414723c */ /* 0x050fe20000001814 */
[----:B------:R-:W-:Y:S11]  /*5ae60*/  IMAD.MOV.U32 R2, RZ, RZ, R15 ;  /* 0x000000ffff027224 */ /* 0x000ff600078e000f */
[----:B------:R-:W-:Y:S11]  /*5ae70*/  @!UPT UIADD3 URZ, URZ, URZ, URZ ;  /* 0x0000003f3f3ff290 */ /* 0x000ff6000fffe03f */
[----:B------:R-:W-:Y:S01]  /*5ae80*/  STL.64 [R1+0x290], R20 ;  /* 0x0002901401007387 */ /* 0x000fe20000100a00 */
[----:B------:R0:W-:Y:S02]  /*5ae90*/  STL.64 [R1+0x298], R22 ;  /* 0x0002981601007387 */ /* 0x0001e40000100a00 */
[----:B0-----:R-:W-:Y:S02]  /*5aea0*/  IMAD.MOV.U32 R23, RZ, RZ, R14 ;  /* 0x000000ffff177224 */ /* 0x001fe400078e000e */
[----:B------:R-:W3:Y:S01]  /*5aeb0*/  LDL.LU.64 R14, [R1+0x3598] ;  /* 0x00359800010e7983 */ /* 0x000ee20000300a00 */
[----:B------:R-:W3:Y:S02]  /*5aec0*/  LDL.LU.64 R12, [R1+0x3590] ;  /* 0x00359000010c7983 */ /* 0x000ee40000300a00 */
[----:B------:R0:W-:Y:S02]  /*5aed0*/  STL [R1+0x34b8], R23 ;  /* 0x0034b81701007387 */ /* 0x0001e40000100800 */
[----:B0-----:R-:W4:Y:S01]  /*5aee0*/  LDL.64 R22, [R1+0x158] ;  /* 0x0001580001167983 */ /* 0x001f220000100a00 */
[----:B---3--:R-:W-:Y:S11]  /*5aef0*/  HMMA.16816.F32 R12, R4, R18, R12 ;  /* 0x00000012040c723c */ /* 0x008ff6000000180c */
[----:B------:R-:W-:Y:S11]  /*5af00*/  @!UPT UIADD3 URZ, URZ, URZ, URZ ;  /* 0x0000003f3f3ff290 */ /* 0x000ff6000fffe03f */
[----:B------:R-:W-:Y:S01]  /*5af10*/  @!UPT UIADD3 URZ, URZ, URZ, URZ ;  /* 0x0000003f3f3ff290 */ /* 0x000fe2000fffe03f */
[----:B------:R-:W-:Y:S01]  /*5af20*/  STL.64 [R1+0x280], R12 ;  /* 0x0002800c01007387 */ /* 0x000fe20000100a00 */
[----:B------:R0:W-:Y:S03]  /*5af30*/  STL.64 [R1+0x288], R14 ;  /* 0x0002880e01007387 */ /* 0x0001e60000100a00 */
[----:B0-----:R-:W2:Y:S01]  /*5af40*/  LDL.LU.64 R14, [R1+0x3588] ;  /* 0x00358800010e7983 */ /* 0x001ea20000300a00 */
[----:B------:R-:W3:Y:S02]  /*5af50*/  LDL.LU.64 R12, [R1+0x3580] ;  /* 0x00358000010c7983 */ /* 0x000ee40000300a00 */
[----:B------:R0:W-:Y:S02]  /*5af60*/  STL.64 [R1+0x34e8], R18 ;  /* 0x0034e81201007387 */ /* 0x0001e40000100a00 */
[----:B------:R-:W-:Y:S02]  /*5af70*/  IMAD.MOV.U32 R16, RZ, RZ, R28 ;  /* 0x000000ffff107224 */ /* 0x000fe400078e001c */
[----:B------:R-:W-:Y:S01]  /*5af80*/  IMAD.MOV.U32 R17, RZ, RZ, R10 ;  /* 0x000000ffff117224 */ /* 0x000fe200078e000a */
[----:B------:R-:W3:Y:S01]  /*5af90*/  LDL.LU R28, [R1+0x3578] ;  /* 0x00357800011c7983 */ /* 0x000ee20000300800 */
[----:B------:R-:W3:Y:S02]  /*5afa0*/  LDL.LU R10, [R1+0x3574] ;  /* 0x00357400010a7983 */ /* 0x000ee40000300800 */
[----:B0-----:R-:W-:-:S02]  /*5afb0*/  IMAD.MOV.U32 R18, RZ, RZ, R11 ;  /* 0x000000ffff127224 */ /* 0x001fc400078e000b */
[----:B------:R-:W-:Y:S01]  /*5afc0*/  IMAD.MOV.U32 R19, RZ, RZ, R3 ;  /* 0x000000ffff137224 */ /* 0x000fe200078e0003 */
[----:B------:R-:W3:Y:S01]  /*5afd0*/  LDL.LU R11, [R1+0x3570] ;  /* 0x00357000010b7983 */ /* 0x000ee20000300800 */
[C---:B--2---:R-:W-:Y:S11]  /*5afe0*/  HMMA.16816.F32 R24, R4.reuse, R14, R24 ;  /* 0x0000000e0418723c */ /* 0x044ff60000001818 */
[----:B------:R-:W-:Y:S11]  /*5aff0*/  @!UPT UIADD3 URZ, URZ, URZ, URZ ;  /* 0x0000003f3f3ff290 */ /* 0x000ff6000fffe03f */
[----:B------:R-:W-:Y:S01]  /*5b000*/  @!UPT UIADD3 URZ, URZ, URZ, URZ ;  /* 0x0000003f3f3ff290 */ /* 0x000fe2000fffe03f */
[----:B------:R-:W-:Y:S01]  /*5b010*/  STL.64 [R1+0x270], R24 ;  /* 0x0002701801007387 */ /* 0x000fe20000100a00 */
[----:B------:R0:W-:Y:S02]  /*5b020*/  STL [R1+0x278], R26 ;  /* 0x0002781a01007387 */ /* 0x0001e40000100800 */
[----:B------:R-:W-:Y:S02]  /*5b030*/  IMAD.MOV.U32 R3, RZ, RZ, R27 ;  /* 0x000000ffff037224 */ /* 0x000fe400078e001b */
[----:B0-----:R-:W2:Y:S01]  /*5b040*/  LDL.LU.64 R26, [R1+0x3568] ;  /* 0x00356800011a7983 */ /* 0x001ea20000300a00 */
[----:B------:R-:W2:Y:S02]  /*5b050*/  LDL.LU.64 R24, [R1+0x3560] ;  /* 0x0035600001187983 */ /* 0x000ea40000300a00 */
[----:B------:R-:W-:Y:S02]  /*5b060*/  STL.64 [R1+0x3438], R14 ;  /* 0x0034380e01007387 */ /* 0x000fe40000100a00 */
[----:B---3--:R0:W-:Y:S02]  /*5b070*/  STL.64 [R1+0x3430], R12 ;  /* 0x0034300c01007387 */ /* 0x0081e40000100a00 */
[----:B0-----:R-:W3:Y:S01]  /*5b080*/  LDL.LU R12, [R1+0x250] ;  /* 0x00025000010c7983 */ /* 0x001ee20000300800 */
[----:B------:R-:W3:Y:S02]  /*5b090*/  LDL.LU R13, [R1+0x254] ;  /* 0x00025400010d7983 */ /* 0x000ee40000300800 */
[----:B------:R-:W3:Y:S02]  /*5b0a0*/  LDL.LU R14, [R1+0x258] ;  /* 0x00025800010e7983 */ /* 0x000ee40000300800 */
[----:B------:R-:W3:Y:S01]  /*5b0b0*/  LDL.LU R15, [R1+0x25c] ;  /* 0x00025c00010f7983 */ /* 0x000ee20000300800 */
[----:B------:R-:W-:Y:S01]  /*5b0c0*/  STL [R1+0x318c], R3 ;  /* 0x00318c0301007387 */ /* 0x000fe20000100800 */
[C---:B--2---:R-:W-:Y:S11]  /*5b0d0*/  HMMA.16816.F32 R24, R4.reuse, R10, R24 ;  /* 0x0000000a0418723c */ /* 0x044ff60000001818 */
[----:B------:R-:W-:Y:S11]  /*5b0e0*/  @!UPT UIADD3 URZ, URZ, URZ, URZ ;  /* 0x0000003f3f3ff290 */ /* 0x000ff6000fffe03f */
[----:B------:R-:W-:Y:S01]  /*5b0f0*/  @!UPT UIADD3 URZ, URZ, URZ, URZ ;  /* 0x0000003f3f3ff290 */ /* 0x000fe2000fffe03f */
[----:B------:R-:W-:Y:S01]  /*5b100*/  STL.64 [R1+0x260], R24 ;  /* 0x0002601801007387 */ /* 0x000fe20000100a00 */
[----:B------:R0:W-:Y:S03]  /*5b110*/  STL.64 [R1+0x268], R26 ;  /* 0x0002681a01007387 */ /* 0x0001e60000100a00 */
[----:B0-----:R-:W3:Y:S01]  /*5b120*/  LDL.LU.64 R26, [R1+0x3558] ;  /* 0x00355800011a7983 */ /* 0x001ee20000300a00 */
[----:B------:R0:W-:Y:S01]  /*5b130*/  STL.64 [R1+0x3428], R10 ;  /* 0x0034280a01007387 */ /* 0x0001e20000100a00 */
[C---:B---3--:R-:W-:Y:S01]  /*5b140*/  HMMA.16816.F32 R12, R4.reuse, R26, R12 ;  /* 0x0000001a040c723c */ /* 0x048fe2000000180c */
[----:B0-----:R-:W-:Y:S02]  /*5b150*/  IMAD.MOV.U32 R11, RZ, RZ, R26 ;  /* 0x000000ffff0b7224 */ /* 0x001fe400078e001a */
[----:B------:R-:W-:Y:S02]  /*5b160*/  IMAD.MOV.U32 R10, RZ, RZ, R27 ;  /* 0x000000ffff0a7224 */ /* 0x000fe400078e001b */
[----:B------:R-:W0:Y:S11]  /*5b170*/  LDSM.16.MT88.4 R24, [R28+0x21800] ;  /* 0x021800001c18783b */ /* 0x000e360000004200 */
[----:B------:R-:W-:Y:S07]  /*5b180*/  @!UPT UIADD3 URZ, URZ, URZ, URZ ;  /* 0x0000003f3f3ff290 */ /* 0x000fee000fffe03f */
[----:B------:R-:W-:Y:S01]  /*5b190*/  STL.64 [R1+0x250], R12 ;  /* 0x0002500c01007387 */ /* 0x000fe20000100a00 */
[----:B------:R-:W-:Y:S02]  /*5b1a0*/  STL.64 [R1+0x258], R14 ;  /* 0x0002580e01007387 */ /* 0x000fe40000100a00 */
[----:B------:R-:W-:Y:S01]  /*5b1b0*/  STL.64 [R1+0x3518], R10 ;  /* 0x0035180a01007387 */ /* 0x000fe20000100a00 */
[----:B0-----:R0:W-:Y:S04]  /*5b1c0*/  STL.64 [R1+0x3348], R26 ;  /* 0x0033481a01007387 */ /* 0x0011e80000100a00 */
[----:B0-----:R-:W2:Y:S01]  /*5b1d0*/  LDL R27, [R1+0x1bc0] ;  /* 0x001bc000011b7983 */ /* 0x001ea20000100800 */
[----:B------:R-:W-:Y:S03]  /*5b1e0*/  STL.64 [R1+0x3340], R24 ;  /* 0x0033401801007387 */ /* 0x000fe60000100a00 */
[----:B--2---:R0:W-:Y:S01]  /*5b1f0*/  STL [R1+0x34bc], R27 ;  /* 0x0034bc1b01007387 */ /* 0x0041e20000100800 */
[----:B------:R-:W2:Y:S03]  /*5b200*/  LDL R26, [R1+0xd8] ;  /* 0x0000d800011a7983 */ /* 0x000ea60000100800 */
[----:B0-----:R-:W2:Y:S01]  /*5b210*/  LDL R27, [R1+0xdc] ;  /* 0x0000dc00011b7983 */ /* 0x001ea20000100800 */
[----:B----4-:R-:W-:Y:S03]  /*5b220*/  HMMA.16816.F32 R8, R4, R22, R16 ;  /* 0x000000160408723c */ /* 0x010fe60000001810 */
[----:B--2---:R0:W-:Y:S04]  /*5b230*/  STL.64 [R1+0x34d0], R26 ;  /* 0x0034d01a01007387 */ /* 0x0041e80000100a00 */
[----:B0-----:R-:W2:Y:S01]  /*5b240*/  LDL.64 R26, [R1+0xe8] ;  /* 0x0000e800011a7983 */ /* 0x001ea20000100a00 */
[----:B------:R-:W-:-:S02]  /*5b250*/  IMAD.MOV.U32 R13, RZ, RZ, R22 ;  /* 0x000000ffff0d7224 */ /* 0x000fc400078e0016 */
[----:B------:R-:W-:Y:S01]  /*5b260*/  IMAD.MOV.U32 R12, RZ, RZ, R23 ;  /* 0x000000ffff0c7224 */ /* 0x000fe200078e0017 */
[----:B--2---:R0:W-:Y:S01]  /*5b270*/  STL.64 [R1+0x34f0], R26 ;  /* 0x0034f01a01007387 */ /* 0x0041e20000100a00 */
[----:B------:R-:W-:Y:S11]  /*5b280*/  STL [R1+0x3060], R28 ;  /* 0x0030601c01007387 */ /* 0x000ff60000100800 */
[----:B------:R-:W-:Y:S02]  /*5b290*/  STL.64 [R1+0x430], R8 ;  /* 0x0004300801007387 */ /* 0x000fe40000100a00 */
[----:B------:R-:W-:Y:S01]  /*5b2a0*/  STL.64 [R1+0x438], R10 ;  /* 0x0004380a01007387 */ /* 0x000fe20000100a00 */
[----:B------:R1:W-:Y:S01]  /*5b2b0*/  STL.64 [R1+0x3550], R12 ;  /* 0x0035500c01007387 */ /* 0x0003e20000100a00 */
[----:B------:R-:W2:Y:S02]  /*5b2c0*/  LDL.LU R24, [R1+0x3d0] ;  /* 0x0003d00001187983 */ /* 0x000ea40000300800 */
[----:B------:R-:W2:Y:S01]  /*5b2d0*/  LDL.LU R25, [R1+0x3d4] ;  /* 0x0003d40001197983 */ /* 0x000ea20000300800 */
[----:B0-----:R-:W3:Y:S01]  /*5b2e0*/  LDL.LU R26, [R1+0x3d8] ;  /* 0x0003d800011a7983 */ /* 0x001ee20000300800 */
[----:B------:R-:W3:Y:S03]  /*5b2f0*/  LDL.LU R27, [R1+0x3dc] ;  /* 0x0003dc00011b7983 */ /* 0x000ee60000300800 */
[----:B-1----:R-:W4:Y:S01]  /*5b300*/  LDL.LU R12, [R1+0x420] ;  /* 0x00042000010c7983 */ /* 0x002f220000300800 */
[----:B------:R-:W4:Y:S02]  /*5b310*/  LDL.LU R13, [R1+0x424] ;  /* 0x00042400010d7983 */ /* 0x000f240000300800 */
[----:B------:R-:W4:Y:S02]  /*5b320*/  LDL.LU R14, [R1+0x428] ;  /* 0x00042800010e7983 */ /* 0x000f240000300800 */
[----:B------:R-:W4:Y:S01]  /*5b330*/  LDL.LU R15, [R1+0x42c] ;  /* 0x00042c00010f7983 */ /* 0x000f220000300800 */
[----:B------:R-:W2:Y:S01]  /*5b340*/  LDL.LU R8, [R1+0x3f0] ;  /* 0x0003f00001087983 */ /* 0x000ea20000300800 */
        /* <DEDUP_REMOVED lines=9> */
[----:B------:R-:W3:Y:S01]  /*5b3e0*/  LDL.LU R20, [R1+0x410] ;  /* 0x0004100001147983 */ /* 0x000ee20000300800 */
[----:B------:R-:W3:Y:S02]  /*5b3f0*/  LDL.LU R21, [R1+0x414] ;  /* 0x0004140001157983 */ /* 0x000ee40000300800 */
[----:B------:R-:W3:Y:S02]  /*5b400*/  LDL.LU R22, [R1+0x418] ;  /* 0x0004180001167983 */ /* 0x000ee40000300800 */
[----:B------:R-:W3:Y:S01]  /*5b410*/  LDL.LU R23, [R1+0x41c] ;  /* 0x00041c0001177983 */ /* 0x000ee20000300800 */
[----:B--2---:R0:W-:Y:S01]  /*5b420*/  STL.64 [R1+0x3540], R10 ;  /* 0x0035400a01007387 */ /* 0x0041e20000100a00 */
[----:B------:R-:W-:Y:S03]  /*5b430*/  STL.64 [R1+0x3538], R8 ;  /* 0x0035380801007387 */ /* 0x000fe60000100a00 */
[----:B0-----:R-:W4:Y:S01]  /*5b440*/  LDL.64 R10, [R1+0x148] ;  /* 0x00014800010a7983 */ /* 0x001f220000100a00 */
[----:B---3--:R0:W-:Y:S02]  /*5b450*/  STL.64 [R1+0x3500], R26 ;  /* 0x0035001a01007387 */ /* 0x0081e40000100a00 */
[----:B------:R-:W-:Y:S01]  /*5b460*/  STL.64 [R1+0x34f8], R24 ;  /* 0x0034f81801007387 */ /* 0x000fe20000100a00 */
[----:B0-----:R-:W2:Y:S04]  /*5b470*/  LDL.64 R26, [R1+0x108] ;  /* 0x00010800011a7983 */ /* 0x001ea80000100a00 */
[----:B--2---:R0:W-:Y:S04]  /*5b480*/  STL.64 [R1+0x3510], R26 ;  /* 0x0035101a01007387 */ /* 0x0041e80000100a00 */
[----:B0-----:R-:W2:Y:S04]  /*5b490*/  LDL.64 R26, [R1+0x118] ;  /* 0x00011800011a7983 */ /* 0x001ea80000100a00 */
[----:B--2---:R0:W-:Y:S04]  /*5b4a0*/  STL.64 [R1+0x3530], R26 ;  /* 0x0035301a01007387 */ /* 0x0041e80000100a00 */
[----:B0-----:R-:W2:Y:S01]  /*5b4b0*/  LDL.64 R26, [R1+0x128] ;  /* 0x00012800011a7983 */ /* 0x001ea20000100a00 */
[----:B----4-:R-:W-:Y:S03]  /*5b4c0*/  HMMA.16816.F32 R12, R4, R10, R12 ;  /* 0x0000000a040c723c */ /* 0x010fe6000000180c */
[----:B--2---:R0:W-:Y:S01]  /*5b4d0*/  STL.64 [R1+0x3548], R26 ;  /* 0x0035481a01007387 */ /* 0x0041e20000100a00 */
[----:B------:R-:W2:Y:S03]  /*5b4e0*/  LDL.64 R18, [R1+0xf8] ;  /* 0x0000f80001127983 */ /* 0x000ea60000100a00 */
[----:B0-----:R-:W3:Y:S04]  /*5b4f0*/  LDL.64 R26, [R1+0x138] ;  /* 0x00013800011a7983 */ /* 0x001ee80000100a00 */
[----:B--2---:R0:W-:Y:S01]  /*5b500*/  STL.64 [R1+0x3508], R18 ;  /* 0x0035081201007387 */ /* 0x0041e20000100a00 */
[----:B------:R-:W2:Y:S02]  /*5b510*/  LDL.LU R16, [R1+0x3e0] ;  /* 0x0003e00001107983 */ /* 0x000ea40000300800 */
[----:B------:R-:W2:Y:S01]  /*5b520*/  LDL.LU R17, [R1+0x3e4] ;  /* 0x0003e40001117983 */ /* 0x000ea20000300800 */
[----:B0-----:R-:W2:Y:S01]  /*5b530*/  LDL.LU R18, [R1+0x3e8] ;  /* 0x0003e80001127983 */ /* 0x001ea20000300800 */
[----:B------:R-:W2:Y:S07]  /*5b540*/  LDL.LU R19, [R1+0x3ec] ;  /* 0x0003ec0001137983 */ /* 0x000eae0000300800 */
[----:B------:R0:W-:Y:S02]  /*5b550*/  STL.64 [R1+0x420], R12 ;  /* 0x0004200c01007387 */ /* 0x0001e40000100a00 */
[----:B------:R1:W-:Y:S01]  /*5b560*/  STL.64 [R1+0x428], R14 ;  /* 0x0004280e01007387 */ /* 0x0003e20000100a00 */
[----:B0-----:R-:W4:Y:S01]  /*5b570*/  LDL.LU.64 R12, [R1+0x3550] ;  /* 0x00355000010c7983 */ /* 0x001f220000300a00 */
[----:B-1----:R-:W-:-:S02]  /*5b580*/  IMAD.MOV.U32 R15, RZ, RZ, R10 ;  /* 0x000000ffff0f7224 */ /* 0x002fc400078e000a */
[----:B------:R-:W-:-:S05]  /*5b590*/  IMAD.MOV.U32 R14, RZ, RZ, R11 ;  /* 0x000000ffff0e7224 */ /* 0x000fca00078e000b */
[----:B------:R-:W-:Y:S01]  /*5b5a0*/  STL.64 [R1+0x34c8], R14 ;  /* 0x0034c80e01007387 */ /* 0x000fe20000100a00 */
[----:B---3--:R-:W-:Y:S03]  /*5b5b0*/  HMMA.16816.F32 R8, R4, R26, R20 ;  /* 0x0000001a0408723c */ /* 0x008fe60000001814 */
[----:B----4-:R0:W-:Y:S04]  /*5b5c0*/  STL.64 [R1+0x34c0], R12 ;  /* 0x0034c00c01007387 */ /* 0x0101e80000100a00 */
[----:B0-----:R-:W3:Y:S01]  /*5b5d0*/  LDL.LU R12, [R1+0x240] ;  /* 0x00024000010c7983 */ /* 0x001ee20000300800 */
[----:B------:R-:W3:Y:S02]  /*5b5e0*/  LDL.LU R13, [R1+0x244] ;  /* 0x00024400010d7983 */ /* 0x000ee40000300800 */
[----:B------:R-:W4:Y:S02]  /*5b5f0*/  LDL.LU R14, [R1+0x248] ;  /* 0x00024800010e7983 */ /* 0x000f240000300800 */
[----:B------:R-:W4:Y:S02]  /*5b600*/  LDL.LU R15, [R1+0x24c] ;  /* 0x00024c00010f7983 */ /* 0x000f240000300800 */
[----:B------:R-:W-:-:S02]  /*5b610*/  IMAD.MOV.U32 R21, RZ, RZ, R26 ;  /* 0x000000ffff157224 */ /* 0x000fc400078e001a */
[----:B------:R-:W-:Y:S01]  /*5b620*/  IMAD.MOV.U32 R22, RZ, RZ, R27 ;  /* 0x000000ffff167224 */ /* 0x000fe200078e001b */
[----:B----4-:R-:W-:Y:S01]  /*5b630*/  STL.64 [R1+0x34e0], R14 ;  /* 0x0034e00e01007387 */ /* 0x010fe20000100a00 */
[----:B---3--:R0:W-:Y:S03]  /*5b640*/  STL.64 [R1+0x34d8], R12 ;  /* 0x0034d80c01007387 */ /* 0x0081e60000100a00 */
[----:B0-----:R-:W3:Y:S01]  /*5b650*/  LDL.LU R12, [R1+0x3c0] ;  /* 0x0003c000010c7983 */ /* 0x001ee20000300800 */
[----:B------:R-:W3:Y:S02]  /*5b660*/  LDL.LU R13, [R1+0x3c4] ;  /* 0x0003c400010d7983 */ /* 0x000ee40000300800 */
[----:B------:R-:W3:Y:S02]  /*5b670*/  LDL.LU R14, [R1+0x3c8] ;  /* 0x0003c800010e7983 */ /* 0x000ee40000300800 */
[----:B------:R-:W4:Y:S02]  /*5b680*/  LDL.LU.64 R26, [R1+0x3548] ;  /* 0x00354800011a7983 */ /* 0x000f240000300a00 */
[----:B------:R-:W-:Y:S01]  /*5b690*/  IMAD.MOV.U32 R15, RZ, RZ, R29 ;  /* 0x000000ffff0f7224 */ /* 0x000fe200078e001d */
[----:B------:R-:W-:Y:S01]  /*5b6a0*/  STL.64 [R1+0x410], R8 ;  /* 0x0004100801007387 */ /* 0x000fe20000100a00 */
[----:B------:R0:W-:Y:S02]  /*5b6b0*/  STL [R1+0x418], R10 ;  /* 0x0004180a01007387 */ /* 0x0001e40000100800 */
[----:B------:R-:W-:-:S02]  /*5b6c0*/  IMAD.MOV.U32 R29, RZ, RZ, R11 ;  /* 0x000000ffff1d7224 */ /* 0x000fc400078e000b */
[----:B0-----:R-:W4:Y:S01]  /*5b6d0*/  LDL.LU.64 R10, [R1+0x3540] ;  /* 0x00354000010a7983 */ /* 0x001f220000300a00 */
[----:B------:R-:W4:Y:S02]  /*5b6e0*/  LDL.LU.64 R8, [R1+0x3538] ;  /* 0x0035380001087983 */ /* 0x000f240000300a00 */
[----:B------:R0:W-:Y:S01]  /*5b6f0*/  STL [R1+0x3190], R29 ;  /* 0x0031901d01007387 */ /* 0x0001e20000100800 */
[C---:B----4-:R-:W-:Y:S01]  /*5b700*/  HMMA.16816.F32 R8, R4.reuse, R26, R8 ;  /* 0x0000001a0408723c */ /* 0x050fe20000001808 */
[----:B------:R-:W-:Y:S02]  /*5b710*/  IMAD.MOV.U32 R20, RZ, RZ, R26 ;  /* 0x000000ffff147224 */ /* 0x000fe400078e001a */
[----:B0-----:R-:W-:Y:S02]  /*5b720*/  IMAD.MOV.U32 R29, RZ, RZ, R27 ;  /* 0x000000ffff1d7224 */ /* 0x001fe400078e001b */
[----:B------:R-:W4:Y:S11]  /*5b730*/  LDL.LU.64 R26, [R1+0x3530] ;  /* 0x00353000011a7983 */ /* 0x000f360000300a00 */
[----:B------:R-:W-:Y:S07]  /*5b740*/  @!UPT UIADD3 URZ, URZ, URZ, URZ ;  /* 0x0000003f3f3ff290 */ /* 0x000fee000fffe03f */
[----:B------:R-:W-:Y:S01]  /*5b750*/  STL.64 [R1+0x400], R8 ;  /* 0x0004000801007387 */ /* 0x000fe20000100a00 */
[----:B------:R0:W-:Y:S02]  /*5b760*/  STL [R1+0x408], R10 ;  /* 0x0004080a01007387 */ /* 0x0001e40000100800 */
[----:B------:R-:W-:Y:S02]  /*5b770*/  IMAD.MOV.U32 R28, RZ, RZ, R11 ;  /* 0x000000ffff1c7224 */ /* 0x000fe400078e000b */
[----:B0-----:R-:W2:Y:S01]  /*5b780*/  LDL.LU.64 R10, [R1+0x3528] ;  /* 0x00352800010a7983 */ /* 0x001ea20000300a00 */
[----:B------:R-:W2:Y:S02]  /*5b790*/  LDL.LU.64 R8, [R1+0x3520] ;  /* 0x0035200001087983 */ /* 0x000ea40000300a00 */
[----:B------:R4:W-:Y:S02]  /*5b7a0*/  STL [R1+0x3194], R28 ;  /* 0x0031941c01007387 */ /* 0x0009e40000100800 */
[----:B----4-:R-:W-:Y:S01]  /*5b7b0*/  IMAD.MOV.U32 R28, RZ, RZ, R27 ;  /* 0x000000ffff1c7224 */ /* 0x010fe200078e001b */
[C---:B--2---:R-:W-:Y:S11]  /*5b7c0*/  HMMA.16816.F32 R8, R4.reuse, R26, R8 ;  /* 0x0000001a0408723c */ /* 0x044ff60000001808 */
[----:B------:R-:W-:Y:S11]  /*5b7d0*/  @!UPT UIADD3 URZ, URZ, URZ, URZ ;  /* 0x0000003f3f3ff290 */ /* 0x000ff6000fffe03f */
[----:B------:R-:W-:Y:S01]  /*5b7e0*/  @!UPT UIADD3 URZ, URZ, URZ, URZ ;  /* 0x0000003f3f3ff290 */ /* 0x000fe2000fffe03f */
[----:B------:R0:W-:Y:S01]  /*5b7f0*/  STL.64 [R1+0x3f0], R8 ;  /* 0x0003f00801007387 */ /* 0x0001e20000100a00 */
[----:B------:R1:W-:Y:S02]  /*5b800*/  STL.64 [R1+0x3f8], R10 ;  /* 0x0003f80a01007387 */ /* 0x0003e40000100a00 */
[----:B0-----:R-:W-:Y:S01]  /*5b810*/  IMAD.MOV.U32 R9, RZ, RZ, R26 ;  /* 0x000000ffff097224 */ /* 0x001fe200078e001a */
[----:B-1----:R-:W2:Y:S01]  /*5b820*/  LDL.LU.64 R10, [R1+0x3518] ;  /* 0x00351800010a7983 */ /* 0x002ea20000300a00 */
[----:B------:R-:W4:Y:S02]  /*5b830*/  LDL.LU.64 R26, [R1+0x3510] ;  /* 0x00351000011a7983 */ /* 0x000f240000300a00 */
[C---:B----4-:R-:W-:Y:S01]  /*5b840*/  HMMA.16816.F32 R16, R4.reuse, R26, R16 ;  /* 0x0000001a0410723c */ /* 0x050fe20000001810 */
[----:B------:R-:W-:Y:S02]  /*5b850*/  IMAD.MOV.U32 R0, RZ, RZ, R26 ;  /* 0x000000ffff007224 */ /* 0x000fe400078e001a */
[----:B------:R-:W-:Y:S11]  /*5b860*/  IMAD.MOV.U32 R8, RZ, RZ, R27 ;  /* 0x000000ffff087224 */ /* 0x000ff600078e001b */
[----:B------:R-:W-:Y:S09]  /*5b870*/  @!UPT UIADD3 URZ, URZ, URZ, URZ ;  /* 0x0000003f3f3ff290 */ /* 0x000ff2000fffe03f */
[----:B------:R-:W-:Y:S01]  /*5b880*/  STL.64 [R1+0x3e0], R16 ;  /* 0x0003e01001007387 */ /* 0x000fe20000100a00 */
[----:B------:R0:W-:Y:S03]  /*5b890*/  STL.64 [R1+0x3e8], R18 ;  /* 0x0003e81201007387 */ /* 0x0001e60000100a00 */
[----:B0-----:R-:W4:Y:S01]  /*5b8a0*/  LDL.LU.64 R18, [R1+0x3508] ;  /* 0x0035080001127983 */ /* 0x001f220000300a00 */
[----:B------:R-:W4:Y:S02]  /*5b8b0*/  LDL.LU.64 R26, [R1+0x3500] ;  /* 0x00350000011a7983 */ /* 0x000f240000300a00 */
[----:B------:R-:W4:Y:S02]  /*5b8c0*/  LDL.LU.64 R24, [R1+0x34f8] ;  /* 0x0034f80001187983 */ /* 0x000f240000300a00 */
[C---:B----4-:R-:W-:Y:S11]  /*5b8d0*/  HMMA.16816.F32 R24, R4.reuse, R18, R24 ;  /* 0x000000120418723c */ /* 0x050ff60000001818 */
[----:B------:R-:W-:Y:S11]  /*5b8e0*/  @!UPT UIADD3 URZ, URZ, URZ, URZ ;  /* 0x0000003f3f3ff290 */ /* 0x000ff6000fffe03f */
[----:B------:R-:W-:Y:S01]  /*5b8f0*/  @!UPT UIADD3 URZ, URZ, URZ, URZ ;  /* 0x0000003f3f3ff290 */ /* 0x000fe2000fffe03f */
[----:B------:R-:W-:Y:S01]  /*5b900*/  STL.64 [R1+0x3d0], R24 ;  /* 0x0003d01801007387 */ /* 0x000fe20000100a00 */
[----:B------:R0:W-:Y:S03]  /*5b910*/  STL.64 [R1+0x3d8], R26 ;  /* 0x0003d81a01007387 */ /* 0x0001e60000100a00 */
[----:B0-----:R-:W3:Y:S01]  /*5b920*/  LDL.LU.64 R26, [R1+0x34f0] ;  /* 0x0034f000011a7983 */ /* 0x001ee20000300a00 */
[----:B------:R-:W-:Y:S02]  /*5b930*/  IMAD.MOV.U32 R23, RZ, RZ, R18 ;  /* 0x000000ffff177224 */ /* 0x000fe400078e0012 */
[----:B------:R-:W-:Y:S02]  /*5b940*/  IMAD.MOV.U32 R17, RZ, RZ, R19 ;  /* 0x000000ffff117224 */ /* 0x000fe400078e0013 */
[----:B------:R-:W4:Y:S01]  /*5b950*/  LDL.LU.64 R18, [R1+0x34e8] ;  /* 0x0034e80001127983 */ /* 0x000f220000300a00 */
        /* <DEDUP_REMOVED lines=9> */
[----:B----4-:R-:W-:Y:S01]  /*5b9f0*/  STL.64 [R1+0x3448], R18 ;  /* 0x0034481201007387 */ /* 0x010fe20000100a00 */
[----:B------:R-:W-:Y:S01]  /*5ba00*/  STL [R1+0x3440], R16 ;  /* 0x0034401001007387 */ /* 0x000fe20000100800 */
[----:B---3--:R-:W-:Y:S03]  /*5ba10*/  HMMA.16816.F32 R4, R4, R26, R12 ;  /* 0x0000001a0404723c */ /* 0x008fe6000000180c */
[----:B------:R-:W3:Y:S01]  /*5ba20*/  LDL.LU.64 R14, [R1+0x34c8] ;  /* 0x0034c800010e7983 */ /* 0x000ee20000300a00 */
[----:B------:R-:W4:Y:S02]  /*5ba30*/  LDL.LU.64 R12, [R1+0x34c0] ;  /* 0x0034c000010c7983 */ /* 0x000f240000300a00 */
[----:B------:R-:W2:Y:S11]  /*5ba40*/  LDL.LU R27, [R1+0x34bc] ;  /* 0x0034bc00011b7983 */ /* 0x000eb60000300800 */
[----:B------:R-:W-:Y:S06]  /*5ba50*/  @!UPT UIADD3 URZ, URZ, URZ, URZ ;  /* 0x0000003f3f3ff290 */ /* 0x000fec000fffe03f */
[----:B------:R-:W-:Y:S01]  /*5ba60*/  STL.64 [R1+0x240], R4 ;  /* 0x0002400401007387 */ /* 0x000fe20000100a00 */
[----:B------:R-:W-:Y:S02]  /*5ba70*/  STL.64 [R1+0x248], R6 ;  /* 0x0002480601007387 */ /* 0x000fe40000100a00 */
[----:B------:R-:W3:Y:S02]  /*5ba80*/  LDL.LU R24, [R1+0x230] ;  /* 0x0002300001187983 */ /* 0x000ee40000300800 */
[----:B------:R-:W3:Y:S01]  /*5ba90*/  LDL.LU R25, [R1+0x234] ;  /* 0x0002340001197983 */ /* 0x000ee20000300800 */
[----:B------:R-:W3:Y:S04]  /*5baa0*/  LDL.LU R26, [R1+0x238] ;  /* 0x00023800011a7983 */ /* 0x000ee80000300800 */
[----:B--2---:R0:W1:Y:S04]  /*5bab0*/  LDSM.16.MT88.4 R4, [R27+0x21800] ;  /* 0x021800001b04783b */ /* 0x0040680000004200 */
[----:B0-----:R-:W3:Y:S04]  /*5bac0*/  LDL.LU R27, [R1+0x23c] ;  /* 0x00023c00011b7983 */ /* 0x001ee80000300800 */
[----:B---3--:R-:W-:Y:S01]  /*5bad0*/  STL.64 [R1+0x3358], R26 ;  /* 0x0033581a01007387 */ /* 0x008fe20000100a00 */
[----:B------:R0:W-:Y:S03]  /*5bae0*/  STL.64 [R1+0x3350], R24 ;  /* 0x0033501801007387 */ /* 0x0001e60000100a00 */
[----:B0-----:R-:W2:Y:S01]  /*5baf0*/  LDL.LU R24, [R1+0x2d0] ;  /* 0x0002d00001187983 */ /* 0x001ea20000300800 */
[----:B------:R-:W2:Y:S02]  /*5bb00*/  LDL.LU R25, [R1+0x2d4] ;  /* 0x0002d40001197983 */ /* 0x000ea40000300800 */
[----:B------:R-:W3:Y:S02]  /*5bb10*/  LDL.LU R26, [R1+0x2d8] ;  /* 0x0002d800011a7983 */ /* 0x000ee40000300800 */
[----:B------:R-:W3:Y:S02]  /*5bb20*/  LDL.LU R27, [R1+0x2dc] ;  /* 0x0002dc00011b7983 */ /* 0x000ee40000300800 */
[----:B---3--:R0:W-:Y:S01]  /*5bb30*/  STL.64 [R1+0x3368], R26 ;  /* 0x0033681a01007387 */ /* 0x0081e20000100a00 */
[----:B--2---:R-:W-:Y:S02]  /*5bb40*/  STL.64 [R1+0x3360], R24 ;  /* 0x0033601801007387 */ /* 0x004fe40000100a00 */
[----:B0-----:R-:W-:-:S02]  /*5bb50*/  IMAD.MOV.U32 R26, RZ, RZ, R23 ;  /* 0x000000ffff1a7224 */ /* 0x001fc400078e0017 */
[----:B------:R-:W-:Y:S01]  /*5bb60*/  IMAD.MOV.U32 R27, RZ, RZ, R17 ;  /* 0x000000ffff1b7224 */ /* 0x000fe200078e0011 */
[----:B------:R-:W2:Y:S01]  /*5bb70*/  LDL.LU R23, [R1+0x34b8] ;  /* 0x0034b80001177983 */ /* 0x000ea20000300800 */
[----:B------:R-:W3:Y:S03]  /*5bb80*/  LDL.LU R17, [R1+0x34b4] ;  /* 0x0034b40001117983 */ /* 0x000ee60000300800 */
[----:B------:R0:W-:Y:S02]  /*5bb90*/  STL.64 [R1+0x3378], R26 ;  /* 0x0033781a01007387 */ /* 0x0001e40000100a00 */
[----:B0-----:R-:W-:Y:S02]  /*5bba0*/  IMAD.MOV.U32 R26, RZ, RZ, R0 ;  /* 0x000000ffff1a7224 */ /* 0x001fe400078e0000 */
[----:B------:R-:W-:Y:S01]  /*5bbb0*/  IMAD.MOV.U32 R27, RZ, RZ, R8 ;  /* 0x000000ffff1b7224 */ /* 0x000fe200078e0008 */
[----:B------:R-:W2:Y:S01]  /*5bbc0*/  LDL.LU R0, [R1+0x34b0] ;  /* 0x0034b00001007983 */ /* 0x000ea20000300800 */
[----:B------:R-:W2:Y:S03]  /*5bbd0*/  LDL.LU R8, [R1+0x34ac] ;  /* 0x0034ac0001087983 */ /* 0x000ea60000300800 */
[----:B------:R-:W-:Y:S01]  /*5bbe0*/  STL.64 [R1+0x3390], R26 ;  /* 0x0033901a01007387 */ /* 0x000fe20000100a00 */
[----:B-1----:R0:W-:Y:S02]  /*5bbf0*/  STL.64 [R1+0x3240], R6 ;  /* 0x0032400601007387 */ /* 0x0021e40000100a00 */
[----:B------:R1:W-:Y:S01]  /*5bc00*/  STL.64 [R1+0x3238], R4 ;  /* 0x0032380401007387 */ /* 0x0003e20000100a00 */
[----:B0-----:R-:W2:Y:S01]  /*5bc10*/  LDL.LU.64 R6, [R1+0xd8] ;  /* 0x0000d80001067983 */ /* 0x001ea20000300a00 */
[----:B------:R-:W-:-:S02]  /*5bc20*/  IMAD.MOV.U32 R26, RZ, RZ, R9 ;  /* 0x000000ffff1a7224 */ /* 0x000fc400078e0009 */
[----:B------:R-:W-:Y:S01]  /*5bc30*/  IMAD.MOV.U32 R27, RZ, RZ, R28 ;  /* 0x000000ffff1b7224 */ /* 0x000fe200078e001c */
[----:B--2---:R0:W-:Y:S01]  /*5bc40*/  STL.64 [R1+0x3370], R6 ;  /* 0x0033700601007387 */ /* 0x0041e20000100a00 */
[----:B-1----:R-:W2:Y:S02]  /*5bc50*/  LDL.LU R4, [R1+0x2e0] ;  /* 0x0002e00001047983 */ /* 0x002ea40000300800 */
[----:B------:R-:W2:Y:S01]  /*5bc60*/  LDL.LU R5, [R1+0x2e4] ;  /* 0x0002e40001057983 */ /* 0x000ea20000300800 */
[----:B0-----:R-:W2:Y:S01]  /*5bc70*/  LDL.LU R6, [R1+0x2e8] ;  /* 0x0002e80001067983 */ /* 0x001ea20000300800 */
[----:B------:R-:W2:Y:S02]  /*5bc80*/  LDL.LU R7, [R1+0x2ec] ;  /* 0x0002ec0001077983 */ /* 0x000ea40000300800 */
[----:B------:R-:W3:Y:S02]  /*5bc90*/  LDL.LU R9, [R1+0x34a8] ;  /* 0x0034a80001097983 */ /* 0x000ee40000300800 */
[----:B------:R0:W-:Y:S02]  /*5bca0*/  STL.64 [R1+0x33a8], R26 ;  /* 0x0033a81a01007387 */ /* 0x0001e40000100a00 */
[----:B0-----:R-:W-:-:S02]  /*5bcb0*/  IMAD.MOV.U32 R26, RZ, RZ, R20 ;  /* 0x000000ffff1a7224 */ /* 0x001fc400078e0014 */
[----:B------:R-:W-:Y:S01]  /*5bcc0*/  IMAD.MOV.U32 R27, RZ, RZ, R29 ;  /* 0x000000ffff1b7224 */ /* 0x000fe200078e001d */
[----:B------:R-:W3:Y:S04]  /*5bcd0*/  LDL.LU R20, [R1+0x34a4] ;  /* 0x0034a40001147983 */ /* 0x000ee80000300800 */
        /* <DEDUP_REMOVED lines=19> */
[----:B------:R-:W-:-:S05]  /*5be10*/  IMAD.MOV.U32 R27, RZ, RZ, R14 ;  /* 0x000000ffff1b7224 */ /* 0x000fca00078e000e */
        /* <DEDUP_REMOVED lines=8> */
[----:B------:R-:W-:Y:S02]  /*5bea0*/  IMAD.MOV.U32 R27, RZ, RZ, R12 ;  /* 0x000000ffff1b7224 */ /* 0x000fe400078e000c */
[----:B------:R-:W-:-:S03]  /*5beb0*/  IMAD.MOV.U32 R18, RZ, RZ, R23 ;  /* 0x000000ffff127224 */ /* 0x000fc600078e0017 */
[----:B------:R-:W-:Y:S01]  /*5bec0*/  STL.64 [R1+0x3408], R26 ;  /* 0x0034081a01007387 */ /* 0x000fe20000100a00 */
[----:B------:R-:W-:-:S03]  /*5bed0*/  IMAD.MOV.U32 R19, RZ, RZ, R2 ;  /* 0x000000ffff137224 */ /* 0x000fc600078e0002 */
[----:B--2---:R-:W-:Y:S01]  /*5bee0*/  STL.64 [R1+0x33d0], R6 ;  /* 0x0033d00601007387 */ /* 0x004fe20000100a00 */
[----:B------:R0:W-:Y:S03]  /*5bef0*/  STL.64 [R1+0x33c8], R4 ;  /* 0x0033c80401007387 */ /* 0x0001e60000100a00 */
[----:B0-----:R-:W2:Y:S01]  /*5bf00*/  LDL.LU R4, [R1+0x320] ;  /* 0x0003200001047983 */ /* 0x001ea20000300800 */
[----:B------:R-:W2:Y:S02]  /*5bf10*/  LDL.LU R5, [R1+0x324] ;  /* 0x0003240001057983 */ /* 0x000ea40000300800 */
[----:B------:R-:W4:Y:S02]  /*5bf20*/  LDL.LU R6, [R1+0x328] ;  /* 0x0003280001067983 */ /* 0x000f240000300800 */
[----:B------:R-:W4:Y:S01]  /*5bf30*/  LDL.LU R7, [R1+0x32c] ;  /* 0x00032c0001077983 */ /* 0x000f220000300800 */
[----:B------:R-:W2:Y:S01]  /*5bf40*/  LDL.LU R23, [R1+0x3498] ;  /* 0x0034980001177983 */ /* 0x000ea20000300800 */
[----:B------:R-:W2:Y:S02]  /*5bf50*/  LDL.LU R2, [R1+0x3494] ;  /* 0x0034940001027983 */ /* 0x000ea40000300800 */
[----:B------:R0:W-:Y:S02]  /*5bf60*/  STL.64 [R1+0x3460], R18 ;  /* 0x0034601201007387 */ /* 0x0001e40000100a00 */
[----:B------:R-:W2:Y:S01]  /*5bf70*/  LDL.LU R12, [R1+0x380] ;  /* 0x00038000010c7983 */ /* 0x000ea20000300800 */
[----:B------:R-:W2:Y:S01]  /*5bf80*/  LDL.LU R13, [R1+0x384] ;  /* 0x00038400010d7983 */ /* 0x000ea20000300800 */
[----:B------:R-:W2:Y:S02]  /*5bf90*/  LDL.LU R14, [R1+0x388] ;  /* 0x00038800010e7983 */ /* 0x000ea40000300800 */
[----:B------:R-:W2:Y:S02]  /*5bfa0*/  LDL.LU R15, [R1+0x38c] ;  /* 0x00038c00010f7983 */ /* 0x000ea40000300800 */
[----:B0-----:R-:W-:-:S02]  /*5bfb0*/  IMAD.MOV.U32 R18, RZ, RZ, R0 ;  /* 0x000000ffff127224 */ /* 0x001fc400078e0000 */
[----:B---3--:R-:W-:Y:S01]  /*5bfc0*/  IMAD.MOV.U32 R19, RZ, RZ, R17 ;  /* 0x000000ffff137224 */ /* 0x008fe200078e0011 */
        /* <DEDUP_REMOVED lines=13> */
[----:B------:R-:W2:Y:S02]  /*5c0a0*/  LDL.LU R15, [R1+0x3ac] ;  /* 0x0003ac00010f7983 */ /* 0x000ea40000300800 */
[----:B------:R-:W-:-:S02]  /*5c0b0*/  IMAD.MOV.U32 R26, RZ, RZ, R11 ;  /* 0x000000ffff1a7224 */ /* 0x000fc400078e000b */
[----:B------:R-:W-:Y:S02]  /*5c0c0*/  IMAD.MOV.U32 R27, RZ, RZ, R10 ;  /* 0x000000ffff1b7224 */ /* 0x000fe400078e000a */
[----:B------:R-:W-:Y:S02]  /*5c0d0*/  IMAD.MOV.U32 R19, RZ, RZ, R8 ;  /* 0x000000ffff137224 */ /* 0x000fe400078e0008 */
[----:B------:R-:W-:Y:S01]  /*5c0e0*/  IMAD.MOV.U32 R18, RZ, RZ, R9 ;  /* 0x000000ffff127224 */ /* 0x000fe200078e0009 */
[----:B--2---:R-:W-:Y:S01]  /*5c0f0*/  STL.64 [R1+0x3488], R14 ;  /* 0x0034880e01007387 */ /* 0x004fe20000100a00 */
[----:B------:R0:W-:Y:S03]  /*5c100*/  STL.64 [R1+0x3480], R12 ;  /* 0x0034800c01007387 */ /* 0x0001e60000100a00 */
        /* <DEDUP_REMOVED lines=8> */
[----:B------:R0:W-:Y:S01]  /*5c190*/  STL.64 [R1+0x3420], R26 ;  /* 0x0034201a01007387 */ /* 0x0001e20000100a00 */
[----:B------:R-:W2:Y:S02]  /*5c1a0*/  LDL.LU R24, [R1+0x360] ;  /* 0x0003600001187983 */ /* 0x000ea40000300800 */
[----:B------:R-:W2:Y:S01]  /*5c1b0*/  LDL.LU R25, [R1+0x364] ;  /* 0x0003640001197983 */ /* 0x000ea20000300800 */
[----:B0-----:R-:W2:Y:S01]  /*5c1c0*/  LDL.LU R26, [R1+0x368] ;  /* 0x00036800011a7983 */ /* 0x001ea20000300800 */
[----:B------:R-:W2:Y:S02]  /*5c1d0*/  LDL.LU R27, [R1+0x36c] ;  /* 0x00036c00011b7983 */ /* 0x000ea40000300800 */
[----:B----4-:R-:W-:Y:S02]  /*5c1e0*/  STL.64 [R1+0x33e8], R6 ;  /* 0x0033e80601007387 */ /* 0x010fe40000100a00 */
[----:B------:R0:W-:Y:S02]  /*5c1f0*/  STL.64 [R1+0x33e0], R4 ;  /* 0x0033e00401007387 */ /* 0x0001e40000100a00 */
[----:B0-----:R-:W4:Y:S01]  /*5c200*/  LDL.LU R4, [R1+0x330] ;  /* 0x0003300001047983 */ /* 0x001f220000300800 */
[----:B------:R-:W4:Y:S02]  /*5c210*/  LDL.LU R5, [R1+0x334] ;  /* 0x0003340001057983 */ /* 0x000f240000300800 */
[----:B------:R-:W2:Y:S02]  /*5c220*/  LDL.LU R6, [R1+0x338] ;  /* 0x0003380001067983 */ /* 0x000ea40000300800 */
[----:B------:R-:W2:Y:S02]  /*5c230*/  LDL.LU R7, [R1+0x33c] ;  /* 0x00033c0001077983 */ /* 0x000ea40000300800 */
[----:B--2---:R-:W-:Y:S01]  /*5c240*/  STL.64 [R1+0x3400], R6 ;  /* 0x0034000601007387 */ /* 0x004fe20000100a00 */
[----:B----4-:R0:W-:Y:S03]  /*5c250*/  STL.64 [R1+0x33f8], R4 ;  /* 0x0033f80401007387 */ /* 0x0101e60000100a00 */
[----:B0-----:R-:W2:Y:S01]  /*5c260*/  LDL.LU R4, [R1+0x340] ;  /* 0x0003400001047983 */ /* 0x001ea20000300800 */
[----:B------:R-:W2:Y:S02]  /*5c270*/  LDL.LU R5, [R1+0x344] ;  /* 0x0003440001057983 */ /* 0x000ea40000300800 */
[----:B------:R-:W4:Y:S02]  /*5c280*/  LDL.LU R6, [R1+0x348] ;  /* 0x0003480001067983 */ /* 0x000f240000300800 */
[----:B------:R-:W4:Y:S01]  /*5c290*/  LDL.LU R7, [R1+0x34c] ;  /* 0x00034c0001077983 */ /* 0x000f220000300800 */
[C---:B------:R-:W-:Y:S01]  /*5c2a0*/  HMMA.16816.F32 R16, R20.reuse, R18, R12 ;  /* 0x000000121410723c */ /* 0x040fe2000000180c */
[----:B----4-:R-:W-:Y:S01]  /*5c2b0*/  STL.64 [R1+0x3418], R6 ;  /* 0x0034180601007387 */ /* 0x010fe20000100a00 */
[----:B--2---:R0:W-:Y:S03]  /*5c2c0*/  STL.64 [R1+0x3410], R4 ;  /* 0x0034100401007387 */ /* 0x0041e60000100a00 */
[----:B0-----:R-:W2:Y:S01]  /*5c2d0*/  LDL.LU R4, [R1+0x350] ;  /* 0x0003500001047983 */ /* 0x001ea20000300800 */
[----:B------:R-:W2:Y:S02]  /*5c2e0*/  LDL.LU R5, [R1+0x354] ;  /* 0x0003540001057983 */ /* 0x000ea40000300800 */
[----:B------:R-:W2:Y:S02]  /*5c2f0*/  LDL.LU R6, [R1+0x358] ;  /* 0x0003580001067983 */ /* 0x000ea40000300800 */
[----:B------:R-:W2:Y:S01]  /*5c300*/  LDL.LU R7, [R1+0x35c] ;  /* 0x00035c0001077983 */ /* 0x000ea20000300800 */
[----:B------:R-:W4:Y:S01]  /*5c310*/  LDL.LU.64 R14, [R1+0x3488] ;  /* 0x00348800010e7983 */ /* 0x000f220000300a00 */
[----:B------:R-:W4:Y:S11]  /*5c320*/  LDL.LU.64 R12, [R1+0x3480] ;  /* 0x00348000010c7983 */ /* 0x000f360000300a00 */
[----:B------:R-:W-:Y:S02]  /*5c330*/  STL.64 [R1+0x3b0], R16 ;  /* 0x0003b01001007387 */ /* 0x000fe40000100a00 */
[----:B------:R0:W-:Y:S02]  /*5c340*/  STL.64 [R1+0x3b8], R18 ;  /* 0x0003b81201007387 */ /* 0x0001e40000100a00 */
[----:B0-----:R-:W4:Y:S02]  /*5c350*/  LDL.LU.64 R18, [R1+0x3478] ;  /* 0x0034780001127983 */ /* 0x001f240000300a00 */
[C---:B----4-:R-:W-:Y:S02]  /*5c360*/  HMMA.16816.F32 R16, R20.reuse, R18, R12 ;  /* 0x000000121410723c */ /* 0x050fe4000000180c */
[----:B------:R-:W4:Y:S01]  /*5c370*/  LDL.LU.64 R14, [R1+0x3470] ;  /* 0x00347000010e7983 */ /* 0x000f220000300a00 */
[----:B------:R-:W4:Y:S11]  /*5c380*/  LDL.LU.64 R12, [R1+0x3468] ;  /* 0x00346800010c7983 */ /* 0x000f360000300a00 */
[----:B------:R-:W-:Y:S09]  /*5c390*/  @!UPT UIADD3 URZ, URZ, URZ, URZ ;  /* 0x0000003f3f3ff290 */ /* 0x000ff2000fffe03f */
[----:B------:R-:W-:Y:S01]  /*5c3a0*/  STL.64 [R1+0x3a0], R16 ;  /* 0x0003a01001007387 */ /* 0x000fe20000100a00 */
        /* <DEDUP_REMOVED lines=8> */
[----:B0-----:R-:W4:Y:S01]  /*5c430*/  LDL.LU.64 R18, [R1+0x3448] ;  /* 0x0034480001127983 */ /* 0x001f220000300a00 */
[----:B------:R-:W2:Y:S01]  /*5c440*/  LDL.LU R16, [R1+0x3440] ;  /* 0x0034400001107983 */ /* 0x000ea20000300800 */
[C---:B----4-:R-:W-:Y:S11]  /*5c450*/  HMMA.16816.F32 R12, R20.reuse, R18, R12 ;  /* 0x00000012140c723c */ /* 0x050ff6000000180c */
[----:B------:R-:W-:Y:S11]  /*5c460*/  @!UPT UIADD3 URZ, URZ, URZ, URZ ;  /* 0x0000003f3f3ff290 */ /* 0x000ff6000fffe03f */
[----:B------:R-:W-:Y:S01]  /*5c470*/  @!UPT UIADD3 URZ, URZ, URZ, URZ ;  /* 0x0000003f3f3ff290 */ /* 0x000fe2000fffe03f */
[----:B------:R-:W-:Y:S01]  /*5c480*/  STL.64 [R1+0x380], R12 ;  /* 0x0003800c01007387 */ /* 0x000fe20000100a00 */
[----:B------:R0:W-:Y:S03]  /*5c490*/  STL.64 [R1+0x388], R14 ;  /* 0x0003880e01007387 */ /* 0x0001e60000100a00 */
[----:B0-----:R-:W4:Y:S01]  /*5c4a0*/  LDL.LU.64 R14, [R1+0x3438] ;  /* 0x00343800010e7983 */ /* 0x001f220000300a00 */
[----:B------:R-:W2:Y:S02]  /*5c4b0*/  LDL.LU.64 R12, [R1+0x3430] ;  /* 0x00343000010c7983 */ /* 0x000ea40000300a00 */
[----:B------:R-:W-:Y:S01]  /*5c4c0*/  STL.64 [R1+0x3330], R18 ;  /* 0x0033301201007387 */ /* 0x000fe20000100a00 */
[C---:B----4-:R-:W-:Y:S11]  /*5c4d0*/  HMMA.16816.F32 R8, R20.reuse, R14, R8 ;  /* 0x0000000e1408723c */ /* 0x050ff60000001808 */
[----:B------:R-:W-:Y:S11]  /*5c4e0*/  @!UPT UIADD3 URZ, URZ, URZ, URZ ;  /* 0x0000003f3f3ff290 */ /* 0x000ff6000fffe03f */
[----:B------:R-:W-:Y:S01]  /*5c4f0*/  @!UPT UIADD3 URZ, URZ, URZ, URZ ;  /* 0x0000003f3f3ff290 */ /* 0x000fe2000fffe03f */
[----:B------:R-:W-:Y:S01]  /*5c500*/  STL.64 [R1+0x370], R8 ;  /* 0x0003700801007387 */ /* 0x000fe20000100a00 */
[----:B------:R0:W-:Y:S03]  /*5c510*/  STL.64 [R1+0x378], R10 ;  /* 0x0003780a01007387 */ /* 0x0001e60000100a00 */
[----:B0-----:R-:W4:Y:S01]  /*5c520*/  LDL.LU.64 R10, [R1+0x3428] ;  /* 0x00342800010a7983 */ /* 0x001f220000300a00 */
[----:B------:R0:W-:Y:S02]  /*5c530*/  STL.64 [R1+0x3328], R14 ;  /* 0x0033280e01007387 */ /* 0x0001e40000100a00 */
[----:B--2---:R-:W-:Y:S01]  /*5c540*/  STL.64 [R1+0x3320], R12 ;  /* 0x0033200c01007387 */ /* 0x004fe20000100a00 */
[----:B0-----:R-:W2:Y:S01]  /*5c550*/  LDL.LU.64 R14, [R1+0x18] ;  /* 0x00001800010e7983 */ /* 0x001ea20000300a00 */
[C---:B----4-:R-:W-:Y:S03]  /*5c560*/  HMMA.16816.F32 R24, R20.reuse, R10, R24 ;  /* 0x0000000a1418723c */ /* 0x050fe60000001818 */
[----:B--2---:R0:W-:Y:S04]  /*5c570*/  STL.64 [R1+0x3338], R14 ;  /* 0x0033380e01007387 */ /* 0x0041e80000100a00 */
[----:B0-----:R-:W2:Y:S11]  /*5c580*/  LDL.LU.64 R14, [R1+0x28] ;  /* 0x00002800010e7983 */ /* 0x001eb60000300a00 */
[----:B------:R-:W-:Y:S05]  /*5c590*/  @!UPT UIADD3 URZ, URZ, URZ, URZ ;  /* 0x0000003f3f3ff290 */ /* 0x000fea000fffe03f */
[----:B------:R-:W-:Y:S02]  /*5c5a0*/  STL.64 [R1+0x360], R24 ;  /* 0x0003601801007387 */ /* 0x000fe40000100a00 */
[----:B------:R0:W-:Y:S02]  /*5c5b0*/  STL.64 [R1+0x368], R26 ;  /* 0x0003681a01007387 */ /* 0x0001e40000100a00 */
[----:B0-----:R-:W4:Y:S01]  /*5c5c0*/  LDL.LU.64 R26, [R1+0x3420] ;  /* 0x00342000011a7983 */ /* 0x001f220000300a00 */
[----:B------:R0:W-:Y:S02]  /*5c5d0*/  STL.64 [R1+0x3318], R10 ;  /* 0x0033180a01007387 */ /* 0x0001e40000100a00 */
[----:B------:R-:W2:Y:S02]  /*5c5e0*/  LDL.LU R8, [R1+0x210] ;  /* 0x0002100001087983 */ /* 0x000ea40000300800 */
[----:B------:R-:W2:Y:S01]  /*5c5f0*/  LDL.LU R9, [R1+0x214] ;  /* 0x0002140001097983 */ /* 0x000ea20000300800 */
[----:B0-----:R-:W2:Y:S01]  /*5c600*/  LDL.LU R10, [R1+0x218] ;  /* 0x00021800010a7983 */ /* 0x001ea20000300800 */
[----:B------:R-:W2:Y:S01]  /*5c610*/  LDL.LU R11, [R1+0x21c] ;  /* 0x00021c00010b7983 */ /* 0x000ea20000300800 */
        /* <DEDUP_REMOVED lines=49> */
[----:B----4-:R-:W-:Y:S02]  /*5c930*/  HMMA.16816.F32 R24, R20, R26, R4 ;  /* 0x0000001a1418723c */ /* 0x010fe40000001804 */
[----:B------:R-:W4:Y:S11]  /*5c940*/  LDL.LU.64 R6, [R1+0x3370] ;  /* 0x0033700001067983 */ /* 0x000f360000300a00 */
[----:B------:R-:W-:Y:S10]  /*5c950*/  @!UPT UIADD3 URZ, URZ, URZ, URZ ;  /* 0x0000003f3f3ff290 */ /* 0x000ff4000fffe03f */
[----:B------:R-:W-:Y:S01]  /*5c960*/  STL.64 [R1+0x2e0], R24 ;  /* 0x0002e01801007387 */ /* 0x000fe20000100a00 */
[----:B------:R0:W-:Y:S03]  /*5c970*/  STL.64 [R1+0x2e8], R26 ;  /* 0x0002e81a01007387 */ /* 0x0001e60000100a00 */
[----:B0-----:R-:W2:Y:S01]  /*5c980*/  LDL.LU.64 R26, [R1+0x3368] ;  /* 0x00336800011a7983 */ /* 0x001ea20000300a00 */
[----:B------:R-:W2:Y:S02]  /*5c990*/  LDL.LU.64 R24, [R1+0x3360] ;  /* 0x0033600001187983 */ /* 0x000ea40000300a00 */
[----:B------:R-:W-:Y:S02]  /*5c9a0*/  IMAD.MOV.U32 R18, RZ, RZ, R16 ;  /* 0x000000ffff127224 */ /* 0x000fe400078e0010 */
[----:B------:R-:W-:-:S07]  /*5c9b0*/  IMAD.MOV.U32 R19, RZ, RZ, R3 ;  /* 0x000000ffff137224 */ /* 0x000fce00078e0003 */
[C---:B--2---:R-:W-:Y:S01]  /*5c9c0*/  HMMA.16816.F32 R16, R20.reuse, R18, R24 ;  /* 0x000000121410723c */ /* 0x044fe20000001818 */
[----:B------:R-:W4:Y:S01]  /*5c9d0*/  LDL.LU.64 R26, [R1+0x3358] ;  /* 0x00335800011a7983 */ /* 0x000f220000300a00 */
[----:B------:R-:W4:Y:S11]  /*5c9e0*/  LDL.LU.64 R24, [R1+0x3350] ;  /* 0x0033500001187983 */ /* 0x000f360000300a00 */
[----:B------:R-:W-:Y:S10]  /*5c9f0*/  @!UPT UIADD3 URZ, URZ, URZ, URZ ;  /* 0x0000003f3f3ff290 */ /* 0x000ff4000fffe03f */
[----:B------:R-:W-:Y:S01]  /*5ca00*/  STL.64 [R1+0x2d0], R16 ;  /* 0x0002d01001007387 */ /* 0x000fe20000100a00 */
[----:B------:R0:W-:Y:S03]  /*5ca10*/  STL.64 [R1+0x2d8], R18 ;  /* 0x0002d81201007387 */ /* 0x0001e60000100a00 */
[----:B0-----:R-:W2:Y:S01]  /*5ca20*/  LDL.LU.64 R18, [R1+0x8] ;  /* 0x0000080001127983 */ /* 0x001ea20000300a00 */
[----:B----4-:R-:W-:Y:S03]  /*5ca30*/  HMMA.16816.F32 R20, R20, R6, R24 ;  /* 0x000000061414723c */ /* 0x010fe60000001818 */
[----:B------:R-:W4:Y:S01]  /*5ca40*/  LDL.LU.64 R26, [R1+0x3348] ;  /* 0x00334800011a7983 */ /* 0x000f220000300a00 */
[----:B------:R-:W4:Y:S11]  /*5ca50*/  LDL.LU.64 R24, [R1+0x3340] ;  /* 0x0033400001187983 */ /* 0x000f360000300a00 */
[----:B------:R-:W-:Y:S08]  /*5ca60*/  @!UPT UIADD3 URZ, URZ, URZ, URZ ;  /* 0x0000003f3f3ff290 */ /* 0x000ff0000fffe03f */
[----:B------:R0:W-:Y:S01]  /*5ca70*/  STL.64 [R1+0x230], R20 ;  /* 0x0002301401007387 */ /* 0x0001e20000100a00 */
[----:B------:R1:W-:Y:S03]  /*5ca80*/  STL.64 [R1+0x238], R22 ;  /* 0x0002381601007387 */ /* 0x0003e60000100a00 */
[----:B0-----:R-:W2:Y:S01]  /*5ca90*/  LDL.LU R20, [R1+0x200] ;  /* 0x0002000001147983 */ /* 0x001ea20000300800 */
[----:B------:R-:W2:Y:S02]  /*5caa0*/  LDL.LU R21, [R1+0x204] ;  /* 0x0002040001157983 */ /* 0x000ea40000300800 */
[----:B-1----:R-:W2:Y:S02]  /*5cab0*/  LDL.LU R22, [R1+0x208] ;  /* 0x0002080001167983 */ /* 0x002ea40000300800 */
[----:B------:R-:W2:Y:S01]  /*5cac0*/  LDL.LU R23, [R1+0x20c] ;  /* 0x00020c0001177983 */ /* 0x000ea20000300800 */
[----:B------:R0:W-:Y:S01]  /*5cad0*/  STL.64 [R1+0x3250], R6 ;  /* 0x0032500601007387 */ /* 0x0001e20000100a00 */
[----:B------:R-:W4:Y:S02]  /*5cae0*/  LDL.LU R4, [R1+0x220] ;  /* 0x0002200001047983 */ /* 0x000f240000300800 */
[----:B------:R-:W4:Y:S01]  /*5caf0*/  LDL.LU R5, [R1+0x224] ;  /* 0x0002240001057983 */ /* 0x000f220000300800 */
[----:B0-----:R-:W4:Y:S01]  /*5cb00*/  LDL.LU R6, [R1+0x228] ;  /* 0x0002280001067983 */ /* 0x001f220000300800 */
[----:B------:R-:W4:Y:S02]  /*5cb10*/  LDL.LU R7, [R1+0x22c] ;  /* 0x00022c0001077983 */ /* 0x000f240000300800 */
[C---:B----4-:R-:W-:Y:S11]  /*5cb20*/  HMMA.16816.F32 R4, R24.reuse, R14, R4 ;  /* 0x0000000e1804723c */ /* 0x050ff60000001804 */
[----:B------:R-:W-:Y:S11]  /*5cb30*/  @!UPT UIADD3 URZ, URZ, URZ, URZ ;  /* 0x0000003f3f3ff290 */ /* 0x000ff6000fffe03f */
[----:B------:R-:W-:Y:S01]  /*5cb40*/  @!UPT UIADD3 URZ, URZ, URZ, URZ ;  /* 0x0000003f3f3ff290 */ /* 0x000fe2000fffe03f */
[----:B------:R0:W-:Y:S01]  /*5cb50*/  STL.64 [R1+0x220], R4 ;  /* 0x0002200401007387 */ /* 0x0001e20000100a00 */
[----:B------:R1:W-:Y:S02]  /*5cb60*/  STL.64 [R1+0x228], R6 ;  /* 0x0002280601007387 */ /* 0x0003e40000100a00 */
[----:B0-----:R-:W-:Y:S02]  /*5cb70*/  IMAD.MOV.U32 R5, RZ, RZ, R14 ;  /* 0x000000ffff057224 */ /* 0x001fe400078e000e */
[----:B------:R-:W-:Y:S02]  /*5cb80*/  IMAD.MOV.U32 R4, RZ, RZ, R15 ;  /* 0x000000ffff047224 */ /* 0x000fe400078e000f */
[----:B------:R-:W4:Y:S02]  /*5cb90*/  LDL.LU.64 R14, [R1+0x3338] ;  /* 0x00333800010e7983 */ /* 0x000f240000300a00 */
[----:B----4-:R-:W-:Y:S01]  /*5cba0*/  HMMA.16816.F32 R8, R24, R14, R8 ;  /* 0x0000000e1808723c */ /* 0x010fe20000001808 */
[----:B-1----:R-:W-:-:S02]  /*5cbb0*/  IMAD.MOV.U32 R7, RZ, RZ, R14 ;  /* 0x000000ffff077224 */ /* 0x002fc400078e000e */
[----:B------:R-:W-:Y:S11]  /*5cbc0*/  IMAD.MOV.U32 R6, RZ, RZ, R15 ;  /* 0x000000ffff067224 */ /* 0x000ff600078e000f */
[----:B------:R-:W-:Y:S09]  /*5cbd0*/  @!UPT UIADD3 URZ, URZ, URZ, URZ ;  /* 0x0000003f3f3ff290 */ /* 0x000ff2000fffe03f */
[----:B------:R0:W-:Y:S01]  /*5cbe0*/  STL.64 [R1+0x210], R8 ;  /* 0x0002100801007387 */ /* 0x0001e20000100a00 */
[----:B------:R1:W-:Y:S03]  /*5cbf0*/  STL.64 [R1+0x218], R10 ;  /* 0x0002180a01007387 */ /* 0x0003e60000100a00 */
[----:B0-----:R-:W4:Y:S01]  /*5cc00*/  LDL.LU R8, [R1+0x1e0] ;  /* 0x0001e00001087983 */ /* 0x001f220000300800 */
[----:B------:R-:W4:Y:S02]  /*5cc10*/  LDL.LU R9, [R1+0x1e4] ;  /* 0x0001e40001097983 */ /* 0x000f240000300800 */
[----:B-1----:R-:W4:Y:S02]  /*5cc20*/  LDL.LU R10, [R1+0x1e8] ;  /* 0x0001e800010a7983 */ /* 0x002f240000300800 */
[----:B------:R-:W4:Y:S01]  /*5cc30*/  LDL.LU R11, [R1+0x1ec] ;  /* 0x0001ec00010b7983 */ /* 0x000f220000300800 */
[----:B------:R-:W2:Y:S01]  /*5cc40*/  LDL.LU R12, [R1+0x1f0] ;  /* 0x0001f000010c7983 */ /* 0x000ea20000300800 */
[----:B------:R-:W2:Y:S02]  /*5cc50*/  LDL.LU R13, [R1+0x1f4] ;  /* 0x0001f400010d7983 */ /* 0x000ea40000300800 */
[----:B------:R-:W2:Y:S02]  /*5cc60*/  LDL.LU R14, [R1+0x1f8] ;  /* 0x0001f800010e7983 */ /* 0x000ea40000300800 */
[----:B------:R-:W2:Y:S01]  /*5cc70*/  LDL.LU R15, [R1+0x1fc] ;  /* 0x0001fc00010f7983 */ /* 0x000ea20000300800 */
[----:B------:R0:W-:Y:S01]  /*5cc80*/  STL.64 [R1+0x32b8], R6 ;  /* 0x0032b80601007387 */ /* 0x0001e20000100a00 */
[----:B------:R-:W-:Y:S03]  /*5cc90*/  STL.64 [R1+0x32b0], R4 ;  /* 0x0032b00401007387 */ /* 0x000fe60000100a00 */
[----:B0-----:R-:W2:Y:S04]  /*5cca0*/  LDL.LU.64 R6, [R1+0x138] ;  /* 0x0001380001067983 */ /* 0x001ea80000300a00 */
[----:B--2---:R0:W-:Y:S04]  /*5ccb0*/  STL.64 [R1+0x32c8], R6 ;  /* 0x0032c80601007387 */ /* 0x0041e80000100a00 */
[----:B0-----:R-:W2:Y:S04]  /*5ccc0*/  LDL.LU.64 R6, [R1+0x148] ;  /* 0x0001480001067983 */ /* 0x001ea80000300a00 */
[----:B--2---:R0:W-:Y:S04]  /*5ccd0*/  STL.64 [R1+0x32e0], R6 ;  /* 0x0032e00601007387 */ /* 0x0041e80000100a00 */
[----:B0-----:R-:W2:Y:S01]  /*5cce0*/  LDL.LU.64 R6, [R1+0x158] ;  /* 0x0001580001067983 */ /* 0x001ea20000300a00 */
[----:B------:R-:W-:Y:S03]  /*5ccf0*/  HMMA.16816.F32 R20, R24, R18, R20 ;  /* 0x000000121814723c */ /* 0x000fe60000001814 */
[----:B--2---:R0:W-:Y:S04]  /*5cd00*/  STL.64 [R1+0x32f8], R6 ;  /* 0x0032f80601007387 */ /* 0x0041e80000100a00 */
[----:B0-----:R-:W2:Y:S04]  /*5cd10*/  LDL.LU.64 R6, [R1+0x38] ;  /* 0x0000380001067983 */ /* 0x001ea80000300a00 */
[----:B--2---:R0:W-:Y:S01]  /*5cd20*/  STL.64 [R1+0x3310], R6 ;  /* 0x0033100601007387 */ /* 0x0041e20000100a00 */
[----:B------:R-:W2:Y:S02]  /*5cd30*/  LDL.LU R4, [R1+0x1d0] ;  /* 0x0001d00001047983 */ /* 0x000ea40000300800 */
[----:B------:R-:W2:Y:S01]  /*5cd40*/  LDL.LU R5, [R1+0x1d4] ;  /* 0x0001d40001057983 */ /* 0x000ea20000300800 */
[----:B0-----:R-:W2:Y:S01]  /*5cd50*/  LDL.LU R6, [R1+0x1d8] ;  /* 0x0001d80001067983 */ /* 0x001ea20000300800 */
[----:B------:R-:W2:Y:S07]  /*5cd60*/  LDL.LU R7, [R1+0x1dc] ;  /* 0x0001dc0001077983 */ /* 0x000eae0000300800 */
[----:B------:R0:W-:Y:S02]  /*5cd70*/  STL.64 [R1+0x200], R20 ;  /* 0x0002001401007387 */ /* 0x0001e40000100a00 */
[----:B------:R-:W-:Y:S02]  /*5cd80*/  STL.64 [R1+0x208], R22 ;  /* 0x0002081601007387 */ /* 0x000fe40000100a00 */
[----:B0-----:R-:W-:-:S02]  /*5cd90*/  IMAD.MOV.U32 R21, RZ, RZ, R18 ;  /* 0x000000ffff157224 */ /* 0x001fc400078e0012 */
[----:B------:R-:W-:Y:S02]  /*5cda0*/  IMAD.MOV.U32 R20, RZ, RZ, R19 ;  /* 0x000000ffff147224 */ /* 0x000fe400078e0013 */
[----:B------:R-:W2:Y:S03]  /*5cdb0*/  LDL.LU.64 R18, [R1+0x3330] ;  /* 0x0033300001127983 */ /* 0x000ea60000300a00 */
[----:B------:R0:W-:Y:S02]  /*5cdc0*/  STL.64 [R1+0x32c0], R20 ;  /* 0x0032c01401007387 */ /* 0x0001e40000100a00 */
        /* <DEDUP_REMOVED lines=36> */
[C---:B----4-:R-:W-:Y:S11]  /*5d010*/  HMMA.16816.F32 R4, R24.reuse, R10, R4 ;  /* 0x0000000a1804723c */ /* 0x050ff60000001804 */
[----:B------:R-:W-:Y:S11]  /*5d020*/  @!UPT UIADD3 URZ, URZ, URZ, URZ ;  /* 0x0000003f3f3ff290 */ /* 0x000ff6000fffe03f */
[----:B------:R-:W-:Y:S01]  /*5d030*/  @!UPT UIADD3 URZ, URZ, URZ, URZ ;  /* 0x0000003f3f3ff290 */ /* 0x000fe2000fffe03f */
[----:B------:R-:W-:Y:S01]  /*5d040*/  STL.64 [R1+0x4f0], R4 ;  /* 0x0004f00401007387 */ /* 0x000fe20000100a00 */
[----:B------:R0:W-:Y:S03]  /*5d050*/  STL.64 [R1+0x4f8], R6 ;  /* 0x0004f80601007387 */ /* 0x0001e60000100a00 */
[----:B0-----:R-:W4:Y:S02]  /*5d060*/  LDL.LU.64 R6, [R1+0x3310] ;  /* 0x0033100001067983 */ /* 0x001f240000300a00 */
        /* <DEDUP_REMOVED lines=9> */
[----:B------:R-:W-:Y:S01]  /*5d100*/  STL.64 [R1+0x31e8], R18 ;  /* 0x0031e81201007387 */ /* 0x000fe20000100a00 */
[----:B------:R0:W-:Y:S04]  /*5d110*/  STL.64 [R1+0x31e0], R16 ;  /* 0x0031e01001007387 */ /* 0x0001e80000100a00 */
[----:B0-----:R-:W2:Y:S01]  /*5d120*/  LDL.LU R16, [R1+0x180] ;  /* 0x0001800001107983 */ /* 0x001ea20000300800 */
[----:B------:R-:W2:Y:S02]  /*5d130*/  LDL.LU R17, [R1+0x184] ;  /* 0x0001840001117983 */ /* 0x000ea40000300800 */
[----:B------:R-:W2:Y:S02]  /*5d140*/  LDL.LU R18, [R1+0x188] ;  /* 0x0001880001127983 */ /* 0x000ea40000300800 */
[----:B------:R-:W2:Y:S01]  /*5d150*/  LDL.LU R19, [R1+0x18c] ;  /* 0x00018c0001137983 */ /* 0x000ea20000300800 */
[----:B----4-:R-:W-:Y:S01]  /*5d160*/  HMMA.16816.F32 R20, R24, R6, R20 ;  /* 0x000000061814723c */ /* 0x010fe20000001814 */
[----:B------:R-:W-:-:S02]  /*5d170*/  IMAD.MOV.U32 R8, RZ, RZ, R6 ;  /* 0x000000ffff087224 */ /* 0x000fc400078e0006 */
[----:B------:R-:W-:Y:S11]  /*5d180*/  IMAD.MOV.U32 R9, RZ, RZ, R7 ;  /* 0x000000ffff097224 */ /* 0x000ff600078e0007 */
[----:B------:R-:W-:Y:S09]  /*5d190*/  @!UPT UIADD3 URZ, URZ, URZ, URZ ;  /* 0x0000003f3f3ff290 */ /* 0x000ff2000fffe03f */
[----:B------:R-:W-:Y:S01]  /*5d1a0*/  STL.64 [R1+0x560], R20 ;  /* 0x0005601401007387 */ /* 0x000fe20000100a00 */
[----:B------:R0:W-:Y:S03]  /*5d1b0*/  STL.64 [R1+0x568], R22 ;  /* 0x0005681601007387 */ /* 0x0001e60000100a00 */
[----:B0-----:R-:W4:Y:S01]  /*5d1c0*/  LDL.LU.64 R22, [R1+0x32f0] ;  /* 0x0032f00001167983 */ /* 0x001f220000300a00 */
[----:B------:R-:W4:Y:S02]  /*5d1d0*/  LDL.LU.64 R20, [R1+0x32e8] ;  /* 0x0032e80001147983 */ /* 0x000f240000300a00 */
[----:B------:R-:W4:Y:S02]  /*5d1e0*/  LDL.LU.64 R6, [R1+0x32e0] ;  /* 0x0032e00001067983 */ /* 0x000f240000300a00 */
[----:B------:R-:W-:Y:S01]  /*5d1f0*/  STL [R1+0x319c], R9 ;  /* 0x00319c0901007387 */ /* 0x000fe20000100800 */
[----:B------:R-:W-:Y:S01]  /*5d200*/  STL [R1+0x3198], R8 ;  /* 0x0031980801007387 */ /* 0x000fe20000100800 */
        /* <DEDUP_REMOVED lines=15> */
[----:B------:R0:W-:Y:S01]  /*5d300*/  STL.64 [R1+0x540], R20 ;  /* 0x0005401401007387 */ /* 0x0001e20000100a00 */
[----:B------:R1:W-:Y:S03]  /*5d310*/  STL.64 [R1+0x548], R22 ;  /* 0x0005481601007387 */ /* 0x0003e60000100a00 */
[----:B0-----:R-:W4:Y:S01]  /*5d320*/  LDL.LU.64 R20, [R1+0x32c0] ;  /* 0x0032c00001147983 */ /* 0x001f220000300a00 */
[----:B------:R-:W3:Y:S02]  /*5d330*/  LDL.LU.64 R6, [R1+0x32b8] ;  /* 0x0032b80001067983 */ /* 0x000ee40000300a00 */
[----:B------:R-:W3:Y:S02]  /*5d340*/  LDL.LU.64 R4, [R1+0x32b0] ;  /* 0x0032b00001047983 */ /* 0x000ee40000300a00 */
[----:B-1----:R-:W3:Y:S01]  /*5d350*/  LDL R23, [R1+0x694] ;  /* 0x0006940001177983 */ /* 0x002ee20000100800 */
[----:B--2---:R-:W-:Y:S01]  /*5d360*/  HMMA.16816.F32 R16, R24, R14, R16 ;  /* 0x0000000e1810723c */ /* 0x004fe20000001810 */
[----:B------:R-:W-:-:S02]  /*5d370*/  IMAD.MOV.U32 R29, RZ, RZ, R14 ;  /* 0x000000ffff1d7224 */ /* 0x000fc400078e000e */
[----:B------:R-:W-:Y:S01]  /*5d380*/  IMAD.MOV.U32 R9, RZ, RZ, R15 ;  /* 0x000000ffff097224 */ /* 0x000fe200078e000f */
[----:B---3--:R-:W-:Y:S01]  /*5d390*/  STL [R1+0x31cc], R23 ;  /* 0x0031cc1701007387 */ /* 0x008fe20000100800 */
[----:B------:R-:W-:Y:S02]  /*5d3a0*/  STL [R1+0x31ac], R28 ;  /* 0x0031ac1c01007387 */ /* 0x000fe40000100800 */
[----:B------:R-:W-:Y:S11]  /*5d3b0*/  STL [R1+0x31a8], R8 ;  /* 0x0031a80801007387 */ /* 0x000ff60000100800 */
[----:B------:R-:W-:Y:S05]  /*5d3c0*/  @!UPT UIADD3 URZ, URZ, URZ, URZ ;  /* 0x0000003f3f3ff290 */ /* 0x000fea000fffe03f */
[----:B------:R-:W-:Y:S01]  /*5d3d0*/  STL.64 [R1+0x530], R16 ;  /* 0x0005301001007387 */ /* 0x000fe20000100a00 */
[----:B------:R4:W-:Y:S01]  /*5d3e0*/  STL.64 [R1+0x538], R18 ;  /* 0x0005381201007387 */ /* 0x0009e20000100a00 */
[----:B------:R-:W2:Y:S02]  /*5d3f0*/  LDL.LU R12, [R1+0x60] ;  /* 0x00006000010c7983 */ /* 0x000ea40000300800 */
[----:B------:R-:W2:Y:S02]  /*5d400*/  LDL.LU R13, [R1+0x64] ;  /* 0x00006400010d7983 */ /* 0x000ea40000300800 */
[----:B------:R-:W3:Y:S01]  /*5d410*/  LDL.LU R14, [R1+0x68] ;  /* 0x00006800010e7983 */ /* 0x000ee20000300800 */
[----:B------:R-:W3:Y:S01]  /*5d420*/  LDL.LU R15, [R1+0x6c] ;  /* 0x00006c00010f7983 */ /* 0x000ee20000300800 */
[----:B----4-:R-:W-:Y:S02]  /*5d430*/  IMAD.MOV.U32 R18, RZ, RZ, R21 ;  /* 0x000000ffff127224 */ /* 0x010fe400078e0015 */
[----:B------:R-:W-:Y:S01]  /*5d440*/  IMAD.MOV.U32 R19, RZ, RZ, R20 ;  /* 0x000000ffff137224 */ /* 0x000fe200078e0014 */
[----:B---3--:R-:W-:Y:S01]  /*5d450*/  STL.64 [R1+0x31f8], R14 ;  /* 0x0031f80e01007387 */ /* 0x008fe20000100a00 */
[----:B--2---:R0:W-:Y:S03]  /*5d460*/  STL.64 [R1+0x31f0], R12 ;  /* 0x0031f00c01007387 */ /* 0x0041e60000100a00 */
[----:B------:R1:W-:Y:S01]  /*5d470*/  STL.64 [R1+0x3200], R18 ;  /* 0x0032001201007387 */ /* 0x0003e20000100a00 */
[----:B0-----:R-:W2:Y:S01]  /*5d480*/  LDL.LU R12, [R1+0x70] ;  /* 0x00007000010c7983 */ /* 0x001ea20000300800 */
[----:B------:R-:W2:Y:S02]  /*5d490*/  LDL.LU R13, [R1+0x74] ;  /* 0x00007400010d7983 */ /* 0x000ea40000300800 */
[----:B------:R-:W3:Y:S02]  /*5d4a0*/  LDL.LU R14, [R1+0x78] ;  /* 0x00007800010e7983 */ /* 0x000ee40000300800 */
[----:B------:R-:W3:Y:S02]  /*5d4b0*/  LDL.LU R15, [R1+0x7c] ;  /* 0x00007c00010f7983 */ /* 0x000ee40000300800 */
[----:B-1----:R-:W-:-:S02]  /*5d4c0*/  IMAD.MOV.U32 R18, RZ, RZ, R7 ;  /* 0x000000ffff127224 */ /* 0x002fc400078e0007 */
[----:B------:R-:W-:Y:S01]  /*5d4d0*/  IMAD.MOV.U32 R19, RZ, RZ, R6 ;  /* 0x000000ffff137224 */ /* 0x000fe200078e0006 */
[----:B---3--:R-:W-:Y:S01]  /*5d4e0*/  STL.64 [R1+0x3210], R14 ;  /* 0x0032100e01007387 */ /* 0x008fe20000100a00 */
[----:B--2---:R0:W-:Y:S03]  /*5d4f0*/  STL.64 [R1+0x3208], R12 ;  /* 0x0032080c01007387 */ /* 0x0041e60000100a00 */
[----:B------:R-:W-:Y:S01]  /*5d500*/  STL.64 [R1+0x3218], R18 ;  /* 0x0032181201007387 */ /* 0x000fe20000100a00 */
[----:B0-----:R-:W2:Y:S01]  /*5d510*/  LDL.LU R12, [R1+0x80] ;  /* 0x00008000010c7983 */ /* 0x001ea20000300800 */
[----:B------:R-:W2:Y:S02]  /*5d520*/  LDL.LU R13, [R1+0x84] ;  /* 0x00008400010d7983 */ /* 0x000ea40000300800 */
[----:B------:R-:W3:Y:S02]  /*5d530*/  LDL.LU R14, [R1+0x88] ;  /* 0x00008800010e7983 */ /* 0x000ee40000300800 */
[----:B------:R-:W3:Y:S01]  /*5d540*/  LDL.LU R15, [R1+0x8c] ;  /* 0x00008c00010f7983 */ /* 0x000ee20000300800 */
[----:B------:R-:W4:Y:S04]  /*5d550*/  LDL.LU.64 R6, [R1+0xe8] ;  /* 0x0000e80001067983 */ /* 0x000f280000300a00 */
[----:B----4-:R0:W-:Y:S01]  /*5d560*/  STL.64 [R1+0x3268], R6 ;  /* 0x0032680601007387 */ /* 0x0101e20000100a00 */
[----:B---3--:R-:W-:Y:S02]  /*5d570*/  STL.64 [R1+0x3228], R14 ;  /* 0x0032280e01007387 */ /* 0x008fe40000100a00 */
[----:B--2---:R-:W-:Y:S01]  /*5d580*/  STL.64 [R1+0x3220], R12 ;  /* 0x0032200c01007387 */ /* 0x004fe20000100a00 */
[----:B0-----:R-:W2:Y:S01]  /*5d590*/  LDL.LU.64 R6, [R1+0xf8] ;  /* 0x0000f80001067983 */ /* 0x001ea20000300a00 */
[----:B------:R-:W-:-:S02]  /*5d5a0*/  IMAD.MOV.U32 R18, RZ, RZ, R5 ;  /* 0x000000ffff127224 */ /* 0x000fc400078e0005 */
[----:B------:R-:W-:Y:S01]  /*5d5b0*/  IMAD.MOV.U32 R19, RZ, RZ, R4 ;  /* 0x000000ffff137224 */ /* 0x000fe200078e0004 */
[----:B--2---:R0:W-:Y:S04]  /*5d5c0*/  STL.64 [R1+0x3280], R6 ;  /* 0x0032800601007387 */ /* 0x0041e80000100a00 */
[----:B0-----:R-:W2:Y:S04]  /*5d5d0*/  LDL.LU.64 R6, [R1+0x108] ;  /* 0x0001080001067983 */ /* 0x001ea80000300a00 */
[----:B--2---:R0:W-:Y:S04]  /*5d5e0*/  STL.64 [R1+0x3298], R6 ;  /* 0x0032980601007387 */ /* 0x0041e80000100a00 */
[----:B0-----:R-:W2:Y:S01]  /*5d5f0*/  LDL.LU.64 R6, [R1+0x118] ;  /* 0x0001180001067983 */ /* 0x001ea20000300a00 */
[----:B------:R0:W-:Y:S02]  /*5d600*/  STL.64 [R1+0x3248], R18 ;  /* 0x0032481201007387 */ /* 0x0001e40000100a00 */
        /* <DEDUP_REMOVED lines=36> */
[----:B------:R-:W-:Y:S01]  /*5d850*/  STL [R1+0x31b4], R9 ;  /* 0x0031b40901007387 */ /* 0x000fe20000100800 */
        /* <DEDUP_REMOVED lines=43> */
[----:B--2---:R-:W-:Y:S01]  /*5db10*/  HMMA.16816.F32 R24, R24, R6, R16 ;  /* 0x000000061818723c */ /* 0x004fe20000001810 */
        /* <DEDUP_REMOVED lines=11> */
[----:B------:R-:W-:-:S02]  /*5dbd0*/  IMAD.MOV.U32 R27, RZ, RZ, R0 ;  /* 0x000000ffff1b7224 */ /* 0x000fc400078e0000 */
[----:B------:R-:W3:Y:S01]  /*5dbe0*/  LDL.LU R0, [R1+0x3230] ;  /* 0x0032300001007983 */ /* 0x000ee20000300800 */
[C---:B----4-:R-:W-:Y:S03]  /*5dbf0*/  HMMA.16816.F32 R16, R4.reuse, R18, R12 ;  /* 0x000000120410723c */ /* 0x050fe6000000180c */
[----:B------:R-:W4:Y:S01]  /*5dc00*/  LDL.LU.64 R14, [R1+0x3228] ;  /* 0x00322800010e7983 */ /* 0x000f220000300a00 */
[----:B------:R-:W4:Y:S11]  /*5dc10*/  LDL.LU.64 R12, [R1+0x3220] ;  /* 0x00322000010c7983 */ /* 0x000f360000300a00 */
[----:B------:R-:W-:Y:S08]  /*5dc20*/  @!UPT UIADD3 URZ, URZ, URZ, URZ ;  /* 0x0000003f3f3ff290 */ /* 0x000ff0000fffe03f */
        /* <DEDUP_REMOVED lines=30> */
[----:B0-----:R-:W4:Y:S01]  /*5de10*/  LDL.LU R23, [R1+0x31cc] ;  /* 0x0031cc0001177983 */ /* 0x001f220000300800 */
[----:B--2---:R-:W-:Y:S11]  /*5de20*/  HMMA.16816.F32 R24, R4, R10, R24 ;  /* 0x0000000a0418723c */ /* 0x004ff60000001818 */
[----:B------:R-:W-:Y:S11]  /*5de30*/  @!UPT UIADD3 URZ, URZ, URZ, URZ ;  /* 0x0000003f3f3ff290 */ /* 0x000ff6000fffe03f */
[----:B------:R-:W-:Y:S01]  /*5de40*/  @!UPT UIADD3 URZ, URZ, URZ, URZ ;  /* 0x0000003f3f3ff290 */ /* 0x000fe2000fffe03f */
[----:B------:R-:W-:Y:S01]  /*5de50*/  STL.64 [R1+0x40], R24 ;  /* 0x0000401801007387 */ /* 0x000fe20000100a00 */
[----:B------:R-:W-:Y:S03]  /*5de60*/  STL.64 [R1+0x48], R26 ;  /* 0x0000481a01007387 */ /* 0x000fe60000100a00 */
[----:B----4-:R-:W0:Y:S02]  /*5de70*/  LDSM.16.MT88.4 R24, [R23+0x22000] ;  /* 0x022000001718783b */ /* 0x010e240000004200 */
[----:B---3--:R-:W-:Y:S02]  /*5de80*/  LDSM.16.M88.4 R20, [R0+0x2080] ;  /* 0x002080000014783b */ /* 0x008fe40000000200 */
[----:B0-----:R0:W-:Y:S02]  /*5de90*/  STL.64 [R1+0x30b0], R26 ;  /* 0x0030b01a01007387 */ /* 0x0011e40000100a00 */
[----:B0-----:R-:W-:-:S02]  /*5dea0*/  IMAD.MOV.U32 R26, RZ, RZ, R17 ;  /* 0x000000ffff1a7224 */ /* 0x001fc400078e0011 */
[----:B------:R-:W-:Y:S02]  /*5deb0*/  IMAD.MOV.U32 R27, RZ, RZ, R16 ;  /* 0x000000ffff1b7224 */ /* 0x000fe400078e0010 */
[----:B------:R-:W0:Y:S04]  /*5dec0*/  LDSM.16.M88.4 R16, [R0+0x80] ;  /* 0x000080000010783b */ /* 0x000e280000000200 */
[----:B------:R-:W-:Y:S04]  /*5ded0*/  STL.64 [R1+0x30a8], R24 ;  /* 0x0030a81801007387 */ /* 0x000fe80000100a00 */
[----:B0-----:R-:W-:Y:S01]  /*5dee0*/  STL.64 [R1+0x20], R16 ;  /* 0x0000201001007387 */ /* 0x001fe20000100a00 */
[----:B------:R-:W-:Y:S02]  /*5def0*/  STL.64 [R1+0x28], R18 ;  /* 0x0000281201007387 */ /* 0x000fe40000100a00 */
[----:B------:R-:W-:Y:S02]  /*5df00*/  STL.64 [R1+0x10], R20 ;  /* 0x0000101401007387 */ /* 0x000fe40000100a00 */
[----:B------:R-:W-:Y:S02]  /*5df10*/  STL.64 [R1+0x18], R22 ;  /* 0x0000181601007387 */ /* 0x000fe40000100a00 */
[----:B------:R-:W0:Y:S04]  /*5df20*/  LDSM.16.M88.4 R20, [R0+0x6080] ;  /* 0x006080000014783b */ /* 0x000e280000000200 */
[----:B------:R-:W1:Y:S04]  /*5df30*/  LDSM.16.M88.4 R16, [R0+0x4080] ;  /* 0x004080000010783b */ /* 0x000e680000000200 */
[----:B0-----:R-:W-:Y:S01]  /*5df40*/  STL [R1+0x2f6c], R22 ;  /* 0x002f6c1601007387 */ /* 0x001fe20000100800 */
[----:B-1----:R-:W-:Y:S02]  /*5df50*/  STL.64 [R1], R16 ;  /* 0x0000001001007387 */ /* 0x002fe40000100a00 */
[----:B------:R-:W-:Y:S02]  /*5df60*/  STL.64 [R1+0x8], R18 ;  /* 0x0000081201007387 */ /* 0x000fe40000100a00 */
[----:B------:R-:W0:Y:S04]  /*5df70*/  LDSM.16.M88.4 R16, [R0+0x8080] ;  /* 0x008080000010783b */ /* 0x000e280000000200 */
[----:B------:R-:W-:Y:S04]  /*5df80*/  STL [R1+0x2f68], R23 ;  /* 0x002f681701007387 */ /* 0x000fe80000100800 */
[----:B0-----:R-:W-:Y:S01]  /*5df90*/  STL [R1+0x2cac], R18 ;  /* 0x002cac1201007387 */ /* 0x001fe20000100800 */
[----:B------:R-:W-:Y:S02]  /*5dfa0*/  STL [R1+0x2ca8], R19 ;  /* 0x002ca81301007387 */ /* 0x000fe40000100800 */
[----:B------:R0:W-:Y:S02]  /*5dfb0*/  STL.64 [R1+0x3090], R16 ;  /* 0x0030901001007387 */ /* 0x0001e40000100a00 */
[----:B0-----:R-:W2:Y:S01]  /*5dfc0*/  LDL.LU R16, [R1+0x490] ;  /* 0x0004900001107983 */ /* 0x001ea20000300800 */
[----:B------:R-:W-:-:S02]  /*5dfd0*/  IMAD.MOV.U32 R17, RZ, RZ, R13 ;  /* 0x000000ffff117224 */ /* 0x000fc400078e000d */
[----:B------:R-:W-:Y:S02]  /*5dfe0*/  IMAD.MOV.U32 R18, RZ, RZ, R12 ;  /* 0x000000ffff127224 */ /* 0x000fe400078e000c */
[----:B------:R-:W-:Y:S01]  /*5dff0*/  IMAD.MOV.U32 R19, RZ, RZ, R2 ;  /* 0x000000ffff137224 */ /* 0x000fe200078e0002 */
[----:B------:R-:W0:Y:S04]  /*5e000*/  LDSM.16.M88.4 R12, [R0+0xa080] ;  /* 0x00a08000000c783b */ /* 0x000e280000000200 */
[----:B0-----:R-:W-:Y:S01]  /*5e010*/  STL [R1+0x2bfc], R14 ;  /* 0x002bfc0e01007387 */ /* 0x001fe20000100800 */
[----:B------:R-:W-:Y:S01]  /*5e020*/  STL [R1+0x2bf8], R15 ;  /* 0x002bf80f01007387 */ /* 0x000fe20000100800 */
[----:B--2---:R-:W-:Y:S02]  /*5e030*/  HMMA.16816.F32 R24, R4, R26, R16 ;  /* 0x0000001a0418723c */ /* 0x004fe40000001810 */
[----:B------:R-:W0:Y:S11]  /*5e040*/  LDSM.16.M88.4 R16, [R0+0xc080] ;  /* 0x00c080000010783b */ /* 0x000e360000000200 */
[----:B------:R-:W-:Y:S10]  /*5e050*/  @!UPT UIADD3 URZ, URZ, URZ, URZ ;  /* 0x0000003f3f3ff290 */ /* 0x000ff4000fffe03f */
[----:B------:R-:W-:Y:S01]  /*5e060*/  STL.64 [R1+0x4a0], R24 ;  /* 0x0004a01801007387 */ /* 0x000fe20000100a00 */
[----:B------:R-:W-:Y:S02]  /*5e070*/  STL.64 [R1+0x4a8], R26 ;  /* 0x0004a81a01007387 */ /* 0x000fe40000100a00 */
[----:B------:R-:W1:Y:S01]  /*5e080*/  LDSM.16.M88.4 R24, [R0+0xe080] ;  /* 0x00e080000018783b */ /* 0x000e620000000200 */
[----:B0-----:R-:W-:Y:S03]  /*5e090*/  STL.64 [R1+0x30], R16 ;  /* 0x0000301001007387 */ /* 0x001fe60000100a00 */
[----:B------:R-:W-:Y:S02]  /*5e0a0*/  STL.64 [R1+0x38], R18 ;  /* 0x0000381201007387 */ /* 0x000fe40000100a00 */
[----:B------:R-:W0:Y:S01]  /*5e0b0*/  LDSM.16.M88.4 R16, [R0+0x10080] ;  /* 0x010080000010783b */ /* 0x000e220000000200 */
[----:B-1----:R-:W-:Y:S03]  /*5e0c0*/  STL.64 [R1+0x1e0], R24 ;  /* 0x0001e01801007387 */ /* 0x002fe60000100a00 */
[----:B------:R-:W-:Y:S02]  /*5e0d0*/  STL.64 [R1+0x1e8], R26 ;  /* 0x0001e81a01007387 */ /* 0x000fe40000100a00 */
[----:B------:R-:W-:Y:S04]  /*5e0e0*/  LDSM.16.M88.4 R24, [R0+0x14080] ;  /* 0x014080000018783b */ /* 0x000fe80000000200 */
[----:B0-----:R-:W-:-:S02]  /*5e0f0*/  IMAD.MOV.U32 R15, RZ, RZ, R16 ;  /* 0x000000ffff0f7224 */ /* 0x001fc400078e0010 */
[----:B------:R-:W-:Y:S01]  /*5e100*/  IMAD.MOV.U32 R14, RZ, RZ, R17 ;  /* 0x000000ffff0e7224 */ /* 0x000fe200078e0011 */
[----:B------:R-:W-:Y:S01]  /*5e110*/  STL.64 [R1+0x1d0], R16 ;  /* 0x0001d01001007387 */ /* 0x000fe20000100a00 */
[----:B------:R-:W-:Y:S02]  /*5e120*/  STL.64 [R1+0x1d8], R18 ;  /* 0x0001d81201007387 */ /* 0x000fe40000100a00 */
[----:B------:R-:W-:Y:S01]  /*5e130*/  LDSM.16.M88.4 R16, [R0+0x16080] ;  /* 0x016080000010783b */ /* 0x000fe20000000200 */
[----:B------:R-:W-:Y:S03]  /*5e140*/  STL.64 [R1+0x3070], R14 ;  /* 0x0030700e01007387 */ /* 0x000fe60000100a00 */
[----:B------:R-:W-:Y:S02]  /*5e150*/  STL.64 [R1+0x3068], R12 ;  /* 0x0030680c01007387 */ /* 0x000fe40000100a00 */
[----:B------:R-:W0:Y:S02]  /*5e160*/  LDSM.16.M88.4 R12, [R0+0x12080] ;  /* 0x01208000000c783b */ /* 0x000e240000000200 */
[----:B0-----:R-:W-:Y:S02]  /*5e170*/  STL.64 [R1+0x1c0], R12 ;  /* 0x0001c00c01007387 */ /* 0x001fe40000100a00 */
[----:B------:R-:W-:Y:S02]  /*5e180*/  STL.64 [R1+0x1c8], R14 ;  /* 0x0001c80e01007387 */ /* 0x000fe40000100a00 */
[----:B------:R-:W0:Y:S04]  /*5e190*/  LDSM.16.M88.4 R12, [R0+0x18080] ;  /* 0x01808000000c783b */ /* 0x000e280000000200 */
[----:B------:R-:W-:Y:S01]  /*5e1a0*/  STL.64 [R1+0x1b0], R24 ;  /* 0x0001b01801007387 */ /* 0x000fe20000100a00 */
[----:B------:R-:W-:Y:S02]  /*5e1b0*/  STL.64 [R1+0x1b8], R26 ;  /* 0x0001b81a01007387 */ /* 0x000fe40000100a00 */
[----:B------:R-:W1:Y:S04]  /*5e1c0*/  LDSM.16.M88.4 R24, [R0+0x1a080] ;  /* 0x01a080000018783b */ /* 0x000e680000000200 */
[----:B------:R-:W-:Y:S02]  /*5e1d0*/  STL.64 [R1+0x1a0], R16 ;  /* 0x0001a01001007387 */ /* 0x000fe40000100a00 */
[----:B------:R-:W-:Y:S02]  /*5e1e0*/  STL.64 [R1+0x1a8], R18 ;  /* 0x0001a81201007387 */ /* 0x000fe40000100a00 */
[----:B------:R-:W2:Y:S04]  /*5e1f0*/  LDSM.16.M88.4 R16, [R0+0x1c080] ;  /* 0x01c080000010783b */ /* 0x000ea80000000200 */
[----:B0-----:R-:W-:Y:S01]  /*5e200*/  STL.64 [R1+0x190], R12 ;  /* 0x0001900c01007387 */ /* 0x001fe20000100a00 */
[----:B------:R-:W-:Y:S02]  /*5e210*/  STL.64 [R1+0x198], R14 ;  /* 0x0001980e01007387 */ /* 0x000fe40000100a00 */
[----:B------:R-:W0:Y:S04]  /*5e220*/  LDSM.16.M88.4 R12, [R0+0x1e080] ;  /* 0x01e08000000c783b */ /* 0x000e280000000200 */
[----:B-1----:R-:W-:Y:S01]  /*5e230*/  STL.64 [R1+0x180], R24 ;  /* 0x0001801801007387 */ /* 0x002fe20000100a00 */
[----:B------:R1:W-:Y:S01]  /*5e240*/  STL.64 [R1+0x188], R26 ;  /* 0x0001881a01007387 */ /* 0x0003e20000100a00 */
[----:B--2---:R2:W-:Y:S03]  /*5e250*/  STL.64 [R1+0x170], R16 ;  /* 0x0001701001007387 */ /* 0x0045e60000100a00 */
[----:B------:R3:W-:Y:S01]  /*5e260*/  STL.64 [R1+0x178], R18 ;  /* 0x0001781201007387 */ /* 0x0007e20000100a00 */
[----:B-1----:R-:W-:-:S02]  /*5e270*/  IMAD.MOV.U32 R26, RZ, RZ, R8 ;  /* 0x000000ffff1a7224 */ /* 0x002fc400078e0008 */
[----:B------:R-:W-:Y:S01]  /*5e280*/  IMAD.MOV.U32 R27, RZ, RZ, R28 ;  /* 0x000000ffff1b7224 */ /* 0x000fe200078e001c */
[----:B0-----:R-:W-:Y:S01]  /*5e290*/  STL.64 [R1+0x160], R12 ;  /* 0x0001600c01007387 */ /* 0x001fe20000100a00 */
[----:B------:R-:W-:Y:S02]  /*5e2a0*/  STL.64 [R1+0x168], R14 ;  /* 0x0001680e01007387 */ /* 0x000fe40000100a00 */
[----:B------:R-:W4:Y:S02]  /*5e2b0*/  LDL.LU R8, [R1+0x31c8] ;  /* 0x0031c80001087983 */ /* 0x000f240000300800 */
[----:B------:R-:W4:Y:S01]  /*5e2c0*/  LDL.LU R28, [R1+0x31c4] ;  /* 0x0031c400011c7983 */ /* 0x000f220000300800 */
[----:B------:R0:W-:Y:S01]  /*5e2d0*/  STL.64 [R1+0x30c0], R26 ;  /* 0x0030c01a01007387 */ /* 0x0001e20000100a00 */
[----:B--2---:R-:W2:Y:S02]  /*5e2e0*/  LDL.LU R16, [R1+0x2a0] ;  /* 0x0002a00001107983 */ /* 0x004ea40000300800 */
[----:B------:R-:W2:Y:S02]  /*5e2f0*/  LDL.LU R17, [R1+0x2a4] ;  /* 0x0002a40001117983 */ /* 0x000ea40000300800 */
[----:B---3--:R-:W3:Y:S01]  /*5e300*/  LDL.LU R18, [R1+0x2a8] ;  /* 0x0002a80001127983 */ /* 0x008ee20000300800 */
[----:B------:R-:W3:Y:S01]  /*5e310*/  LDL.LU R19, [R1+0x2ac] ;  /* 0x0002ac0001137983 */ /* 0x000ee20000300800 */
[----:B0-----:R-:W-:-:S02]  /*5e320*/  IMAD.MOV.U32 R26, RZ, RZ, R29 ;  /* 0x000000ffff1a7224 */ /* 0x001fc400078e001d */
[----:B------:R-:W-:Y:S01]  /*5e330*/  IMAD.MOV.U32 R27, RZ, RZ, R3 ;  /* 0x000000ffff1b7224 */ /* 0x000fe200078e0003 */
[----:B------:R-:W4:Y:S01]  /*5e340*/  LDL.LU R29, [R1+0x31c0] ;  /* 0x0031c000011d7983 */ /* 0x000f220000300800 */
[----:B------:R-:W4:Y:S03]  /*5e350*/  LDL.LU R3, [R1+0x31bc] ;  /* 0x0031bc0001037983 */ /* 0x000f260000300800 */
[----:B------:R-:W-:Y:S04]  /*5e360*/  STL.64 [R1+0x30d8], R26 ;  /* 0x0030d81a01007387 */ /* 0x000fe80000100a00 */
[----:B---3--:R-:W-:Y:S01]  /*5e370*/  STL.64 [R1+0x30a0], R18 ;  /* 0x0030a01201007387 */ /* 0x008fe20000100a00 */
[----:B--2---:R0:W-:Y:S03]  /*5e380*/  STL.64 [R1+0x3098], R16 ;  /* 0x0030981001007387 */ /* 0x0041e60000100a00 */
[----:B0-----:R-:W2:Y:S01]  /*5e390*/  LDL.64 R16, [R1+0x20] ;  /* 0x0000200001107983 */ /* 0x001ea20000100a00 */
[----:B----4-:R-:W-:-:S02]  /*5e3a0*/  IMAD.MOV.U32 R26, RZ, RZ, R8 ;  /* 0x000000ffff1a7224 */ /* 0x010fc400078e0008 */
[----:B------:R-:W-:Y:S01]  /*5e3b0*/  IMAD.MOV.U32 R27, RZ, RZ, R9 ;  /* 0x000000ffff1b7224 */ /* 0x000fe200078e0009 */
[----:B--2---:R0:W-:Y:S04]  /*5e3c0*/  STL.64 [R1+0x30b8], R16 ;  /* 0x0030b81001007387 */ /* 0x0041e80000100a00 */
[----:B0-----:R-:W2:Y:S01]  /*5e3d0*/  LDL.LU R16, [R1+0x2c0] ;  /* 0x0002c00001107983 */ /* 0x001ea20000300800 */
[----:B------:R-:W2:Y:S02]  /*5e3e0*/  LDL.LU R17, [R1+0x2c4] ;  /* 0x0002c40001117983 */ /* 0x000ea40000300800 */
[----:B------:R-:W3:Y:S02]  /*5e3f0*/  LDL.LU R18, [R1+0x2c8] ;  /* 0x0002c80001127983 */ /* 0x000ee40000300800 */
[----:B------:R-:W3:Y:S01]  /*5e400*/  LDL.LU R19, [R1+0x2cc] ;  /* 0x0002cc0001137983 */ /* 0x000ee20000300800 */
[----:B------:R-:W4:Y:S01]  /*5e410*/  LDL.LU R8, [R1+0x31b8] ;  /* 0x0031b80001087983 */ /* 0x000f220000300800 */
[----:B------:R-:W4:Y:S02]  /*5e420*/  LDL.LU R9, [R1+0x31b4] ;  /* 0x0031b40001097983 */ /* 0x000f240000300800 */
[----:B------:R0:W-:Y:S02]  /*5e430*/  STL.64 [R1+0x30f0], R26 ;  /* 0x0030f01a01007387 */ /* 0x0001e40000100a00 */
[----:B0-----:R-:W-:-:S02]  /*5e440*/  IMAD.MOV.U32 R26, RZ, RZ, R29 ;  /* 0x000000ffff1a7224 */ /* 0x001fc400078e001d */
[----:B------:R-:W-:Y:S01]  /*5e450*/  IMAD.MOV.U32 R27, RZ, RZ, R28 ;  /* 0x000000ffff1b7224 */ /* 0x000fe200078e001c */
[----:B------:R-:W4:Y:S01]  /*5e460*/  LDL.LU R29, [R1+0x31b0] ;  /* 0x0031b000011d7983 */ /* 0x000f220000300800 */
[----:B------:R-:W4:Y:S03]  /*5e470*/  LDL.LU R28, [R1+0x31ac] ;  /* 0x0031ac00011c7983 */ /* 0x000f260000300800 */
[----:B------:R-:W-:Y:S04]  /*5e480*/  STL.64 [R1+0x3108], R26 ;  /* 0x0031081a01007387 */ /* 0x000fe80000100a00 */
[----:B---3--:R-:W-:Y:S01]  /*5e490*/  STL.64 [R1+0x30d0], R18 ;  /* 0x0030d01201007387 */ /* 0x008fe20000100a00 */
[----:B--2---:R0:W-:Y:S03]  /*5e4a0*/  STL.64 [R1+0x30c8], R16 ;  /* 0x0030c81001007387 */ /* 0x0041e60000100a00 */
[----:B0-----:R-:W2:Y:S01]  /*5e4b0*/  LDL.LU R16, [R1+0x440] ;  /* 0x0004400001107983 */ /* 0x001ea20000300800 */
[----:B------:R-:W2:Y:S02]  /*5e4c0*/  LDL.LU R17, [R1+0x444] ;  /* 0x0004440001117983 */ /* 0x000ea40000300800 */
[----:B------:R-:W3:Y:S02]  /*5e4d0*/  LDL.LU R18, [R1+0x448] ;  /* 0x0004480001127983 */ /* 0x000ee40000300800 */
[----:B------:R-:W3:Y:S02]  /*5e4e0*/  LDL.LU R19, [R1+0x44c] ;  /* 0x00044c0001137983 */ /* 0x000ee40000300800 */
[----:B----4-:R-:W-:-:S02]  /*5e4f0*/  IMAD.MOV.U32 R26, RZ, RZ, R8 ;  /* 0x000000ffff1a7224 */ /* 0x010fc400078e0008 */
        /* <DEDUP_REMOVED lines=47> */
[----:B---3--:R-:W-:Y:S01]  /*5e7f0*/  STL.64 [R1+0x3148], R18 ;  /* 0x0031481201007387 */ /* 0x008fe20000100a00 */
[----:B--2---:R0:W-:Y:S03]  /*5e800*/  STL.64 [R1+0x3140], R16 ;  /* 0x0031401001007387 */ /* 0x0041e60000100a00 */
[----:B0-----:R-:W2:Y:S01]  /*5e810*/  LDL.LU R16, [R1+0x570] ;  /* 0x0005700001107983 */ /* 0x001ea20000300800 */
[----:B------:R-:W2:Y:S02]  /*5e820*/  LDL.LU R17, [R1+0x574] ;  /* 0x0005740001117983 */ /* 0x000ea40000300800 */
[----:B------:R-:W3:Y:S02]  /*5e830*/  LDL.LU R18, [R1+0x578] ;  /* 0x0005780001127983 */ /* 0x000ee40000300800 */
[----:B----4-:R-:W-:-:S02]  /*5e840*/  IMAD.MOV.U32 R19, RZ, RZ, R8 ;  /* 0x000000ffff137224 */ /* 0x010fc400078e0008 */
[----:B------:R-:W4:Y:S04]  /*5e850*/  LDL.LU R8, [R1+0x3180] ;  /* 0x0031800001087983 */ /* 0x000f280000300800 */
        /* <DEDUP_REMOVED lines=8> */
[----:B---3--:R-:W-:Y:S01]  /*5e8e0*/  STL.64 [R1+0x3178], R18 ;  /* 0x0031781201007387 */ /* 0x008fe20000100a00 */
[----:B--2---:R0:W-:Y:S03]  /*5e8f0*/  STL.64 [R1+0x3170], R16 ;  /* 0x0031701001007387 */ /* 0x0041e60000100a00 */
[----:B0-----:R-:W2:Y:S01]  /*5e900*/  LDL.LU R16, [R1+0x4d0] ;  /* 0x0004d00001107983 */ /* 0x001ea20000300800 */
[----:B------:R-:W2:Y:S02]  /*5e910*/  LDL.LU R17, [R1+0x4d4] ;  /* 0x0004d40001117983 */ /* 0x000ea40000300800 */
[----:B------:R-:W2:Y:S02]  /*5e920*/  LDL.LU R18, [R1+0x4d8] ;  /* 0x0004d80001127983 */ /* 0x000ea40000300800 */
[----:B------:R-:W-:Y:S01]  /*5e930*/  STL.64 [R1+0x3080], R22 ;  /* 0x0030801601007387 */ /* 0x000fe20000100a00 */
[----:B------:R0:W-:Y:S04]  /*5e940*/  STL.64 [R1+0x3078], R20 ;  /* 0x0030781401007387 */ /* 0x0001e80000100a00 */
[----:B0-----:R-:W3:Y:S01]  /*5e950*/  LDL.64 R20, [R1] ;  /* 0x0000000001147983 */ /* 0x001ee20000100a00 */
[----:B----4-:R-:W-:-:S02]  /*5e960*/  IMAD.MOV.U32 R19, RZ, RZ, R8 ;  /* 0x000000ffff137224 */ /* 0x010fc400078e0008 */
[----:B------:R-:W0:Y:S04]  /*5e970*/  LDSM.16.MT88.4 R8, [R9+0x22000] ;  /* 0x022000000908783b */ /* 0x000e280000004200 */
[----:B------:R-:W-:Y:S02]  /*5e980*/  IMAD.MOV.U32 R0, RZ, RZ, R15 ;  /* 0x000000ffff007224 */ /* 0x000fe400078e000f */
[----:B------:R-:W-:Y:S01]  /*5e990*/  IMAD.MOV.U32 R2, RZ, RZ, R14 ;  /* 0x000000ffff027224 */ /* 0x000fe200078e000e */
[C---:B--2---:R-:W-:Y:S01]  /*5e9a0*/  HMMA.16816.F32 R24, R4.reuse, R26, R16 ;  /* 0x0000001a0418723c */ /* 0x044fe20000001810 */
[----:B---3--:R1:W-:Y:S04]  /*5e9b0*/  STL.64 [R1+0x3088], R20 ;  /* 0x0030881401007387 */ /* 0x0083e80000100a00 */
[----:B-1----:R-:W2:Y:S01]  /*5e9c0*/  LDL.64 R20, [R1+0x10] ;  /* 0x0000100001147983 */ /* 0x002ea20000100a00 */
[----:B------:R-:W-:Y:S02]  /*5e9d0*/  STL [R1+0x2c44], R0 ;  /* 0x002c440001007387 */ /* 0x000fe40000100800 */
[----:B------:R-:W-:Y:S02]  /*5e9e0*/  STL [R1+0x2c40], R2 ;  /* 0x002c400201007387 */ /* 0x000fe40000100800 */
[----:B------:R-:W3:Y:S01]  /*5e9f0*/  LDL.LU R12, [R1+0x280] ;  /* 0x00028000010c7983 */ /* 0x000ee20000300800 */
[----:B------:R-:W3:Y:S01]  /*5ea00*/  LDL.LU R13, [R1+0x284] ;  /* 0x00028400010d7983 */ /* 0x000ee20000300800 */
[----:B------:R-:W3:Y:S02]  /*5ea10*/  LDL.LU R14, [R1+0x288] ;  /* 0x00028800010e7983 */ /* 0x000ee40000300800 */
[----:B------:R-:W3:Y:S02]  /*5ea20*/  LDL.LU R15, [R1+0x28c] ;  /* 0x00028c00010f7983 */ /* 0x000ee40000300800 */
[----:B0-----:R-:W-:Y:S01]  /*5ea30*/  STL.64 [R1+0x2fb8], R10 ;  /* 0x002fb80a01007387 */ /* 0x001fe20000100a00 */
[----:B------:R0:W-:Y:S04]  /*5ea40*/  STL.64 [R1+0x2fb0], R8 ;  /* 0x002fb00801007387 */ /* 0x0001e80000100a00 */
[----:B0-----:R-:W4:Y:S01]  /*5ea50*/  LDL.LU R8, [R1+0x2b0] ;  /* 0x0002b00001087983 */ /* 0x001f220000300800 */
[----:B------:R-:W4:Y:S02]  /*5ea60*/  LDL.LU R9, [R1+0x2b4] ;  /* 0x0002b40001097983 */ /* 0x000f240000300800 */
[----:B------:R-:W4:Y:S02]  /*5ea70*/  LDL.LU R10, [R1+0x2b8] ;  /* 0x0002b800010a7983 */ /* 0x000f240000300800 */
[----:B------:R-:W4:Y:S01]  /*5ea80*/  LDL.LU R11, [R1+0x2bc] ;  /* 0x0002bc00010b7983 */ /* 0x000f220000300800 */
[----:B------:R-:W2:Y:S01]  /*5ea90*/  LDL.LU.64 R18, [R1+0x3178] ;  /* 0x0031780001127983 */ /* 0x000ea20000300a00 */
[----:B------:R-:W2:Y:S02]  /*5eaa0*/  LDL.LU.64 R16, [R1+0x3170] ;  /* 0x0031700001107983 */ /* 0x000ea40000300a00 */
[----:B------:R-:W-:Y:S02]  /*5eab0*/  STL.64 [R1+0x4d0], R24 ;  /* 0x0004d01801007387 */ /* 0x000fe40000100a00 */
[----:B------:R0:W-:Y:S02]  /*5eac0*/  STL.64 [R1+0x4d8], R26 ;  /* 0x0004d81a01007387 */ /* 0x0001e40000100a00 */
        /* <DEDUP_REMOVED lines=50> */
[----:B--2---:R-:W-:Y:S02]  /*5edf0*/  HMMA.16816.F32 R4, R4, R26, R16 ;  /* 0x0000001a0404723c */ /* 0x004fe40000001810 */
[----:B------:R-:W4:Y:S01]  /*5ee00*/  LDL.LU.64 R16, [R1+0x30b8] ;  /* 0x0030b80001107983 */ /* 0x000f220000300a00 */
[----:B------:R-:W4:Y:S02]  /*5ee10*/  LDL.LU.64 R26, [R1+0x30b0] ;  /* 0x0030b000011a7983 */ /* 0x000f240000300a00 */
[----:B------:R-:W4:Y:S11]  /*5ee20*/  LDL.LU.64 R24, [R1+0x30a8] ;  /* 0x0030a80001187983 */ /* 0x000f360000300a00 */
[----:B------:R-:W-:Y:S07]  /*5ee30*/  @!UPT UIADD3 URZ, URZ, URZ, URZ ;  /* 0x0000003f3f3ff290 */ /* 0x000fee000fffe03f */
[----:B------:R0:W-:Y:S01]  /*5ee40*/  STL.64 [R1+0x2c0], R4 ;  /* 0x0002c00401007387 */ /* 0x0001e20000100a00 */
[----:B------:R1:W-:Y:S03]  /*5ee50*/  STL.64 [R1+0x2c8], R6 ;  /* 0x0002c80601007387 */ /* 0x0003e60000100a00 */
[----:B0-----:R-:W2:Y:S01]  /*5ee60*/  LDL.LU R4, [R1+0x260] ;  /* 0x0002600001047983 */ /* 0x001ea20000300800 */
[----:B------:R-:W2:Y:S02]  /*5ee70*/  LDL.LU R5, [R1+0x264] ;  /* 0x0002640001057983 */ /* 0x000ea40000300800 */
[----:B-1----:R-:W2:Y:S02]  /*5ee80*/  LDL.LU R6, [R1+0x268] ;  /* 0x0002680001067983 */ /* 0x002ea40000300800 */
[----:B------:R-:W2:Y:S01]  /*5ee90*/  LDL.LU R7, [R1+0x26c] ;  /* 0x00026c0001077983 */ /* 0x000ea20000300800 */
[C---:B----4-:R-:W-:Y:S11]  /*5eea0*/  HMMA.16816.F32 R8, R24.reuse, R16, R8 ;  /* 0x000000101808723c */ /* 0x050ff60000001808 */
[----:B------:R-:W-:Y:S11]  /*5eeb0*/  @!UPT UIADD3 URZ, URZ, URZ, URZ ;  /* 0x0000003f3f3ff290 */ /* 0x000ff6000fffe03f */
[----:B------:R-:W-:Y:S01]  /*5eec0*/  @!UPT UIADD3 URZ, URZ, URZ, URZ ;  /* 0x0000003f3f3ff290 */ /* 0x000fe2000fffe03f */
[----:B------:R-:W-:Y:S01]  /*5eed0*/  STL.64 [R1+0x2b0], R8 ;  /* 0x0002b00801007387 */ /* 0x000fe20000100a00 */
[----:B------:R0:W-:Y:S02]  /*5eee0*/  STL.64 [R1+0x2b8], R10 ;  /* 0x0002b80a01007387 */ /* 0x0001e40000100a00 */
[----:B------:R-:W4:Y:S02]  /*5eef0*/  LDL.LU.64 R18, [R1+0x30a0] ;  /* 0x0030a00001127983 */ /* 0x000f240000300a00 */
[----:B0-----:R-:W-:Y:S02]  /*5ef00*/  IMAD.MOV.U32 R11, RZ, RZ, R16 ;  /* 0x000000ffff0b7224 */ /* 0x001fe400078e0010 */
[----:B------:R-:W-:Y:S02]  /*5ef10*/  IMAD.MOV.U32 R10, RZ, RZ, R17 ;  /* 0x000000ffff0a7224 */ /* 0x000fe400078e0011 */
[----:B------:R-:W4:Y:S03]  /*5ef20*/  LDL.LU.64 R16, [R1+0x3098] ;  /* 0x0030980001107983 */ /* 0x000f260000300a00 */
[----:B------:R0:W-:Y:S02]  /*5ef30*/  STL [R1+0x3014], R10 ;  /* 0x0030140a01007387 */ /* 0x0001e40000100800 */
[----:B------:R1:W-:Y:S02]  /*5ef40*/  STL [R1+0x3010], R11 ;  /* 0x0030100b01007387 */ /* 0x0003e40000100800 */
[----:B------:R-:W2:Y:S01]  /*5ef50*/  LDL.LU R8, [R1+0x290] ;  /* 0x0002900001087983 */ /* 0x000ea20000300800 */
[----:B------:R-:W2:Y:S04]  /*5ef60*/  LDL.LU R9, [R1+0x294] ;  /* 0x0002940001097983 */ /* 0x000ea80000300800 */
[----:B0-----:R-:W2:Y:S01]  /*5ef70*/  LDL.LU R10, [R1+0x298] ;  /* 0x00029800010a7983 */ /* 0x001ea20000300800 */
[----:B-1----:R-:W2:Y:S01]  /*5ef80*/  LDL.LU R11, [R1+0x29c] ;  /* 0x00029c00010b7983 */ /* 0x002ea20000300800 */
[C---:B----4-:R-:W-:Y:S11]  /*5ef90*/  HMMA.16816.F32 R16, R24.reuse, R20, R16 ;  /* 0x000000141810723c */ /* 0x050ff60000001810 */
[----:B------:R-:W-:Y:S11]  /*5efa0*/  @!UPT UIADD3 URZ, URZ, URZ, URZ ;  /* 0x0000003f3f3ff290 */ /* 0x000ff6000fffe03f */
[----:B------:R-:W-:Y:S01]  /*5efb0*/  @!UPT UIADD3 URZ, URZ, URZ, URZ ;  /* 0x0000003f3f3ff290 */ /* 0x000fe2000fffe03f */
[----:B------:R0:W-:Y:S01]  /*5efc0*/  STL.64 [R1+0x2a0], R16 ;  /* 0x0002a01001007387 */ /* 0x0001e20000100a00 */
[----:B------:R1:W-:Y:S03]  /*5efd0*/  STL.64 [R1+0x2a8], R18 ;  /* 0x0002a81201007387 */ /* 0x0003e60000100a00 */
[----:B0-----:R-:W4:Y:S01]  /*5efe0*/  LDL.LU.64 R16, [R1+0x3090] ;  /* 0x0030900001107983 */ /* 0x001f220000300a00 */
[----:B-1----:R-:W-:Y:S02]  /*5eff0*/  IMAD.MOV.U32 R19, RZ, RZ, R20 ;  /* 0x000000ffff137224 */ /* 0x002fe400078e0014 */
[----:B------:R-:W-:Y:S02]  /*5f000*/  IMAD.MOV.U32 R18, RZ, RZ, R21 ;  /* 0x000000ffff127224 */ /* 0x000fe400078e0015 */
[----:B------:R-:W2:Y:S02]  /*5f010*/  LDL.LU.64 R20, [R1+0x3088] ;  /* 0x0030880001147983 */ /* 0x000ea40000300a00 */
[C---:B--2---:R-:W-:Y:S11]  /*5f020*/  HMMA.16816.F32 R8, R24.reuse, R20, R8 ;  /* 0x000000141808723c */ /* 0x044ff60000001808 */
[----:B------:R-:W-:Y:S11]  /*5f030*/  @!UPT UIADD3 URZ, URZ, URZ, URZ ;  /* 0x0000003f3f3ff290 */ /* 0x000ff6000fffe03f */
[----:B------:R-:W-:Y:S01]  /*5f040*/  @!UPT UIADD3 URZ, URZ, URZ, URZ ;  /* 0x0000003f3f3ff290 */ /* 0x000fe2000fffe03f */
[----:B------:R-:W-:Y:S01]  /*5f050*/  STL.64 [R1+0x290], R8 ;  /* 0x0002900801007387 */ /* 0x000fe20000100a00 */
[----:B------:R0:W-:Y:S02]  /*5f060*/  STL.64 [R1+0x298], R10 ;  /* 0x0002980a01007387 */ /* 0x0001e40000100a00 */
[----:B------:R-:W2:Y:S02]  /*5f070*/  LDL.LU.64 R22, [R1+0x3080] ;  /* 0x0030800001167983 */ /* 0x000ea40000300a00 */
[----:B0-----:R-:W-:Y:S02]  /*5f080*/  IMAD.MOV.U32 R10, RZ, RZ, R20 ;  /* 0x000000ffff0a7224 */ /* 0x001fe400078e0014 */
[----:B------:R-:W-:Y:S02]  /*5f090*/  IMAD.MOV.U32 R11, RZ, RZ, R21 ;  /* 0x000000ffff0b7224 */ /* 0x000fe400078e0015 */
[----:B------:R-:W3:Y:S03]  /*5f0a0*/  LDL.LU.64 R20, [R1+0x3078] ;  /* 0x0030780001147983 */ /* 0x000ee60000300a00 */
[----:B------:R0:W-:Y:S02]  /*5f0b0*/  STL.64 [R1+0x3038], R10 ;  /* 0x0030380a01007387 */ /* 0x0001e40000100a00 */
[----:B------:R-:W4:Y:S02]  /*5f0c0*/  LDL.LU R8, [R1+0x270] ;  /* 0x0002700001087983 */ /* 0x000f240000300800 */
[----:B------:R-:W4:Y:S01]  /*5f0d0*/  LDL.LU R9, [R1+0x274] ;  /* 0x0002740001097983 */ /* 0x000f220000300800 */
[----:B0-----:R-:W4:Y:S01]  /*5f0e0*/  LDL.LU R10, [R1+0x278] ;  /* 0x00027800010a7983 */ /* 0x001f220000300800 */
[----:B---3--:R-:W-:Y:S11]  /*5f0f0*/  HMMA.16816.F32 R12, R24, R20, R12 ;  /* 0x00000014180c723c */ /* 0x008ff6000000180c */
[----:B------:R-:W-:Y:S11]  /*5f100*/  @!UPT UIADD3 URZ, URZ, URZ, URZ ;  /* 0x0000003f3f3ff290 */ /* 0x000ff6000fffe03f */
[----:B------:R-:W-:Y:S01]  /*5f110*/  @!UPT UIADD3 URZ, URZ, URZ, URZ ;  /* 0x0000003f3f3ff290 */ /* 0x000fe2000fffe03f */
[----:B------:R0:W-:Y:S01]  /*5f120*/  STL.64 [R1+0x288], R14 ;  /* 0x0002880e01007387 */ /* 0x0001e20000100a00 */
[----:B------:R-:W-:Y:S02]  /*5f130*/  IMAD.MOV.U32 R0, RZ, RZ, R12 ;  /* 0x000000ffff007224 */ /* 0x000fe400078e000c */
[----:B------:R-:W-:Y:S01]  /*5f140*/  IMAD.MOV.U32 R2, RZ, RZ, R13 ;  /* 0x000000ffff027224 */ /* 0x000fe200078e000d */
[----:B0-----:R-:W3:Y:S01]  /*5f150*/  LDL.LU.64 R14, [R1+0x3070] ;  /* 0x00307000010e7983 */ /* 0x001ee20000300a00 */
[----:B------:R-:W3:Y:S02]  /*5f160*/  LDL.LU.64 R12, [R1+0x3068] ;  /* 0x00306800010c7983 */ /* 0x000ee40000300a00 */
[----:B------:R-:W-:-:S07]  /*5f170*/  IMAD.MOV.U32 R11, RZ, RZ, R3 ;  /* 0x000000ffff0b7224 */ /* 0x000fce00078e0003 */
[C---:B----4-:R-:W-:Y:S01]  /*5f180*/  HMMA.16816.F32 R8, R24.reuse, R16, R8 ;  /* 0x000000101808723c */ /* 0x050fe20000001808 */
[----:B------:R-:W-:Y:S01]  /*5f190*/  STL.64 [R1+0x2fd0], R20 ;  /* 0x002fd01401007387 */ /* 0x000fe20000100a00 */
[----:B--2---:R-:W-:Y:S02]  /*5f1a0*/  STL.64 [R1+0x2ff8], R22 ;  /* 0x002ff81601007387 */ /* 0x004fe40000100a00 */
[----:B------:R-:W-:Y:S02]  /*5f1b0*/  STL [R1+0x2cbc], R2 ;  /* 0x002cbc0201007387 */ /* 0x000fe40000100800 */
[----:B------:R-:W-:Y:S11]  /*5f1c0*/  STL [R1+0x2cb8], R0 ;  /* 0x002cb80001007387 */ /* 0x000ff60000100800 */
[----:B------:R-:W-:Y:S06]  /*5f1d0*/  @!UPT UIADD3 URZ, URZ, URZ, URZ ;  /* 0x0000003f3f3ff290 */ /* 0x000fec000fffe03f */
[----:B------:R-:W-:Y:S01]  /*5f1e0*/  STL.64 [R1+0x270], R8 ;  /* 0x0002700801007387 */ /* 0x000fe20000100a00 */
[----:B------:R-:W-:Y:S02]  /*5f1f0*/  IMAD.MOV.U32 R3, RZ, RZ, R11 ;  /* 0x000000ffff037224 */ /* 0x000fe400078e000b */
[----:B------:R-:W-:Y:S02]  /*5f200*/  STL [R1+0x278], R10 ;  /* 0x0002780a01007387 */ /* 0x000fe40000100800 */
[----:B------:R0:W-:Y:S01]  /*5f210*/  STL.64 [R1+0x3008], R18 ;  /* 0x0030081201007387 */ /* 0x0001e20000100a00 */
[----:B------:R-:W-:Y:S01]  /*5f220*/  STL.64 [R1+0x3000], R16 ;  /* 0x0030001001007387 */ /* 0x000fe20000100a00 */
[----:B------:R-:W-:Y:S02]  /*5f230*/  STL [R1+0x2c38], R3 ;  /* 0x002c380301007387 */ /* 0x000fe40000100800 */
[----:B0-----:R-:W-:Y:S01]  /*5f240*/  IMAD.MOV.U32 R19, RZ, RZ, R28 ;  /* 0x000000ffff137224 */ /* 0x001fe200078e001c */
[----:B---3--:R-:W-:Y:S01]  /*5f250*/  HMMA.16816.F32 R4, R24, R12, R4 ;  /* 0x0000000c1804723c */ /* 0x008fe20000001804 */
[----:B------:R0:W-:Y:S04]  /*5f260*/  STL.64 [R1+0x3058], R12 ;  /* 0x0030580c01007387 */ /* 0x0001e80000100a00 */
[----:B0-----:R-:W2:Y:S11]  /*5f270*/  LDL.64 R12, [R1+0x30] ;  /* 0x00003000010c7983 */ /* 0x001eb60000100a00 */
[----:B------:R-:W-:Y:S07]  /*5f280*/  @!UPT UIADD3 URZ, URZ, URZ, URZ ;  /* 0x0000003f3f3ff290 */ /* 0x000fee000fffe03f */
[----:B------:R-:W-:Y:S01]  /*5f290*/  STL.64 [R1+0x260], R4 ;  /* 0x0002600401007387 */ /* 0x000fe20000100a00 */
[----:B------:R-:W-:Y:S02]  /*5f2a0*/  STL.64 [R1+0x268], R6 ;  /* 0x0002680601007387 */ /* 0x000fe40000100a00 */
[----:B------:R-:W3:Y:S02]  /*5f2b0*/  LDL.LU R16, [R1+0x400] ;  /* 0x0004000001107983 */ /* 0x000ee40000300800 */
[----:B------:R-:W3:Y:S01]  /*5f2c0*/  LDL.LU R17, [R1+0x404] ;  /* 0x0004040001117983 */ /* 0x000ee20000300800 */
[----:B------:R-:W4:Y:S01]  /*5f2d0*/  LDL.LU R18, [R1+0x408] ;  /* 0x0004080001127983 */ /* 0x000f220000300800 */
[----:B------:R-:W2:Y:S02]  /*5f2e0*/  LDL.LU R28, [R1+0x3060] ;  /* 0x00306000011c7983 */ /* 0x000ea40000300800 */
[----:B------:R-:W3:Y:S02]  /*5f2f0*/  LDL.LU R8, [R1+0x430] ;  /* 0x0004300001087983 */ /* 0x000ee40000300800 */
[----:B------:R-:W3:Y:S01]  /*5f300*/  LDL.LU R9, [R1+0x434] ;  /* 0x0004340001097983 */ /* 0x000ee20000300800 */
[----:B------:R-:W3:Y:S01]  /*5f310*/  LDL.LU R10, [R1+0x438] ;  /* 0x00043800010a7983 */ /* 0x000ee20000300800 */
[----:B------:R-:W3:Y:S03]  /*5f320*/  LDL.LU R11, [R1+0x43c] ;  /* 0x00043c00010b7983 */ /* 0x000ee60000300800 */
[----:B--2---:R-:W0:Y:S04]  /*5f330*/  LDSM.16.MT88.4 R4, [R28+0x22000] ;  /* 0x022000001c04783b */ /* 0x004e280000004200 */
[----:B---3--:R-:W-:Y:S01]  /*5f340*/  STL.64 [R1+0x3050], R10 ;  /* 0x0030500a01007387 */ /* 0x008fe20000100a00 */
[----:B------:R1:W-:Y:S03]  /*5f350*/  STL.64 [R1+0x3048], R8 ;  /* 0x0030480801007387 */ /* 0x0003e60000100a00 */
[----:B-1----:R-:W2:Y:S01]  /*5f360*/  LDL.LU R8, [R1+0x250] ;  /* 0x0002500001087983 */ /* 0x002ea20000300800 */
[----:B------:R-:W2:Y:S02]  /*5f370*/  LDL.LU R9, [R1+0x254] ;  /* 0x0002540001097983 */ /* 0x000ea40000300800 */
[----:B------:R-:W2:Y:S02]  /*5f380*/  LDL.LU R10, [R1+0x258] ;  /* 0x00025800010a7983 */ /* 0x000ea40000300800 */
[----:B------:R-:W2:Y:S01]  /*5f390*/  LDL.LU R11, [R1+0x25c] ;  /* 0x00025c00010b7983 */ /* 0x000ea20000300800 */
[----:B----4-:R-:W-:Y:S01]  /*5f3a0*/  STL.64 [R1+0x3020], R18 ;  /* 0x0030201201007387 */ /* 0x010fe20000100a00 */
[----:B------:R1:W-:Y:S03]  /*5f3b0*/  STL.64 [R1+0x3018], R16 ;  /* 0x0030181001007387 */ /* 0x0003e60000100a00 */
[----:B-1----:R-:W3:Y:S04]  /*5f3c0*/  LDL.64 R16, [R1+0x1c0] ;  /* 0x0001c00001107983 */ /* 0x002ee80000100a00 */
[----:B---3--:R1:W-:Y:S02]  /*5f3d0*/  STL.64 [R1+0x3028], R16 ;  /* 0x0030281001007387 */ /* 0x0083e40000100a00 */
[----:B-1----:R-:W-:-:S02]  /*5f3e0*/  IMAD.MOV.U32 R16, RZ, RZ, R15 ;  /* 0x000000ffff107224 */ /* 0x002fc400078e000f */
[----:B------:R-:W-:-:S05]  /*5f3f0*/  IMAD.MOV.U32 R17, RZ, RZ, R14 ;  /* 0x000000ffff117224 */ /* 0x000fca00078e000e */
[----:B------:R1:W-:Y:S01]  /*5f400*/  STL.64 [R1+0x3040], R16 ;  /* 0x0030401001007387 */ /* 0x0003e20000100a00 */
[----:B------:R-:W3:Y:S01]  /*5f410*/  LDL.64 R20, [R1+0x1a0] ;  /* 0x0001a00001147983 */ /* 0x000ee20000100a00 */
[----:B--2---:R-:W-:Y:S02]  /*5f420*/  HMMA.16816.F32 R8, R24, R12, R8 ;  /* 0x0000000c1808723c */ /* 0x004fe40000001808 */
[----:B-1----:R-:W2:Y:S01]  /*5f430*/  LDL.64 R16, [R1+0x1e0] ;  /* 0x0001e00001107983 */ /* 0x002ea20000100a00 */
[----:B------:R-:W-:Y:S02]  /*5f440*/  IMAD.MOV.U32 R2, RZ, RZ, R12 ;  /* 0x000000ffff027224 */ /* 0x000fe400078e000c */
[----:B------:R-:W-:Y:S11]  /*5f450*/  IMAD.MOV.U32 R0, RZ, RZ, R13 ;  /* 0x000000ffff007224 */ /* 0x000ff600078e000d */
[----:B------:R-:W-:Y:S08]  /*5f460*/  @!UPT UIADD3 URZ, URZ, URZ, URZ ;  /* 0x0000003f3f3ff290 */ /* 0x000ff0000fffe03f */
[----:B------:R-:W-:Y:S02]  /*5f470*/  IMAD.MOV.U32 R14, RZ, RZ, R10 ;  /* 0x000000ffff0e7224 */ /* 0x000fe400078e000a */
[----:B------:R-:W-:Y:S01]  /*5f480*/  IMAD.MOV.U32 R15, RZ, RZ, R11 ;  /* 0x000000ffff0f7224 */ /* 0x000fe200078e000b */
[----:B---3--:R1:W-:Y:S04]  /*5f490*/  STL.64 [R1+0x3030], R20 ;  /* 0x0030301401007387 */ /* 0x0083e80000100a00 */
[----:B-1----:R-:W3:Y:S01]  /*5f4a0*/  LDL.LU R20, [R1+0x420] ;  /* 0x0004200001147983 */ /* 0x002ee20000300800 */
[----:B------:R-:W3:Y:S02]  /*5f4b0*/  LDL.LU R21, [R1+0x424] ;  /* 0x0004240001157983 */ /* 0x000ee40000300800 */
[----:B------:R-:W3:Y:S02]  /*5f4c0*/  LDL.LU R22, [R1+0x428] ;  /* 0x0004280001167983 */ /* 0x000ee40000300800 */
[----:B------:R-:W3:Y:S01]  /*5f4d0*/  LDL.LU R23, [R1+0x42c] ;  /* 0x00042c0001177983 */ /* 0x000ee20000300800 */
[----:B0-----:R-:W-:Y:S01]  /*5f4e0*/  STL.64 [R1+0x2e58], R6 ;  /* 0x002e580601007387 */ /* 0x001fe20000100a00 */
[----:B------:R0:W-:Y:S03]  /*5f4f0*/  STL.64 [R1+0x2e50], R4 ;  /* 0x002e500401007387 */ /* 0x0001e60000100a00 */
[----:B0-----:R-:W4:Y:S01]  /*5f500*/  LDL.LU R4, [R1+0x410] ;  /* 0x0004100001047983 */ /* 0x001f220000300800 */
[----:B------:R-:W4:Y:S02]  /*5f510*/  LDL.LU R5, [R1+0x414] ;  /* 0x0004140001057983 */ /* 0x000f240000300800 */
[----:B------:R-:W4:Y:S02]  /*5f520*/  LDL.LU R6, [R1+0x418] ;  /* 0x0004180001067983 */ /* 0x000f240000300800 */
[----:B------:R-:W-:Y:S01]  /*5f530*/  STL [R1+0x2bf4], R28 ;  /* 0x002bf41c01007387 */ /* 0x000fe20000100800 */
[----:B------:R-:W3:Y:S01]  /*5f540*/  LDL.LU.64 R12, [R1+0x3058] ;  /* 0x00305800010c7983 */ /* 0x000ee20000300a00 */
[----:B------:R0:W-:Y:S02]  /*5f550*/  STL.64 [R1+0x250], R8 ;  /* 0x0002500801007387 */ /* 0x0001e40000100a00 */
[----:B------:R-:W3:Y:S01]  /*5f560*/  LDL.LU.64 R10, [R1+0x3050] ;  /* 0x00305000010a7983 */ /* 0x000ee20000300a00 */
[----:B0-----:R-:W3:Y:S01]  /*5f570*/  LDL.LU.64 R8, [R1+0x3048] ;  /* 0x0030480001087983 */ /* 0x001ee20000300a00 */
[----:B------:R-:W-:Y:S02]  /*5f580*/  STL [R1+0x2f44], R0 ;  /* 0x002f440001007387 */ /* 0x000fe40000100800 */
[----:B------:R-:W-:Y:S02]  /*5f590*/  STL [R1+0x2f40], R2 ;  /* 0x002f400201007387 */ /* 0x000fe40000100800 */
[----:B------:R-:W-:Y:S01]  /*5f5a0*/  STL [R1+0x2cc4], R15 ;  /* 0x002cc40f01007387 */ /* 0x000fe20000100800 */
[----:B------:R0:W-:Y:S01]  /*5f5b0*/  STL [R1+0x2cc0], R14 ;  /* 0x002cc00e01007387 */ /* 0x0001e20000100800 */
[----:B--2---:R-:W-:-:S02]  /*5f5c0*/  IMAD.MOV.U32 R3, RZ, RZ, R17 ;  /* 0x000000ffff037224 */ /* 0x004fc400078e0011 */
[----:B0-----:R-:W-:Y:S01]  /*5f5d0*/  IMAD.MOV.U32 R14, RZ, RZ, R16 ;  /* 0x000000ffff0e7224 */ /* 0x001fe200078e0010 */
[C---:B---3--:R-:W-:Y:S01]  /*5f5e0*/  HMMA.16816.F32 R8, R24.reuse, R16, R8 ;  /* 0x000000101808723c */ /* 0x048fe20000001808 */
[----:B------:R-:W2:Y:S11]  /*5f5f0*/  LDL.LU.64 R16, [R1+0x3040] ;  /* 0x0030400001107983 */ /* 0x000eb60000300a00 */
[----:B------:R-:W-:Y:S11]  /*5f600*/  @!UPT UIADD3 URZ, URZ, URZ, URZ ;  /* 0x0000003f3f3ff290 */ /* 0x000ff6000fffe03f */
[----:B------:R-:W-:Y:S01]  /*5f610*/  STL [R1+0x430], R8 ;  /* 0x0004300801007387 */ /* 0x000fe20000100800 */
[----:B------:R0:W-:Y:S02]  /*5f620*/  STL.64 [R1+0x438], R10 ;  /* 0x0004380a01007387 */ /* 0x0001e40000100a00 */
[----:B------:R-:W-:Y:S01]  /*5f630*/  IMAD.MOV.U32 R28, RZ, RZ, R9 ;  /* 0x000000ffff1c7224 */ /* 0x000fe200078e0009 */
[----:B0-----:R-:W3:Y:S01]  /*5f640*/  LDL.LU.64 R10, [R1+0x3038] ;  /* 0x00303800010a7983 */ /* 0x001ee20000300a00 */
[----:B------:R-:W3:Y:S02]  /*5f650*/  LDL.64 R8, [R1+0x190] ;  /* 0x0001900001087983 */ /* 0x000ee40000100a00 */
[----:B------:R-:W-:Y:S02]  /*5f660*/  STL [R1+0x2f4c], R3 ;  /* 0x002f4c0301007387 */ /* 0x000fe40000100800 */
[----:B------:R-:W-:Y:S01]  /*5f670*/  STL [R1+0x2f48], R14 ;  /* 0x002f480e01007387 */ /* 0x000fe20000100800 */
[----:B------:R-:W-:Y:S01]  /*5f680*/  STL [R1+0x2c3c], R28 ;  /* 0x002c3c1c01007387 */ /* 0x000fe20000100800 */
[C---:B--2---:R-:W-:Y:S03]  /*5f690*/  HMMA.16816.F32 R16, R24.reuse, R16, R20 ;  /* 0x000000101810723c */ /* 0x044fe60000001814 */
[----:B------:R-:W2:Y:S11]  /*5f6a0*/  LDL.LU.64 R20, [R1+0x3030] ;  /* 0x0030300001147983 */ /* 0x000eb60000300a00 */
[----:B------:R-:W-:Y:S09]  /*5f6b0*/  @!UPT UIADD3 URZ, URZ, URZ, URZ ;  /* 0x0000003f3f3ff290 */ /* 0x000ff2000fffe03f */
[----:B------:R0:W-:Y:S01]  /*5f6c0*/  STL.64 [R1+0x420], R16 ;  /* 0x0004201001007387 */ /* 0x0001e20000100a00 */
[----:B------:R1:W-:Y:S03]  /*5f6d0*/  STL.64 [R1+0x428], R18 ;  /* 0x0004281201007387 */ /* 0x0003e60000100a00 */
[----:B0-----:R-:W4:Y:S01]  /*5f6e0*/  LDL.LU.64 R16, [R1+0x3028] ;  /* 0x0030280001107983 */ /* 0x001f220000300a00 */
[----:B------:R-:W-:Y:S02]  /*5f6f0*/  IMAD.MOV.U32 R7, RZ, RZ, R29 ;  /* 0x000000ffff077224 */ /* 0x000fe400078e001d */
[----:B-1----:R-:W2:Y:S05]  /*5f700*/  LDL.LU.64 R18, [R1+0x3020] ;  /* 0x0030200001127983 */ /* 0x002eaa0000300a00 */
[----:B----4-:R-:W-:Y:S01]  /*5f710*/  HMMA.16816.F32 R4, R24, R16, R4 ;  /* 0x000000101804723c */ /* 0x010fe20000001804 */
[----:B------:R-:W-:-:S02]  /*5f720*/  IMAD.MOV.U32 R28, RZ, RZ, R16 ;  /* 0x000000ffff1c7224 */ /* 0x000fc400078e0010 */
[----:B------:R-:W-:Y:S02]  /*5f730*/  IMAD.MOV.U32 R15, RZ, RZ, R17 ;  /* 0x000000ffff0f7224 */ /* 0x000fe400078e0011 */
[----:B------:R-:W2:Y:S11]  /*5f740*/  LDL.LU.64 R16, [R1+0x3018] ;  /* 0x0030180001107983 */ /* 0x000eb60000300a00 */
[----:B------:R-:W-:Y:S07]  /*5f750*/  @!UPT UIADD3 URZ, URZ, URZ, URZ ;  /* 0x0000003f3f3ff290 */ /* 0x000fee000fffe03f */
[----:B------:R3:W-:Y:S01]  /*5f760*/  STL.64 [R1+0x410], R4 ;  /* 0x0004100401007387 */ /* 0x0007e20000100a00 */
[----:B------:R-:W-:Y:S02]  /*5f770*/  STL [R1+0x418], R6 ;  /* 0x0004180601007387 */ /* 0x000fe40000100800 */
[----:B---3--:R-:W-:Y:S02]  /*5f780*/  IMAD.MOV.U32 R4, RZ, RZ, R10 ;  /* 0x000000ffff047224 */ /* 0x008fe400078e000a */
[----:B------:R-:W-:Y:S01]  /*5f790*/  IMAD.MOV.U32 R5, RZ, RZ, R11 ;  /* 0x000000ffff057224 */ /* 0x000fe200078e000b */
[----:B------:R-:W3:Y:S01]  /*5f7a0*/  LDL.LU R10, [R1+0x3014] ;  /* 0x00301400010a7983 */ /* 0x000ee20000300800 */
[----:B------:R-:W4:Y:S03]  /*5f7b0*/  LDL.LU R11, [R1+0x3010] ;  /* 0x00301000010b7983 */ /* 0x000f260000300800 */
[----:B------:R0:W-:Y:S04]  /*5f7c0*/  STL.64 [R1+0x2f80], R4 ;  /* 0x002f800401007387 */ /* 0x0001e80000100a00 */
[----:B0-----:R-:W2:Y:S01]  /*5f7d0*/  LDL.64 R4, [R1+0x1b0] ;  /* 0x0001b00001047983 */ /* 0x001ea20000100a00 */
[----:B------:R-:W-:-:S02]  /*5f7e0*/  IMAD.MOV.U32 R29, RZ, RZ, R7 ;  /* 0x000000ffff1d7224 */ /* 0x000fc400078e0007 */
[----:B------:R-:W-:Y:S02]  /*5f7f0*/  STL [R1+0x2f54], R15 ;  /* 0x002f540f01007387 */ /* 0x000fe40000100800 */
[----:B------:R-:W-:Y:S01]  /*5f800*/  STL [R1+0x2f50], R28 ;  /* 0x002f501c01007387 */ /* 0x000fe20000100800 */
[----:B------:R-:W-:Y:S01]  /*5f810*/  STL [R1+0x2bf0], R29 ;  /* 0x002bf01d01007387 */ /* 0x000fe20000100800 */
[----:B--2---:R-:W-:Y:S11]  /*5f820*/  HMMA.16816.F32 R16, R24, R4, R16 ;  /* 0x000000041810723c */ /* 0x004ff60000001810 */
[----:B------:R-:W-:Y:S11]  /*5f830*/  @!UPT UIADD3 URZ, URZ, URZ, URZ ;  /* 0x0000003f3f3ff290 */ /* 0x000ff6000fffe03f */
[----:B------:R-:W-:Y:S01]  /*5f840*/  @!UPT UIADD3 URZ, URZ, URZ, URZ ;  /* 0x0000003f3f3ff290 */ /* 0x000fe2000fffe03f */
[----:B------:R-:W-:Y:S01]  /*5f850*/  STL.64 [R1+0x400], R16 ;  /* 0x0004001001007387 */ /* 0x000fe20000100a00 */
[----:B------:R0:W-:Y:S03]  /*5f860*/  STL.64 [R1+0x408], R18 ;  /* 0x0004081201007387 */ /* 0x0001e60000100a00 */
[----:B0-----:R-:W2:Y:S01]  /*5f870*/  LDL.LU.64 R18, [R1+0x3008] ;  /* 0x0030080001127983 */ /* 0x001ea20000300a00 */
[----:B------:R-:W-:Y:S02]  /*5f880*/  IMAD.MOV.U32 R0, RZ, RZ, R4 ;  /* 0x000000ffff007224 */ /* 0x000fe400078e0004 */
[----:B------:R-:W-:Y:S02]  /*5f890*/  IMAD.MOV.U32 R2, RZ, RZ, R5 ;  /* 0x000000ffff027224 */ /* 0x000fe400078e0005 */
[----:B------:R-:W3:Y:S02]  /*5f8a0*/  LDL.LU.64 R16, [R1+0x3000] ;  /* 0x0030000001107983 */ /* 0x000ee40000300a00 */
[----:B--2---:R-:W-:-:S02]  /*5f8b0*/  IMAD.MOV.U32 R4, RZ, RZ, R19 ;  /* 0x000000ffff047224 */ /* 0x004fc400078e0013 */
[----:B------:R-:W-:-:S05]  /*5f8c0*/  IMAD.MOV.U32 R5, RZ, RZ, R18 ;  /* 0x000000ffff057224 */ /* 0x000fca00078e0012 */
[----:B------:R0:W-:Y:S04]  /*5f8d0*/  STL.64 [R1+0x2f98], R4 ;  /* 0x002f980401007387 */ /* 0x0001e80000100a00 */
[----:B0-----:R-:W2:Y:S01]  /*5f8e0*/  LDL.LU R4, [R1+0x3f0] ;  /* 0x0003f00001047983 */ /* 0x001ea20000300800 */
[----:B------:R-:W2:Y:S02]  /*5f8f0*/  LDL.LU R5, [R1+0x3f4] ;  /* 0x0003f40001057983 */ /* 0x000ea40000300800 */
[----:B------:R-:W2:Y:S02]  /*5f900*/  LDL.LU R6, [R1+0x3f8] ;  /* 0x0003f80001067983 */ /* 0x000ea40000300800 */
[----:B------:R-:W2:Y:S02]  /*5f910*/  LDL.LU R7, [R1+0x3fc] ;  /* 0x0003fc0001077983 */ /* 0x000ea40000300800 */
[----:B------:R-:W-:Y:S01]  /*5f920*/  IMAD.MOV.U32 R14, RZ, RZ, R21 ;  /* 0x000000ffff0e7224 */ /* 0x000fe200078e0015 */
[----:B------:R-:W3:Y:S01]  /*5f930*/  LDL.LU.64 R22, [R1+0x2ff8] ;  /* 0x002ff80001167983 */ /* 0x000ee20000300a00 */
[----:B--2---:R-:W-:Y:S11]  /*5f940*/  HMMA.16816.F32 R4, R24, R20, R4 ;  /* 0x000000141804723c */ /* 0x004ff60000001804 */
[----:B------:R-:W-:Y:S11]  /*5f950*/  @!UPT UIADD3 URZ, URZ, URZ, URZ ;  /* 0x0000003f3f3ff290 */ /* 0x000ff6000fffe03f */
[----:B------:R-:W-:Y:S01]  /*5f960*/  @!UPT UIADD3 URZ, URZ, URZ, URZ ;  /* 0x0000003f3f3ff290 */ /* 0x000fe2000fffe03f */
[----:B------:R-:W-:Y:S01]  /*5f970*/  STL.64 [R1+0x3f0], R4 ;  /* 0x0003f00401007387 */ /* 0x000fe20000100a00 */
[----:B------:R-:W-:Y:S02]  /*5f980*/  STL [R1+0x3f8], R6 ;  /* 0x0003f80601007387 */ /* 0x000fe40000100800 */
[----:B------:R-:W-:Y:S02]  /*5f990*/  STL [R1+0x2ff0], R14 ;  /* 0x002ff00e01007387 */ /* 0x000fe40000100800 */
[----:B------:R0:W-:Y:S02]  /*5f9a0*/  STL.64 [R1+0x2fe8], R12 ;  /* 0x002fe80c01007387 */ /* 0x0001e40000100a00 */
[----:B0-----:R-:W2:Y:S01]  /*5f9b0*/  LDL.LU R12, [R1+0x3e0] ;  /* 0x0003e000010c7983 */ /* 0x001ea20000300800 */
[----:B------:R-:W2:Y:S02]  /*5f9c0*/  LDL.LU R13, [R1+0x3e4] ;  /* 0x0003e400010d7983 */ /* 0x000ea40000300800 */
[----:B------:R-:W2:Y:S02]  /*5f9d0*/  LDL.LU R14, [R1+0x3e8] ;  /* 0x0003e800010e7983 */ /* 0x000ea40000300800 */
[----:B------:R-:W2:Y:S02]  /*5f9e0*/  LDL.LU R15, [R1+0x3ec] ;  /* 0x0003ec00010f7983 */ /* 0x000ea40000300800 */
[----:B----4-:R-:W-:-:S02]  /*5f9f0*/  IMAD.MOV.U32 R4, RZ, RZ, R11 ;  /* 0x000000ffff047224 */ /* 0x010fc400078e000b */
[----:B---3--:R-:W-:Y:S02]  /*5fa00*/  IMAD.MOV.U32 R5, RZ, RZ, R10 ;  /* 0x000000ffff057224 */ /* 0x008fe400078e000a */
[----:B------:R-:W-:-:S03]  /*5fa10*/  IMAD.MOV.U32 R29, RZ, RZ, R7 ;  /* 0x000000ffff1d7224 */ /* 0x000fc600078e0007 */
[----:B------:R-:W-:Y:S02]  /*5fa20*/  STL.64 [R1+0x2fc0], R4 ;  /* 0x002fc00401007387 */ /* 0x000fe40000100a00 */
[----:B------:R0:W-:Y:S02]  /*5fa30*/  STL [R1+0x2cc8], R29 ;  /* 0x002cc81d01007387 */ /* 0x0001e40000100800 */
[----:B------:R-:W-:Y:S02]  /*5fa40*/  IMAD.MOV.U32 R3, RZ, RZ, R20 ;  /* 0x000000ffff037224 */ /* 0x000fe400078e0014 */
[----:B------:R-:W-:Y:S02]  /*5fa50*/  IMAD.MOV.U32 R18, RZ, RZ, R9 ;  /* 0x000000ffff127224 */ /* 0x000fe400078e0009 */
[----:B------:R-:W-:Y:S01]  /*5fa60*/  IMAD.MOV.U32 R19, RZ, RZ, R8 ;  /* 0x000000ffff137224 */ /* 0x000fe200078e0008 */
[----:B0-----:R-:W3:Y:S01]  /*5fa70*/  LDL R29, [R1+0x1bc0] ;  /* 0x001bc000011d7983 */ /* 0x001ee20000100800 */
[----:B--2---:R-:W-:Y:S07]  /*5fa80*/  HMMA.16816.F32 R4, R24, R8, R12 ;  /* 0x000000081804723c */ /* 0x004fee000000180c */
[----:B------:R-:W-:-:S02]  /*5fa90*/  IMAD.MOV.U32 R9, RZ, RZ, R22 ;  /* 0x000000ffff097224 */ /* 0x000fc400078e0016 */
[----:B------:R-:W-:Y:S11]  /*5faa0*/  IMAD.MOV.U32 R8, RZ, RZ, R23 ;  /* 0x000000ffff087224 */ /* 0x000ff600078e0017 */
[----:B------:R-:W-:Y:S03]  /*5fab0*/  @!UPT UIADD3 URZ, URZ, URZ, URZ ;  /* 0x0000003f3f3ff290 */ /* 0x000fe6000fffe03f */
[----:B------:R-:W-:Y:S01]  /*5fac0*/  STL.64 [R1+0x3e0], R4 ;  /* 0x0003e00401007387 */ /* 0x000fe20000100a00 */
[----:B------:R-:W-:Y:S02]  /*5fad0*/  STL.64 [R1+0x3e8], R6 ;  /* 0x0003e80601007387 */ /* 0x000fe40000100a00 */
[----:B------:R-:W2:Y:S02]  /*5fae0*/  LDL.LU R20, [R1+0x3c0] ;  /* 0x0003c00001147983 */ /* 0x000ea40000300800 */
[----:B------:R-:W2:Y:S01]  /*5faf0*/  LDL.LU R21, [R1+0x3c4] ;  /* 0x0003c40001157983 */ /* 0x000ea20000300800 */
[----:B------:R-:W4:Y:S01]  /*5fb00*/  LDL.LU R22, [R1+0x3c8] ;  /* 0x0003c80001167983 */ /* 0x000f220000300800 */
[----:B------:R-:W4:Y:S02]  /*5fb10*/  LDL.LU R23, [R1+0x3cc] ;  /* 0x0003cc0001177983 */ /* 0x000f240000300800 */
[----:B------:R-:W2:Y:S02]  /*5fb20*/  LDL.LU R12, [R1+0x3d0] ;  /* 0x0003d000010c7983 */ /* 0x000ea40000300800 */
[----:B------:R-:W3:Y:S01]  /*5fb30*/  LDL.LU R13, [R1+0x3d4] ;  /* 0x0003d400010d7983 */ /* 0x000ee20000300800 */
[----:B------:R-:W3:Y:S01]  /*5fb40*/  LDL.LU R14, [R1+0x3d8] ;  /* 0x0003d800010e7983 */ /* 0x000ee20000300800 */
[----:B------:R-:W3:Y:S03]  /*5fb50*/  LDL.LU R15, [R1+0x3dc] ;  /* 0x0003dc00010f7983 */ /* 0x000ee60000300800 */
[----:B----4-:R-:W-:Y:S01]  /*5fb60*/  STL.64 [R1+0x2fe0], R22 ;  /* 0x002fe01601007387 */ /* 0x010fe20000100a00 */
[----:B--2---:R0:W-:Y:S03]  /*5fb70*/  STL.64 [R1+0x2fd8], R20 ;  /* 0x002fd81401007387 */ /* 0x0041e60000100a00 */
[----:B0-----:R-:W3:Y:S01]  /*5fb80*/  LDL.64 R20, [R1+0x180] ;  /* 0x0001800001147983 */ /* 0x001ee20000100a00 */
[----:B------:R0:W-:Y:S03]  /*5fb90*/  STL.64 [R1+0x2fc8], R8 ;  /* 0x002fc80801007387 */ /* 0x0001e60000100a00 */
[----:B0-----:R-:W2:Y:S01]  /*5fba0*/  LDL.64 R8, [R1+0x170] ;  /* 0x0001700001087983 */ /* 0x001ea20000100a00 */
[----:B------:R-:W4:Y:S02]  /*5fbb0*/  LDL.LU R4, [R1+0x240] ;  /* 0x0002400001047983 */ /* 0x000f240000300800 */
[----:B------:R-:W4:Y:S02]  /*5fbc0*/  LDL.LU R5, [R1+0x244] ;  /* 0x0002440001057983 */ /* 0x000f240000300800 */
[----:B------:R-:W4:Y:S01]  /*5fbd0*/  LDL.LU R6, [R1+0x248] ;  /* 0x0002480001067983 */ /* 0x000f220000300800 */
[----:B------:R-:W4:Y:S01]  /*5fbe0*/  LDL.LU R7, [R1+0x24c] ;  /* 0x00024c0001077983 */ /* 0x000f220000300800 */
[----:B------:R-:W-:Y:S02]  /*5fbf0*/  STL.64 [R1+0x2f60], R18 ;  /* 0x002f601201007387 */ /* 0x000fe40000100a00 */
        /* <DEDUP_REMOVED lines=11> */
[----:B---3--:R-:W-:Y:S01]  /*5fcb0*/  HMMA.16816.F32 R12, R24, R20, R12 ;  /* 0x00000014180c723c */ /* 0x008fe2000000180c */
[----:B--2---:R-:W-:Y:S01]  /*5fcc0*/  STL.64 [R1+0x2f90], R18 ;  /* 0x002f901201007387 */ /* 0x004fe20000100a00 */
[----:B------:R0:W-:Y:S03]  /*5fcd0*/  STL.64 [R1+0x2f88], R16 ;  /* 0x002f881001007387 */ /* 0x0001e60000100a00 */
[----:B0-----:R-:W2:Y:S01]  /*5fce0*/  LDL.LU R16, [R1+0x3a0] ;  /* 0x0003a00001107983 */ /* 0x001ea20000300800 */
[----:B------:R-:W2:Y:S02]  /*5fcf0*/  LDL.LU R17, [R1+0x3a4] ;  /* 0x0003a40001117983 */ /* 0x000ea40000300800 */
[----:B------:R-:W3:Y:S02]  /*5fd00*/  LDL.LU R18, [R1+0x3a8] ;  /* 0x0003a80001127983 */ /* 0x000ee40000300800 */
[----:B------:R-:W3:Y:S02]  /*5fd10*/  LDL.LU R19, [R1+0x3ac] ;  /* 0x0003ac0001137983 */ /* 0x000ee40000300800 */
[----:B------:R-:W-:Y:S01]  /*5fd20*/  IMAD.MOV.U32 R28, RZ, RZ, R21 ;  /* 0x000000ffff1c7224 */ /* 0x000fe200078e0015 */
[----:B---3--:R-:W-:Y:S01]  /*5fd30*/  STL.64 [R1+0x2fa8], R18 ;  /* 0x002fa81201007387 */ /* 0x008fe20000100a00 */
[----:B--2---:R0:W-:Y:S03]  /*5fd40*/  STL.64 [R1+0x2fa0], R16 ;  /* 0x002fa01001007387 */ /* 0x0041e60000100a00 */
[----:B0-----:R-:W2:Y:S01]  /*5fd50*/  LDL.LU R16, [R1+0x3b0] ;  /* 0x0003b00001107983 */ /* 0x001ea20000300800 */
[----:B------:R-:W2:Y:S02]  /*5fd60*/  LDL.LU R17, [R1+0x3b4] ;  /* 0x0003b40001117983 */ /* 0x000ea40000300800 */
[----:B------:R-:W2:Y:S02]  /*5fd70*/  LDL.LU R18, [R1+0x3b8] ;  /* 0x0003b80001127983 */ /* 0x000ea40000300800 */
[----:B------:R-:W2:Y:S01]  /*5fd80*/  LDL.LU R19, [R1+0x3bc] ;  /* 0x0003bc0001137983 */ /* 0x000ea20000300800 */
[----:B------:R-:W-:Y:S01]  /*5fd90*/  STL.64 [R1+0x3d0], R12 ;  /* 0x0003d00c01007387 */ /* 0x000fe20000100a00 */
[----:B------:R0:W-:Y:S03]  /*5fda0*/  STL.64 [R1+0x3d8], R14 ;  /* 0x0003d80e01007387 */ /* 0x0001e60000100a00 */
[----:B0-----:R-:W3:Y:S01]  /*5fdb0*/  LDL.LU R14, [R1+0x2ff0] ;  /* 0x002ff000010e7983 */ /* 0x001ee20000300800 */
[----:B------:R-:W2:Y:S02]  /*5fdc0*/  LDL.LU.64 R12, [R1+0x2fe8] ;  /* 0x002fe800010c7983 */ /* 0x000ea40000300a00 */
[----:B------:R-:W-:-:S02]  /*5fdd0*/  IMAD.MOV.U32 R15, RZ, RZ, R20 ;  /* 0x000000ffff0f7224 */ /* 0x000fc400078e0014 */
[----:B------:R-:W2:Y:S01]  /*5fde0*/  LDL.LU.64 R22, [R1+0x2fe0] ;  /* 0x002fe00001167983 */ /* 0x000ea20000300a00 */
        /* <DEDUP_REMOVED lines=10> */
[----:B----4-:R-:W-:Y:S02]  /*5fe90*/  HMMA.16816.F32 R24, R24, R8, R4 ;  /* 0x000000081818723c */ /* 0x010fe40000001804 */
        /* <DEDUP_REMOVED lines=10> */
[C---:B----4-:R-:W-:Y:S01]  /*5ff40*/  HMMA.16816.F32 R4, R8.reuse, R4, R16 ;  /* 0x000000040804723c */ /* 0x050fe20000001810 */
[----:B------:R-:W4:Y:S01]  /*5ff50*/  LDL.LU.64 R18, [R1+0x2fa8] ;  /* 0x002fa80001127983 */ /* 0x000f220000300a00 */
[----:B------:R-:W4:Y:S11]  /*5ff60*/  LDL.LU.64 R16, [R1+0x2fa0] ;  /* 0x002fa00001107983 */ /* 0x000f360000300a00 */
[----:B------:R-:W-:Y:S10]  /*5ff70*/  @!UPT UIADD3 URZ, URZ, URZ, URZ ;  /* 0x0000003f3f3ff290 */ /* 0x000ff4000fffe03f */
        /* <DEDUP_REMOVED lines=11> */
[----:B------:R-:W2:Y:S01]  /*60030*/  LDL.LU.64 R18, [R1+0x2f78] ;  /* 0x002f780001127983 */ /* 0x000ea20000300a00 */
[----:B------:R-:W2:Y:S11]  /*60040*/  LDL.LU.64 R16, [R1+0x2f70] ;  /* 0x002f700001107983 */ /* 0x000eb60000300a00 */
[----:B------:R-:W-:Y:S09]  /*60050*/  @!UPT UIADD3 URZ, URZ, URZ, URZ ;  /* 0x0000003f3f3ff290 */ /* 0x000ff2000fffe03f */
[----:B------:R0:W-:Y:S01]  /*60060*/  STL.64 [R1+0x390], R4 ;  /* 0x0003900401007387 */ /* 0x0001e20000100a00 */
[----:B------:R1:W-:Y:S03]  /*60070*/  STL.64 [R1+0x398], R6 ;  /* 0x0003980601007387 */ /* 0x0003e60000100a00 */
[----:B0-----:R-:W4:Y:S01]  /*60080*/  LDL.LU R4, [R1+0x230] ;  /* 0x0002300001047983 */ /* 0x001f220000300800 */
[----:B------:R-:W4:Y:S02]  /*60090*/  LDL.LU R5, [R1+0x234] ;  /* 0x0002340001057983 */ /* 0x000f240000300800 */
[----:B-1----:R-:W3:Y:S02]  /*600a0*/  LDL.LU R6, [R1+0x238] ;  /* 0x0002380001067983 */ /* 0x002ee40000300800 */
[----:B------:R-:W3:Y:S01]  /*600b0*/  LDL.LU R7, [R1+0x23c] ;  /* 0x00023c0001077983 */ /* 0x000ee20000300800 */
[----:B--2---:R-:W-:Y:S01]  /*600c0*/  HMMA.16816.F32 R16, R8, R20, R16 ;  /* 0x000000140810723c */ /* 0x004fe20000001810 */
[----:B---3--:R-:W-:Y:S01]  /*600d0*/  STL.64 [R1+0x2e68], R6 ;  /* 0x002e680601007387 */ /* 0x008fe20000100a00 */
[----:B----4-:R0:W-:Y:S02]  /*600e0*/  STL.64 [R1+0x2e60], R4 ;  /* 0x002e600401007387 */ /* 0x0101e40000100a00 */
[----:B0-----:R-:W-:-:S02]  /*600f0*/  IMAD.MOV.U32 R4, RZ, RZ, R22 ;  /* 0x000000ffff047224 */ /* 0x001fc400078e0016 */
[----:B------:R-:W-:Y:S01]  /*60100*/  IMAD.MOV.U32 R5, RZ, RZ, R23 ;  /* 0x000000ffff057224 */ /* 0x000fe200078e0017 */
[----:B------:R-:W2:Y:S01]  /*60110*/  LDL.LU R22, [R1+0x2f6c] ;  /* 0x002f6c0001167983 */ /* 0x000ea20000300800 */
[----:B------:R-:W2:Y:S03]  /*60120*/  LDL.LU R23, [R1+0x2f68] ;  /* 0x002f680001177983 */ /* 0x000ea60000300800 */
[----:B------:R0:W-:Y:S04]  /*60130*/  STL.64 [R1+0x2e80], R4 ;  /* 0x002e800401007387 */ /* 0x0001e80000100a00 */
[----:B0-----:R-:W3:Y:S01]  /*60140*/  LDL.LU R4, [R1+0x370] ;  /* 0x0003700001047983 */ /* 0x001ee20000300800 */
[----:B------:R-:W3:Y:S02]  /*60150*/  LDL.LU R5, [R1+0x374] ;  /* 0x0003740001057983 */ /* 0x000ee40000300800 */
[----:B------:R-:W3:Y:S02]  /*60160*/  LDL.LU R6, [R1+0x378] ;  /* 0x0003780001067983 */ /* 0x000ee40000300800 */
[----:B------:R-:W3:Y:S03]  /*60170*/  LDL.LU R7, [R1+0x37c] ;  /* 0x00037c0001077983 */ /* 0x000ee60000300800 */
[----:B------:R-:W-:Y:S01]  /*60180*/  STL.64 [R1+0x380], R16 ;  /* 0x0003801001007387 */ /* 0x000fe20000100a00 */
[----:B------:R0:W-:Y:S03]  /*60190*/  STL.64 [R1+0x388], R18 ;  /* 0x0003881201007387 */ /* 0x0001e60000100a00 */
[----:B0-----:R-:W4:Y:S01]  /*601a0*/  LDL.LU.64 R18, [R1+0x2f60] ;  /* 0x002f600001127983 */ /* 0x001f220000300a00 */
[----:B------:R-:W3:Y:S03]  /*601b0*/  LDL.LU.64 R16, [R1+0x2f58] ;  /* 0x002f580001107983 */ /* 0x000ee60000300a00 */
[----:B--2---:R-:W-:Y:S01]  /*601c0*/  STL.64 [R1+0x2e28], R22 ;  /* 0x002e281601007387 */ /* 0x004fe20000100a00 */
[----:B------:R3:W-:Y:S02]  /*601d0*/  STL.64 [R1+0x2e20], R20 ;  /* 0x002e201401007387 */ /* 0x0007e40000100a00 */
[----:B---3--:R-:W-:Y:S07]  /*601e0*/  HMMA.16816.F32 R20, R8, R16, R4 ;  /* 0x000000100814723c */ /* 0x008fee0000001804 */
[----:B------:R-:W-:-:S02]  /*601f0*/  IMAD.MOV.U32 R4, RZ, RZ, R15 ;  /* 0x000000ffff047224 */ /* 0x000fc400078e000f */
[----:B------:R-:W-:Y:S01]  /*60200*/  IMAD.MOV.U32 R5, RZ, RZ, R28 ;  /* 0x000000ffff057224 */ /* 0x000fe200078e001c */
[----:B------:R-:W2:Y:S11]  /*60210*/  LDL.LU R15, [R1+0x2f54] ;  /* 0x002f5400010f7983 */ /* 0x000eb60000300800 */
[----:B------:R-:W-:Y:S02]  /*60220*/  @!UPT UIADD3 URZ, URZ, URZ, URZ ;  /* 0x0000003f3f3ff290 */ /* 0x000fe4000fffe03f */
[----:B------:R-:W-:Y:S01]  /*60230*/  STL.64 [R1+0x370], R20 ;  /* 0x0003701401007387 */ /* 0x000fe20000100a00 */
[----:B------:R-:W-:Y:S02]  /*60240*/  STL.64 [R1+0x378], R22 ;  /* 0x0003781601007387 */ /* 0x000fe40000100a00 */
[----:B------:R-:W3:Y:S02]  /*60250*/  LDL.LU R28, [R1+0x2f50] ;  /* 0x002f5000011c7983 */ /* 0x000ee40000300800 */
[----:B------:R0:W-:Y:S02]  /*60260*/  STL.64 [R1+0x2e98], R4 ;  /* 0x002e980401007387 */ /* 0x0001e40000100a00 */
[----:B0-----:R-:W-:Y:S01]  /*60270*/  HMMA.16816.F32 R4, R8, R12, R24 ;  /* 0x0000000c0804723c */ /* 0x001fe20000001818 */
[----:B------:R-:W-:Y:S01]  /*60280*/  STL.64 [R1+0x2e48], R16 ;  /* 0x002e481001007387 */ /* 0x000fe20000100a00 */
[----:B------:R-:W-:Y:S03]  /*60290*/  STL.64 [R1+0x2e18], R12 ;  /* 0x002e180c01007387 */ /* 0x000fe60000100a00 */
[----:B------:R-:W0:Y:S11]  /*602a0*/  LDSM.16.MT88.4 R24, [R29+0x22000] ;  /* 0x022000001d18783b */ /* 0x000e360000004200 */
[----:B------:R-:W-:Y:S07]  /*602b0*/  @!UPT UIADD3 URZ, URZ, URZ, URZ ;  /* 0x0000003f3f3ff290 */ /* 0x000fee000fffe03f */
[----:B------:R4:W-:Y:S01]  /*602c0*/  STL.64 [R1+0x360], R4 ;  /* 0x0003600401007387 */ /* 0x0009e20000100a00 */
[----:B------:R-:W-:Y:S02]  /*602d0*/  STL.64 [R1+0x368], R6 ;  /* 0x0003680601007387 */ /* 0x000fe40000100a00 */
[----:B----4-:R-:W-:Y:S02]  /*602e0*/  IMAD.MOV.U32 R4, RZ, RZ, R19 ;  /* 0x000000ffff047224 */ /* 0x010fe400078e0013 */
[----:B------:R-:W-:-:S05]  /*602f0*/  IMAD.MOV.U32 R5, RZ, RZ, R18 ;  /* 0x000000ffff057224 */ /* 0x000fca00078e0012 */
[----:B------:R1:W-:Y:S01]  /*60300*/  STL.64 [R1+0x2eb0], R4 ;  /* 0x002eb00401007387 */ /* 0x0003e20000100a00 */
[----:B------:R-:W4:Y:S02]  /*60310*/  LDL.LU R16, [R1+0x220] ;  /* 0x0002200001107983 */ /* 0x000f240000300800 */
[----:B------:R-:W4:Y:S02]  /*60320*/  LDL.LU R17, [R1+0x224] ;  /* 0x0002240001117983 */ /* 0x000f240000300800 */
[----:B------:R-:W2:Y:S01]  /*60330*/  LDL.LU R18, [R1+0x228] ;  /* 0x0002280001127983 */ /* 0x000ea20000300800 */
[----:B------:R-:W2:Y:S01]  /*60340*/  LDL.LU R19, [R1+0x22c] ;  /* 0x00022c0001137983 */ /* 0x000ea20000300800 */
[----:B-1----:R-:W-:Y:S02]  /*60350*/  IMAD.MOV.U32 R4, RZ, RZ, R3 ;  /* 0x000000ffff047224 */ /* 0x002fe400078e0003 */
[----:B------:R-:W-:Y:S01]  /*60360*/  IMAD.MOV.U32 R5, RZ, RZ, R14 ;  /* 0x000000ffff057224 */ /* 0x000fe200078e000e */
[----:B------:R-:W3:Y:S01]  /*60370*/  LDL.LU R3, [R1+0x2f4c] ;  /* 0x002f4c0001037983 */ /* 0x000ee20000300800 */
[----:B------:R-:W3:Y:S03]  /*60380*/  LDL.LU R14, [R1+0x2f48] ;  /* 0x002f4800010e7983 */ /* 0x000ee60000300800 */
[----:B------:R-:W-:Y:S04]  /*60390*/  STL.64 [R1+0x2ec8], R4 ;  /* 0x002ec80401007387 */ /* 0x000fe80000100a00 */
[----:B--2---:R-:W-:Y:S01]  /*603a0*/  STL.64 [R1+0x2e78], R18 ;  /* 0x002e781201007387 */ /* 0x004fe20000100a00 */
[----:B----4-:R1:W-:Y:S03]  /*603b0*/  STL.64 [R1+0x2e70], R16 ;  /* 0x002e701001007387 */ /* 0x0103e60000100a00 */
[----:B-1----:R-:W2:Y:S01]  /*603c0*/  LDL.LU R16, [R1+0x2d0] ;  /* 0x0002d00001107983 */ /* 0x002ea20000300800 */
[----:B------:R-:W2:Y:S02]  /*603d0*/  LDL.LU R17, [R1+0x2d4] ;  /* 0x0002d40001117983 */ /* 0x000ea40000300800 */
[----:B------:R-:W4:Y:S02]  /*603e0*/  LDL.LU R18, [R1+0x2d8] ;  /* 0x0002d80001127983 */ /* 0x000f240000300800 */
[----:B------:R-:W4:Y:S02]  /*603f0*/  LDL.LU R19, [R1+0x2dc] ;  /* 0x0002dc0001137983 */ /* 0x000f240000300800 */
[----:B------:R-:W-:-:S02]  /*60400*/  IMAD.MOV.U32 R4, RZ, RZ, R0 ;  /* 0x000000ffff047224 */ /* 0x000fc400078e0000 */
[----:B------:R-:W-:Y:S01]  /*60410*/  IMAD.MOV.U32 R5, RZ, RZ, R2 ;  /* 0x000000ffff057224 */ /* 0x000fe200078e0002 */
[----:B------:R-:W2:Y:S01]  /*60420*/  LDL.LU R0, [R1+0x2f44] ;  /* 0x002f440001007983 */ /* 0x000ea20000300800 */
[----:B------:R-:W2:Y:S03]  /*60430*/  LDL.LU R2, [R1+0x2f40] ;  /* 0x002f400001027983 */ /* 0x000ea60000300800 */
[----:B------:R3:W-:Y:S02]  /*60440*/  STL.64 [R1+0x2ee0], R4 ;  /* 0x002ee00401007387 */ /* 0x0007e40000100a00 */
[----:B---3--:R-:W-:Y:S02]  /*60450*/  IMAD.MOV.U32 R4, RZ, RZ, R28 ;  /* 0x000000ffff047224 */ /* 0x008fe400078e001c */
[----:B------:R-:W-:Y:S01]  /*60460*/  IMAD.MOV.U32 R5, RZ, RZ, R15 ;  /* 0x000000ffff057224 */ /* 0x000fe200078e000f */
[----:B----4-:R-:W-:Y:S01]  /*60470*/  STL.64 [R1+0x2e90], R18 ;  /* 0x002e901201007387 */ /* 0x010fe20000100a00 */
[----:B--2---:R1:W-:Y:S03]  /*60480*/  STL.64 [R1+0x2e88], R16 ;  /* 0x002e881001007387 */ /* 0x0043e60000100a00 */
[----:B-1----:R-:W2:Y:S01]  /*60490*/  LDL.LU R16, [R1+0x2e0] ;  /* 0x0002e00001107983 */ /* 0x002ea20000300800 */
[----:B------:R-:W2:Y:S02]  /*604a0*/  LDL.LU R17, [R1+0x2e4] ;  /* 0x0002e40001117983 */ /* 0x000ea40000300800 */
[----:B------:R-:W3:Y:S02]  /*604b0*/  LDL.LU R18, [R1+0x2e8] ;  /* 0x0002e80001127983 */ /* 0x000ee40000300800 */
[----:B------:R-:W3:Y:S01]  /*604c0*/  LDL.LU R19, [R1+0x2ec] ;  /* 0x0002ec0001137983 */ /* 0x000ee20000300800 */
[----:B------:R1:W-:Y:S04]  /*604d0*/  STL.64 [R1+0x2ef8], R4 ;  /* 0x002ef80401007387 */ /* 0x0003e80000100a00 */
[----:B-1----:R-:W4:Y:S04]  /*604e0*/  LDL.64 R4, [R1+0x1d0] ;  /* 0x0001d00001047983 */ /* 0x002f280000100a00 */
[----:B----4-:R-:W-:Y:S01]  /*604f0*/  STL.64 [R1+0x2f10], R4 ;  /* 0x002f100401007387 */ /* 0x010fe20000100a00 */
[----:B---3--:R-:W-:Y:S02]  /*60500*/  STL.64 [R1+0x2ea8], R18 ;  /* 0x002ea81201007387 */ /* 0x008fe40000100a00 */
[----:B--2---:R1:W-:Y:S02]  /*60510*/  STL.64 [R1+0x2ea0], R16 ;  /* 0x002ea01001007387 */ /* 0x0043e40000100a00 */
[----:B-1----:R-:W2:Y:S01]  /*60520*/  LDL.LU R16, [R1+0x2f0] ;  /* 0x0002f00001107983 */ /* 0x002ea20000300800 */
[----:B------:R-:W2:Y:S02]  /*60530*/  LDL.LU R17, [R1+0x2f4] ;  /* 0x0002f40001117983 */ /* 0x000ea40000300800 */
[----:B------:R-:W3:Y:S02]  /*60540*/  LDL.LU R18, [R1+0x2f8] ;  /* 0x0002f80001127983 */ /* 0x000ee40000300800 */
[----:B------:R-:W3:Y:S02]  /*60550*/  LDL.LU R19, [R1+0x2fc] ;  /* 0x0002fc0001137983 */ /* 0x000ee40000300800 */
[----:B------:R-:W-:-:S02]  /*60560*/  IMAD.MOV.U32 R4, RZ, RZ, R14 ;  /* 0x000000ffff047224 */ /* 0x000fc400078e000e */
[----:B------:R-:W-:-:S05]  /*60570*/  IMAD.MOV.U32 R5, RZ, RZ, R3 ;  /* 0x000000ffff057224 */ /* 0x000fca00078e0003 */
[----:B------:R-:W-:Y:S04]  /*60580*/  STL.64 [R1+0x2f28], R4 ;  /* 0x002f280401007387 */ /* 0x000fe80000100a00 */
[----:B---3--:R-:W-:Y:S01]  /*60590*/  STL.64 [R1+0x2ec0], R18 ;  /* 0x002ec01201007387 */ /* 0x008fe20000100a00 */
[----:B--2---:R1:W-:Y:S03]  /*605a0*/  STL.64 [R1+0x2eb8], R16 ;  /* 0x002eb81001007387 */ /* 0x0043e60000100a00 */
[----:B-1----:R-:W2:Y:S01]  /*605b0*/  LDL.LU R16, [R1+0x300] ;  /* 0x0003000001107983 */ /* 0x002ea20000300800 */
[----:B------:R-:W2:Y:S02]  /*605c0*/  LDL.LU R17, [R1+0x304] ;  /* 0x0003040001117983 */ /* 0x000ea40000300800 */
[----:B------:R-:W3:Y:S02]  /*605d0*/  LDL.LU R18, [R1+0x308] ;  /* 0x0003080001127983 */ /* 0x000ee40000300800 */
[----:B------:R-:W3:Y:S02]  /*605e0*/  LDL.LU R19, [R1+0x30c] ;  /* 0x00030c0001137983 */ /* 0x000ee40000300800 */
        /* <DEDUP_REMOVED lines=24> */
[----:B------:R-:W-:-:S02]  /*60770*/  IMAD.MOV.U32 R4, RZ, RZ, R2 ;  /* 0x000000ffff047224 */ /* 0x000fc400078e0002 */
[----:B------:R-:W-:Y:S01]  /*60780*/  IMAD.MOV.U32 R5, RZ, RZ, R0 ;  /* 0x000000ffff057224 */ /* 0x000fe200078e0000 */
[----:B---3--:R-:W-:Y:S01]  /*60790*/  STL.64 [R1+0x2f38], R18 ;  /* 0x002f381201007387 */ /* 0x008fe20000100a00 */
[----:B--2---:R1:W-:Y:S03]  /*607a0*/  STL.64 [R1+0x2f30], R16 ;  /* 0x002f301001007387 */ /* 0x0043e60000100a00 */
[----:B-1----:R-:W2:Y:S01]  /*607b0*/  LDL.LU R16, [R1+0x350] ;  /* 0x0003500001107983 */ /* 0x002ea20000300800 */
[----:B------:R-:W2:Y:S02]  /*607c0*/  LDL.LU R17, [R1+0x354] ;  /* 0x0003540001117983 */ /* 0x000ea40000300800 */
[----:B------:R-:W2:Y:S02]  /*607d0*/  LDL.LU R18, [R1+0x358] ;  /* 0x0003580001127983 */ /* 0x000ea40000300800 */
[----:B------:R-:W2:Y:S01]  /*607e0*/  LDL.LU R19, [R1+0x35c] ;  /* 0x00035c0001137983 */ /* 0x000ea20000300800 */
[----:B------:R-:W3:Y:S01]  /*607f0*/  LDL.LU.64 R12, [R1+0x20] ;  /* 0x00002000010c7983 */ /* 0x000ee20000300a00 */
[----:B------:R-:W4:Y:S01]  /*60800*/  LDL.LU.64 R20, [R1] ;  /* 0x0000000001147983 */ /* 0x000f220000300a00 */
[C---:B--2---:R-:W-:Y:S02]  /*60810*/  HMMA.16816.F32 R4, R8.reuse, R4, R16 ;  /* 0x000000040804723c */ /* 0x044fe40000001810 */
[----:B----4-:R1:W-:Y:S04]  /*60820*/  STL.64 [R1+0x2e40], R20 ;  /* 0x002e401401007387 */ /* 0x0103e80000100a00 */
[----:B-1----:R-:W2:Y:S01]  /*60830*/  LDL.LU.64 R20, [R1+0x10] ;  /* 0x0000100001147983 */ /* 0x002ea20000300a00 */
[----:B0-----:R-:W-:Y:S02]  /*60840*/  STL.64 [R1+0x2d70], R26 ;  /* 0x002d701a01007387 */ /* 0x001fe40000100a00 */
[----:B------:R0:W-:Y:S02]  /*60850*/  STL.64 [R1+0x2d68], R24 ;  /* 0x002d681801007387 */ /* 0x0001e40000100a00 */
[----:B0-----:R-:W4:Y:S01]  /*60860*/  LDL.LU.64 R24, [R1+0x160] ;  /* 0x0001600001187983 */ /* 0x001f220000300a00 */
[----:B------:R-:W2:Y:S02]  /*60870*/  LDL.LU.64 R18, [R1+0x2f38] ;  /* 0x002f380001127983 */ /* 0x000ea40000300a00 */
[----:B------:R-:W2:Y:S09]  /*60880*/  LDL.LU.64 R16, [R1+0x2f30] ;  /* 0x002f300001107983 */ /* 0x000eb20000300a00 */
[----:B------:R0:W-:Y:S01]  /*60890*/  STL.64 [R1+0x350], R4 ;  /* 0x0003500401007387 */ /* 0x0001e20000100a00 */
[----:B------:R2:W-:Y:S04]  /*608a0*/  STL.64 [R1+0x358], R6 ;  /* 0x0003580601007387 */ /* 0x0005e80000100a00 */
[----:B0-----:R-:W2:Y:S02]  /*608b0*/  LDL.LU.64 R4, [R1+0x2f28] ;  /* 0x002f280001047983 */ /* 0x001ea40000300a00 */
[C---:B--2---:R-:W-:Y:S02]  /*608c0*/  HMMA.16816.F32 R4, R8.reuse, R4, R16 ;  /* 0x000000040804723c */ /* 0x044fe40000001810 */
[----:B------:R-:W2:Y:S01]  /*608d0*/  LDL.LU.64 R18, [R1+0x2f20] ;  /* 0x002f200001127983 */ /* 0x000ea20000300a00 */
[----:B------:R-:W2:Y:S11]  /*608e0*/  LDL.LU.64 R16, [R1+0x2f18] ;  /* 0x002f180001107983 */ /* 0x000eb60000300a00 */
[----:B------:R-:W-:Y:S09]  /*608f0*/  @!UPT UIADD3 URZ, URZ, URZ, URZ ;  /* 0x0000003f3f3ff290 */ /* 0x000ff2000fffe03f */
[----:B------:R0:W-:Y:S01]  /*60900*/  STL.64 [R1+0x340], R4 ;  /* 0x0003400401007387 */ /* 0x0001e20000100a00 */
[----:B------:R-:W-:Y:S03]  /*60910*/  STL.64 [R1+0x348], R6 ;  /* 0x0003480601007387 */ /* 0x000fe60000100a00 */
        /* <DEDUP_REMOVED lines=46> */
[----:B------:R-:W3:Y:S01]  /*60c00*/  LDL.LU.64 R18, [R1+0x2e78] ;  /* 0x002e780001127983 */ /* 0x000ee20000300a00 */
[----:B------:R-:W3:Y:S11]  /*60c10*/  LDL.LU.64 R16, [R1+0x2e70] ;  /* 0x002e700001107983 */ /* 0x000ef60000300a00 */
[----:B------:R-:W-:Y:S09]  /*60c20*/  @!UPT UIADD3 URZ, URZ, URZ, URZ ;  /* 0x0000003f3f3ff290 */ /* 0x000ff2000fffe03f */
[----:B------:R-:W-:Y:S01]  /*60c30*/  STL.64 [R1+0x2d0], R4 ;  /* 0x0002d00401007387 */ /* 0x000fe20000100a00 */
[----:B------:R0:W-:Y:S03]  /*60c40*/  STL.64 [R1+0x2d8], R6 ;  /* 0x0002d80601007387 */ /* 0x0001e60000100a00 */
[----:B0-----:R-:W4:Y:S01]  /*60c50*/  LDL.LU.64 R6, [R1+0x2e68] ;  /* 0x002e680001067983 */ /* 0x001f220000300a00 */
[----:B------:R-:W4:Y:S02]  /*60c60*/  LDL.LU.64 R4, [R1+0x2e60] ;  /* 0x002e600001047983 */ /* 0x000f240000300a00 */
[----:B----4-:R-:W-:Y:S01]  /*60c70*/  HMMA.16816.F32 R8, R8, R24, R4 ;  /* 0x000000180808723c */ /* 0x010fe20000001804 */
[----:B------:R-:W3:Y:S01]  /*60c80*/  LDL.LU.64 R6, [R1+0x2e58] ;  /* 0x002e580001067983 */ /* 0x000ee20000300a00 */
[----:B------:R-:W3:Y:S11]  /*60c90*/  LDL.LU.64 R4, [R1+0x2e50] ;  /* 0x002e500001047983 */ /* 0x000ef60000300a00 */
[----:B------:R-:W-:Y:S10]  /*60ca0*/  @!UPT UIADD3 URZ, URZ, URZ, URZ ;  /* 0x0000003f3f3ff290 */ /* 0x000ff4000fffe03f */
[----:B------:R0:W-:Y:S01]  /*60cb0*/  STL.64 [R1+0x230], R8 ;  /* 0x0002300801007387 */ /* 0x0001e20000100a00 */
[----:B------:R1:W-:Y:S03]  /*60cc0*/  STL.64 [R1+0x238], R10 ;  /* 0x0002380a01007387 */ /* 0x0003e60000100a00 */
[----:B0-----:R-:W2:Y:S01]  /*60cd0*/  LDL.LU R8, [R1+0x1f0] ;  /* 0x0001f00001087983 */ /* 0x001ea20000300800 */
[----:B------:R-:W2:Y:S02]  /*60ce0*/  LDL.LU R9, [R1+0x1f4] ;  /* 0x0001f40001097983 */ /* 0x000ea40000300800 */
[----:B-1----:R-:W4:Y:S02]  /*60cf0*/  LDL.LU R10, [R1+0x1f8] ;  /* 0x0001f800010a7983 */ /* 0x002f240000300800 */
[----:B------:R-:W4:Y:S02]  /*60d00*/  LDL.LU R11, [R1+0x1fc] ;  /* 0x0001fc00010b7983 */ /* 0x000f240000300800 */
[----:B----4-:R-:W-:Y:S01]  /*60d10*/  STL.64 [R1+0x2e38], R10 ;  /* 0x002e380a01007387 */ /* 0x010fe20000100a00 */
[----:B--2---:R0:W-:Y:S03]  /*60d20*/  STL.64 [R1+0x2e30], R8 ;  /* 0x002e300801007387 */ /* 0x0041e60000100a00 */
[----:B0-----:R-:W2:Y:S01]  /*60d30*/  LDL.LU R8, [R1+0x200] ;  /* 0x0002000001087983 */ /* 0x001ea20000300800 */
[----:B------:R-:W2:Y:S02]  /*60d40*/  LDL.LU R9, [R1+0x204] ;  /* 0x0002040001097983 */ /* 0x000ea40000300800 */
[----:B------:R-:W2:Y:S02]  /*60d50*/  LDL.LU R10, [R1+0x208] ;  /* 0x00020800010a7983 */ /* 0x000ea40000300800 */
[----:B------:R-:W2:Y:S01]  /*60d60*/  LDL.LU R11, [R1+0x20c] ;  /* 0x00020c00010b7983 */ /* 0x000ea20000300800 */
[----:B------:R0:W-:Y:S04]  /*60d70*/  STL.64 [R1+0x2d88], R24 ;  /* 0x002d881801007387 */ /* 0x0001e80000100a00 */
[----:B0-----:R-:W4:Y:S01]  /*60d80*/  LDL.LU R24, [R1+0x210] ;  /* 0x0002100001187983 */ /* 0x001f220000300800 */
[----:B------:R-:W4:Y:S02]  /*60d90*/  LDL.LU R25, [R1+0x214] ;  /* 0x0002140001197983 */ /* 0x000f240000300800 */
[----:B------:R-:W4:Y:S02]  /*60da0*/  LDL.LU R26, [R1+0x218] ;  /* 0x00021800011a7983 */ /* 0x000f240000300800 */
[----:B------:R-:W4:Y:S01]  /*60db0*/  LDL.LU R27, [R1+0x21c] ;  /* 0x00021c00011b7983 */ /* 0x000f220000300800 */
[C---:B---3--:R-:W-:Y:S01]  /*60dc0*/  HMMA.16816.F32 R16, R4.reuse, R12, R16 ;  /* 0x0000000c0410723c */ /* 0x048fe20000001810 */
[----:B------:R-:W-:Y:S11]  /*60dd0*/  IMAD.MOV.U32 R3, RZ, RZ, R13 ;  /* 0x000000ffff037224 */ /* 0x000ff600078e000d */
[----:B------:R-:W-:Y:S11]  /*60de0*/  @!UPT UIADD3 URZ, URZ, URZ, URZ ;  /* 0x0000003f3f3ff290 */ /* 0x000ff6000fffe03f */
[----:B------:R0:W-:Y:S01]  /*60df0*/  STL.64 [R1+0x220], R16 ;  /* 0x0002201001007387 */ /* 0x0001e20000100a00 */
[----:B------:R1:W-:Y:S03]  /*60e00*/  STL.64 [R1+0x228], R18 ;  /* 0x0002281201007387 */ /* 0x0003e60000100a00 */
[----:B0-----:R-:W3:Y:S01]  /*60e10*/  LDL.LU.64 R16, [R1+0x2e48] ;  /* 0x002e480001107983 */ /* 0x001ee20000300a00 */
[----:B-1----:R-:W-:Y:S02]  /*60e20*/  IMAD.MOV.U32 R18, RZ, RZ, R12 ;  /* 0x000000ffff127224 */ /* 0x002fe400078e000c */
[----:B------:R-:W3:Y:S02]  /*60e30*/  LDL.LU R12, [R1+0x500] ;  /* 0x00050000010c7983 */ /* 0x000ee40000300800 */
[----:B------:R-:W3:Y:S01]  /*60e40*/  LDL.LU R13, [R1+0x504] ;  /* 0x00050400010d7983 */ /* 0x000ee20000300800 */
[----:B------:R-:W3:Y:S01]  /*60e50*/  LDL.LU R14, [R1+0x508] ;  /* 0x00050800010e7983 */ /* 0x000ee20000300800 */
[----:B------:R-:W3:Y:S02]  /*60e60*/  LDL.LU R15, [R1+0x50c] ;  /* 0x00050c00010f7983 */ /* 0x000ee40000300800 */
[----:B------:R-:W-:Y:S01]  /*60e70*/  IMAD.MOV.U32 R19, RZ, RZ, R21 ;  /* 0x000000ffff137224 */ /* 0x000fe200078e0015 */
[C---:B----4-:R-:W-:Y:S11]  /*60e80*/  HMMA.16816.F32 R24, R4.reuse, R20, R24 ;  /* 0x000000140418723c */ /* 0x050ff60000001818 */
[----:B------:R-:W-:Y:S11]  /*60e90*/  @!UPT UIADD3 URZ, URZ, URZ, URZ ;  /* 0x0000003f3f3ff290 */ /* 0x000ff6000fffe03f */
[----:B------:R-:W-:Y:S01]  /*60ea0*/  @!UPT UIADD3 URZ, URZ, URZ, URZ ;  /* 0x0000003f3f3ff290 */ /* 0x000fe2000fffe03f */
[----:B------:R0:W-:Y:S01]  /*60eb0*/  STL.64 [R1+0x210], R24 ;  /* 0x0002101801007387 */ /* 0x0001e20000100a00 */
[----:B------:R1:W-:Y:S02]  /*60ec0*/  STL.64 [R1+0x218], R26 ;  /* 0x0002181a01007387 */ /* 0x0003e40000100a00 */
[----:B0-----:R-:W-:Y:S02]  /*60ed0*/  IMAD.MOV.U32 R24, RZ, RZ, R20 ;  /* 0x000000ffff187224 */ /* 0x001fe400078e0014 */
[----:B------:R-:W2:Y:S02]  /*60ee0*/  LDL.LU.64 R20, [R1+0x2e40] ;  /* 0x002e400001147983 */ /* 0x000ea40000300a00 */
[----:B--2---:R-:W-:Y:S01]  /*60ef0*/  HMMA.16816.F32 R8, R4, R20, R8 ;  /* 0x000000140408723c */ /* 0x004fe20000001808 */
[----:B-1----:R-:W-:Y:S02]  /*60f00*/  IMAD.MOV.U32 R26, RZ, RZ, R20 ;  /* 0x000000ffff1a7224 */ /* 0x002fe400078e0014 */
[----:B------:R-:W-:Y:S11]  /*60f10*/  IMAD.MOV.U32 R25, RZ, RZ, R21 ;  /* 0x000000ffff197224 */ /* 0x000ff600078e0015 */
[----:B------:R-:W-:Y:S09]  /*60f20*/  @!UPT UIADD3 URZ, URZ, URZ, URZ ;  /* 0x0000003f3f3ff290 */ /* 0x000ff2000fffe03f */
[----:B------:R-:W-:Y:S01]  /*60f30*/  STL.64 [R1+0x200], R8 ;  /* 0x0002000801007387 */ /* 0x000fe20000100a00 */
[----:B------:R0:W-:Y:S03]  /*60f40*/  STL.64 [R1+0x208], R10 ;  /* 0x0002080a01007387 */ /* 0x0001e60000100a00 */
[----:B0-----:R-:W2:Y:S01]  /*60f50*/  LDL.LU.64 R10, [R1+0x2e38] ;  /* 0x002e3800010a7983 */ /* 0x001ea20000300a00 */
[----:B------:R-:W2:Y:S02]  /*60f60*/  LDL.LU.64 R8, [R1+0x2e30] ;  /* 0x002e300001087983 */ /* 0x000ea40000300a00 */
[----:B------:R-:W4:Y:S02]  /*60f70*/  LDL.LU.64 R22, [R1+0x2e28] ;  /* 0x002e280001167983 */ /* 0x000f240000300a00 */
[----:B------:R-:W2:Y:S01]  /*60f80*/  LDL.LU.64 R20, [R1+0x2e20] ;  /* 0x002e200001147983 */ /* 0x000ea20000300a00 */
[----:B------:R-:W-:Y:S01]  /*60f90*/  STL [R1+0x2dc0], R26 ;  /* 0x002dc01a01007387 */ /* 0x000fe20000100800 */
[----:B------:R0:W-:Y:S03]  /*60fa0*/  STL.64 [R1+0x2db8], R24 ;  /* 0x002db81801007387 */ /* 0x0001e60000100a00 */
[----:B0-----:R-:W2:Y:S04]  /*60fb0*/  LDL.LU.64 R24, [R1+0x1b0] ;  /* 0x0001b00001187983 */ /* 0x001ea80000300a00 */
[----:B--2---:R0:W-:Y:S04]  /*60fc0*/  STL.64 [R1+0x2dd0], R24 ;  /* 0x002dd01801007387 */ /* 0x0041e80000100a00 */
[----:B0-----:R-:W2:Y:S04]  /*60fd0*/  LDL.LU.64 R24, [R1+0x1c0] ;  /* 0x0001c00001187983 */ /* 0x001ea80000300a00 */
[----:B--2---:R0:W-:Y:S02]  /*60fe0*/  STL.64 [R1+0x2de8], R24 ;  /* 0x002de81801007387 */ /* 0x0041e40000100a00 */
[----:B0-----:R-:W-:-:S02]  /*60ff0*/  IMAD.MOV.U32 R24, RZ, RZ, R2 ;  /* 0x000000ffff187224 */ /* 0x001fc400078e0002 */
[----:B------:R-:W-:-:S05]  /*61000*/  IMAD.MOV.U32 R25, RZ, RZ, R0 ;  /* 0x000000ffff197224 */ /* 0x000fca00078e0000 */
[----:B------:R0:W-:Y:S02]  /*61010*/  STL.64 [R1+0x2e00], R24 ;  /* 0x002e001801007387 */ /* 0x0001e40000100a00 */
[C---:B0-----:R-:W-:Y:S02]  /*61020*/  HMMA.16816.F32 R24, R4.reuse, R20, R8 ;  /* 0x000000140418723c */ /* 0x041fe40000001808 */
[----:B------:R-:W2:Y:S06]  /*61030*/  LDL.LU.64 R8, [R1+0x30] ;  /* 0x0000300001087983 */ /* 0x000eac0000300a00 */
[C---:B---3--:R-:W-:Y:S01]  /*61040*/  HMMA.16816.F32 R12, R4.reuse, R16, R12 ;  /* 0x00000010040c723c */ /* 0x048fe2000000180c */
[----:B--2---:R0:W-:Y:S11]  /*61050*/  STL.64 [R1+0x2e10], R8 ;  /* 0x002e100801007387 */ /* 0x0041f60000100a00 */
[----:B------:R-:W-:Y:S03]  /*61060*/  @!UPT UIADD3 URZ, URZ, URZ, URZ ;  /* 0x0000003f3f3ff290 */ /* 0x000fe6000fffe03f */
[----:B------:R1:W-:Y:S02]  /*61070*/  STL.64 [R1+0x1f0], R24 ;  /* 0x0001f01801007387 */ /* 0x0003e40000100a00 */
[----:B------:R-:W-:Y:S01]  /*61080*/  STL.64 [R1+0x1f8], R26 ;  /* 0x0001f81a01007387 */ /* 0x000fe20000100a00 */
[----:B0-----:R-:W2:Y:S01]  /*61090*/  LDL.LU R8, [R1+0x4f0] ;  /* 0x0004f00001087983 */ /* 0x001ea20000300800 */
[----:B------:R-:W2:Y:S02]  /*610a0*/  LDL.LU R9, [R1+0x4f4] ;  /* 0x0004f40001097983 */ /* 0x000ea40000300800 */
[----:B------:R-:W2:Y:S02]  /*610b0*/  LDL.LU R10, [R1+0x4f8] ;  /* 0x0004f800010a7983 */ /* 0x000ea40000300800 */
[----:B------:R-:W2:Y:S01]  /*610c0*/  LDL.LU R11, [R1+0x4fc] ;  /* 0x0004fc00010b7983 */ /* 0x000ea20000300800 */
[----:B------:R-:W3:Y:S01]  /*610d0*/  LDL R2, [R1+0x694] ;  /* 0x0006940001027983 */ /* 0x000ee20000100800 */
[----:B-1----:R-:W2:Y:S02]  /*610e0*/  LDL.LU.64 R24, [R1+0x1e0] ;  /* 0x0001e00001187983 */ /* 0x002ea40000300a00 */
[----:B----4-:R-:W-:Y:S02]  /*610f0*/  STL.64 [R1+0x2d18], R22 ;  /* 0x002d181601007387 */ /* 0x010fe40000100a00 */
[----:B------:R0:W-:Y:S02]  /*61100*/  STL.64 [R1+0x2d10], R20 ;  /* 0x002d101401007387 */ /* 0x0001e40000100a00 */
[----:B0-----:R-:W4:Y:S01]  /*61110*/  LDL.LU R20, [R1+0x4e0] ;  /* 0x0004e00001147983 */ /* 0x001f220000300800 */
[----:B------:R-:W4:Y:S02]  /*61120*/  LDL.LU R21, [R1+0x4e4] ;  /* 0x0004e40001157983 */ /* 0x000f240000300800 */
[----:B------:R-:W4:Y:S02]  /*61130*/  LDL.LU R22, [R1+0x4e8] ;  /* 0x0004e80001167983 */ /* 0x000f240000300800 */
[----:B------:R-:W4:Y:S01]  /*61140*/  LDL.LU R23, [R1+0x4ec] ;  /* 0x0004ec0001177983 */ /* 0x000f220000300800 */
[----:B------:R0:W-:Y:S01]  /*61150*/  STL.64 [R1+0x150], R12 ;  /* 0x0001500c01007387 */ /* 0x0001e20000100a00 */
[----:B------:R-:W-:Y:S03]  /*61160*/  STL.64 [R1+0x158], R14 ;  /* 0x0001580e01007387 */ /* 0x000fe60000100a00 */
[----:B0-----:R-:W2:Y:S01]  /*61170*/  LDL.LU.64 R12, [R1+0x2e18] ;  /* 0x002e1800010c7983 */ /* 0x001ea20000300a00 */
[----:B------:R0:W-:Y:S02]  /*61180*/  STL [R1+0x2d64], R16 ;  /* 0x002d641001007387 */ /* 0x0001e40000100800 */
[----:B------:R1:W-:Y:S02]  /*61190*/  STL [R1+0x2d60], R17 ;  /* 0x002d601101007387 */ /* 0x0003e40000100800 */
[----:B------:R1:W-:Y:S01]  /*611a0*/  STL.64 [R1+0x2e08], R18 ;  /* 0x002e081201007387 */ /* 0x0003e20000100a00 */
[----:B0-----:R-:W3:Y:S01]  /*611b0*/  LDL.LU R16, [R1+0x560] ;  /* 0x0005600001107983 */ /* 0x001ee20000300800 */
[----:B-1----:R-:W3:Y:S03]  /*611c0*/  LDL.LU R17, [R1+0x564] ;  /* 0x0005640001117983 */ /* 0x002ee60000300800 */
[----:B------:R-:W3:Y:S01]  /*611d0*/  LDL.LU R18, [R1+0x568] ;  /* 0x0005680001127983 */ /* 0x000ee20000300800 */
[----:B------:R-:W3:Y:S01]  /*611e0*/  LDL.LU R19, [R1+0x56c] ;  /* 0x00056c0001137983 */ /* 0x000ee20000300800 */
[C---:B--2---:R-:W-:Y:S11]  /*611f0*/  HMMA.16816.F32 R8, R4.reuse, R12, R8 ;  /* 0x0000000c0408723c */ /* 0x044ff60000001808 */
[----:B------:R-:W-:Y:S11]  /*61200*/  @!UPT UIADD3 URZ, URZ, URZ, URZ ;  /* 0x0000003f3f3ff290 */ /* 0x000ff6000fffe03f */
[----:B------:R-:W-:Y:S01]  /*61210*/  @!UPT UIADD3 URZ, URZ, URZ, URZ ;  /* 0x0000003f3f3ff290 */ /* 0x000fe2000fffe03f */
[----:B------:R0:W-:Y:S01]  /*61220*/  STL.64 [R1+0x140], R8 ;  /* 0x0001400801007387 */ /* 0x0001e20000100a00 */
[----:B------:R-:W-:Y:S03]  /*61230*/  STL.64 [R1+0x148], R10 ;  /* 0x0001480a01007387 */ /* 0x000fe60000100a00 */
[----:B0-----:R-:W4:Y:S01]  /*61240*/  LDL.LU.64 R8, [R1+0x2e10] ;  /* 0x002e100001087983 */ /* 0x001f220000300a00 */
        /* <DEDUP_REMOVED lines=11> */
[C---:B----4-:R-:W-:Y:S08]  /*61300*/  HMMA.16816.F32 R20, R4.reuse, R8, R20 ;  /* 0x000000080414723c */ /* 0x050ff00000001814 */
[----:B---3--:R-:W-:Y:S01]  /*61310*/  HMMA.16816.F32 R16, R4, R24, R16 ;  /* 0x000000180410723c */ /* 0x008fe20000001810 */
[----:B--2---:R-:W-:Y:S01]  /*61320*/  STL.64 [R1+0x2df8], R14 ;  /* 0x002df80e01007387 */ /* 0x004fe20000100a00 */
[----:B------:R0:W-:Y:S03]  /*61330*/  STL.64 [R1+0x2df0], R12 ;  /* 0x002df00c01007387 */ /* 0x0001e60000100a00 */
[----:B0-----:R-:W2:Y:S01]  /*61340*/  LDL.LU R12, [R1+0x550] ;  /* 0x00055000010c7983 */ /* 0x001ea20000300800 */
[----:B------:R-:W2:Y:S02]  /*61350*/  LDL.LU R13, [R1+0x554] ;  /* 0x00055400010d7983 */ /* 0x000ea40000300800 */
[----:B------:R-:W2:Y:S02]  /*61360*/  LDL.LU R14, [R1+0x558] ;  /* 0x00055800010e7983 */ /* 0x000ea40000300800 */
[----:B------:R-:W2:Y:S05]  /*61370*/  LDL.LU R15, [R1+0x55c] ;  /* 0x00055c00010f7983 */ /* 0x000eaa0000300800 */
[----:B------:R-:W-:Y:S01]  /*61380*/  STL.64 [R1+0x130], R20 ;  /* 0x0001301401007387 */ /* 0x000fe20000100a00 */
[----:B------:R0:W-:Y:S02]  /*61390*/  STL.64 [R1+0x138], R22 ;  /* 0x0001381601007387 */ /* 0x0001e40000100a00 */
[----:B0-----:R-:W-:-:S02]  /*613a0*/  IMAD.MOV.U32 R23, RZ, RZ, R8 ;  /* 0x000000ffff177224 */ /* 0x001fc400078e0008 */
[----:B------:R-:W-:Y:S02]  /*613b0*/  IMAD.MOV.U32 R22, RZ, RZ, R9 ;  /* 0x000000ffff167224 */ /* 0x000fe400078e0009 */
[----:B------:R-:W0:Y:S04]  /*613c0*/  LDSM.16.MT88.4 R8, [R2+0x22800] ;  /* 0x022800000208783b */ /* 0x000e280000004200 */
[----:B0-----:R-:W-:Y:S01]  /*613d0*/  STL.64 [R1+0x2c30], R10 ;  /* 0x002c300a01007387 */ /* 0x001fe20000100a00 */
[----:B------:R0:W-:Y:S03]  /*613e0*/  STL.64 [R1+0x2c28], R8 ;  /* 0x002c280801007387 */ /* 0x0001e60000100a00 */
[----:B0-----:R-:W3:Y:S01]  /*613f0*/  LDL.LU.64 R8, [R1+0x1a0] ;  /* 0x0001a00001087983 */ /* 0x001ee20000300a00 */
[----:B------:R0:W-:Y:S02]  /*61400*/  STL.64 [R1+0x120], R16 ;  /* 0x0001201001007387 */ /* 0x0001e40000100a00 */
[----:B------:R1:W-:Y:S02]  /*61410*/  STL.64 [R1+0x128], R18 ;  /* 0x0001281201007387 */ /* 0x0003e40000100a00 */
[----:B0-----:R-:W-:Y:S01]  /*61420*/  IMAD.MOV.U32 R16, RZ, RZ, R24 ;  /* 0x000000ffff107224 */ /* 0x001fe200078e0018 */
[----:B-1----:R-:W4:Y:S01]  /*61430*/  LDL.LU.64 R18, [R1+0x2e08] ;  /* 0x002e080001127983 */ /* 0x002f220000300a00 */
[----:B------:R-:W-:-:S02]  /*61440*/  IMAD.MOV.U32 R17, RZ, RZ, R25 ;  /* 0x000000ffff117224 */ /* 0x000fc400078e0019 */
[----:B------:R-:W2:Y:S03]  /*61450*/  LDL.LU.64 R24, [R1+0x2e00] ;  /* 0x002e000001187983 */ /* 0x000ea60000300a00 */
[----:B------:R-:W-:Y:S01]  /*61460*/  STL.64 [R1+0x2d90], R16 ;  /* 0x002d901001007387 */ /* 0x000fe20000100a00 */
[C---:B--2---:R-:W-:Y:S03]  /*61470*/  HMMA.16816.F32 R24, R4.reuse, R24, R12 ;  /* 0x000000180418723c */ /* 0x044fe6000000180c */
[----:B------:R-:W2:Y:S01]  /*61480*/  LDL.LU.64 R14, [R1+0x2df8] ;  /* 0x002df800010e7983 */ /* 0x000ea20000300a00 */
[----:B------:R-:W2:Y:S11]  /*61490*/  LDL.LU.64 R12, [R1+0x2df0] ;  /* 0x002df000010c7983 */ /* 0x000eb60000300a00 */
[----:B------:R-:W-:Y:S08]  /*614a0*/  @!UPT UIADD3 URZ, URZ, URZ, URZ ;  /* 0x0000003f3f3ff290 */ /* 0x000ff0000fffe03f */
        /* <DEDUP_REMOVED lines=14> */
[----:B--2---:R-:W-:Y:S11]  /*61590*/  HMMA.16816.F32 R12, R4, R24, R12 ;  /* 0x00000018040c723c */ /* 0x004ff6000000180c */
[----:B------:R-:W-:Y:S11]  /*615a0*/  @!UPT UIADD3 URZ, URZ, URZ, URZ ;  /* 0x0000003f3f3ff290 */ /* 0x000ff6000fffe03f */
[----:B------:R-:W-:Y:S01]  /*615b0*/  @!UPT UIADD3 URZ, URZ, URZ, URZ ;  /* 0x0000003f3f3ff290 */ /* 0x000fe2000fffe03f */
[----:B------:R0:W-:Y:S01]  /*615c0*/  STL.64 [R1+0xf0], R12 ;  /* 0x0000f00c01007387 */ /* 0x0001e20000100a00 */
[----:B------:R1:W-:Y:S03]  /*615d0*/  STL.64 [R1+0xf8], R14 ;  /* 0x0000f80e01007387 */ /* 0x0003e60000100a00 */
[----:B0-----:R-:W2:Y:S01]  /*615e0*/  LDL.LU.64 R12, [R1+0x2dc8] ;  /* 0x002dc800010c7983 */ /* 0x001ea20000300a00 */
[----:B-1----:R-:W-:Y:S02]  /*615f0*/  IMAD.MOV.U32 R15, RZ, RZ, R24 ;  /* 0x000000ffff0f7224 */ /* 0x002fe400078e0018 */
[----:B------:R-:W-:Y:S02]  /*61600*/  IMAD.MOV.U32 R14, RZ, RZ, R25 ;  /* 0x000000ffff0e7224 */ /* 0x000fe400078e0019 */
[----:B------:R-:W3:Y:S01]  /*61610*/  LDL.LU R26, [R1+0x2dc0] ;  /* 0x002dc000011a7983 */ /* 0x000ee20000300800 */
[----:B------:R-:W3:Y:S02]  /*61620*/  LDL.LU.64 R24, [R1+0x2db8] ;  /* 0x002db80001187983 */ /* 0x000ee40000300a00 */
[----:B------:R-:W-:Y:S02]  /*61630*/  STL.64 [R1+0x2cf8], R14 ;  /* 0x002cf80e01007387 */ /* 0x000fe40000100a00 */
[----:B--2---:R0:W-:Y:S04]  /*61640*/  STL.64 [R1+0x2cf0], R12 ;  /* 0x002cf00c01007387 */ /* 0x0041e80000100a00 */
[----:B0-----:R-:W2:Y:S01]  /*61650*/  LDL.LU R12, [R1+0x520] ;  /* 0x00052000010c7983 */ /* 0x001ea20000300800 */
[----:B------:R-:W2:Y:S02]  /*61660*/  LDL.LU R13, [R1+0x524] ;  /* 0x00052400010d7983 */ /* 0x000ea40000300800 */
[----:B------:R-:W2:Y:S02]  /*61670*/  LDL.LU R14, [R1+0x528] ;  /* 0x00052800010e7983 */ /* 0x000ea40000300800 */
[----:B------:R-:W2:Y:S02]  /*61680*/  LDL.LU R15, [R1+0x52c] ;  /* 0x00052c00010f7983 */ /* 0x000ea40000300800 */
[----:B---3--:R-:W-:-:S02]  /*61690*/  IMAD.MOV.U32 R20, RZ, RZ, R26 ;  /* 0x000000ffff147224 */ /* 0x008fc400078e001a */
[----:B------:R-:W-:Y:S01]  /*616a0*/  IMAD.MOV.U32 R21, RZ, RZ, R25 ;  /* 0x000000ffff157224 */ /* 0x000fe200078e0019 */
[----:B--2---:R-:W-:Y:S11]  /*616b0*/  HMMA.16816.F32 R12, R4, R8, R12 ;  /* 0x00000008040c723c */ /* 0x004ff6000000180c */
[----:B------:R-:W-:Y:S11]  /*616c0*/  @!UPT UIADD3 URZ, URZ, URZ, URZ ;  /* 0x0000003f3f3ff290 */ /* 0x000ff6000fffe03f */
[----:B------:R-:W-:Y:S01]  /*616d0*/  @!UPT UIADD3 URZ, URZ, URZ, URZ ;  /* 0x0000003f3f3ff290 */ /* 0x000fe2000fffe03f */
[----:B------:R0:W-:Y:S01]  /*616e0*/  STL.64 [R1+0xe0], R12 ;  /* 0x0000e00c01007387 */ /* 0x0001e20000100a00 */
[----:B------:R1:W-:Y:S02]  /*616f0*/  STL.64 [R1+0xe8], R14 ;  /* 0x0000e80e01007387 */ /* 0x0003e40000100a00 */
[----:B------:R2:W-:Y:S01]  /*61700*/  STL.64 [R1+0x2d30], R20 ;  /* 0x002d301401007387 */ /* 0x0005e20000100a00 */
[----:B0-----:R-:W3:Y:S01]  /*61710*/  LDL.LU R12, [R1+0x50] ;  /* 0x00005000010c7983 */ /* 0x001ee20000300800 */
[----:B------:R-:W3:Y:S02]  /*61720*/  LDL.LU R13, [R1+0x54] ;  /* 0x00005400010d7983 */ /* 0x000ee40000300800 */
[----:B-1----:R-:W3:Y:S02]  /*61730*/  LDL.LU R14, [R1+0x58] ;  /* 0x00005800010e7983 */ /* 0x002ee40000300800 */
[----:B------:R-:W3:Y:S02]  /*61740*/  LDL.LU R15, [R1+0x5c] ;  /* 0x00005c00010f7983 */ /* 0x000ee40000300800 */
[----:B--2---:R-:W-:-:S02]  /*61750*/  IMAD.MOV.U32 R20, RZ, RZ, R24 ;  /* 0x000000ffff147224 */ /* 0x004fc400078e0018 */
[----:B----4-:R-:W-:-:S05]  /*61760*/  IMAD.MOV.U32 R21, RZ, RZ, R19 ;  /* 0x000000ffff157224 */ /* 0x010fca00078e0013 */
[----:B------:R0:W-:Y:S02]  /*61770*/  STL.64 [R1+0x2d48], R20 ;  /* 0x002d481401007387 */ /* 0x0001e40000100a00 */
[----:B0-----:R-:W-:Y:S02]  /*61780*/  IMAD.MOV.U32 R20, RZ, RZ, R18 ;  /* 0x000000ffff147224 */ /* 0x001fe400078e0012 */
[----:B---3--:R-:W-:Y:S01]  /*61790*/  STL.64 [R1+0x2d08], R14 ;  /* 0x002d080e01007387 */ /* 0x008fe20000100a00 */
[----:B------:R0:W-:Y:S03]  /*617a0*/  STL.64 [R1+0x2d00], R12 ;  /* 0x002d000c01007387 */ /* 0x0001e60000100a00 */
[----:B0-----:R-:W2:Y:S01]  /*617b0*/  LDL.LU R12, [R1+0x60] ;  /* 0x00006000010c7983 */ /* 0x001ea20000300800 */
[----:B------:R-:W2:Y:S02]  /*617c0*/  LDL.LU R13, [R1+0x64] ;  /* 0x00006400010d7983 */ /* 0x000ea40000300800 */
[----:B------:R-:W3:Y:S02]  /*617d0*/  LDL.LU R14, [R1+0x68] ;  /* 0x00006800010e7983 */ /* 0x000ee40000300800 */
[----:B------:R-:W3:Y:S01]  /*617e0*/  LDL.LU R15, [R1+0x6c] ;  /* 0x00006c00010f7983 */ /* 0x000ee20000300800 */
[----:B------:R-:W4:Y:S01]  /*617f0*/  LDL.LU R16, [R1+0xb0] ;  /* 0x0000b00001107983 */ /* 0x000f220000300800 */
[----:B------:R-:W4:Y:S02]  /*61800*/  LDL.LU R17, [R1+0xb4] ;  /* 0x0000b40001117983 */ /* 0x000f240000300800 */
[----:B------:R-:W2:Y:S02]  /*61810*/  LDL.LU R18, [R1+0xb8] ;  /* 0x0000b80001127983 */ /* 0x000ea40000300800 */
[----:B------:R-:W2:Y:S02]  /*61820*/  LDL.LU R19, [R1+0xbc] ;  /* 0x0000bc0001137983 */ /* 0x000ea40000300800 */
[----:B------:R-:W-:-:S02]  /*61830*/  IMAD.MOV.U32 R0, RZ, RZ, R8 ;  /* 0x000000ffff007224 */ /* 0x000fc400078e0008 */
[----:B------:R-:W-:Y:S01]  /*61840*/  IMAD.MOV.U32 R29, RZ, RZ, R9 ;  /* 0x000000ffff1d7224 */ /* 0x000fe200078e0009 */
[----:B------:R-:W3:Y:S01]  /*61850*/  LDL.LU R8, [R1+0x510] ;  /* 0x0005100001087983 */ /* 0x000ee20000300800 */
[----:B------:R-:W3:Y:S02]  /*61860*/  LDL.LU R9, [R1+0x514] ;  /* 0x0005140001097983 */ /* 0x000ee40000300800 */
[----:B------:R-:W3:Y:S02]  /*61870*/  LDL.LU R10, [R1+0x518] ;  /* 0x00051800010a7983 */ /* 0x000ee40000300800 */
[----:B------:R-:W3:Y:S01]  /*61880*/  LDL.LU R11, [R1+0x51c] ;  /* 0x00051c00010b7983 */ /* 0x000ee20000300800 */
[----:B--2---:R-:W-:Y:S01]  /*61890*/  STL.64 [R1+0x2da0], R18 ;  /* 0x002da01201007387 */ /* 0x004fe20000100a00 */
[----:B----4-:R0:W-:Y:S03]  /*618a0*/  STL.64 [R1+0x2d98], R16 ;  /* 0x002d981001007387 */ /* 0x0101e60000100a00 */
[----:B0-----:R-:W2:Y:S04]  /*618b0*/  LDL.64 R16, [R1+0x180] ;  /* 0x0001800001107983 */ /* 0x001ea80000100a00 */
[----:B--2---:R0:W-:Y:S04]  /*618c0*/  STL.64 [R1+0x2db0], R16 ;  /* 0x002db01001007387 */ /* 0x0041e80000100a00 */
[----:B0-----:R-:W2:Y:S01]  /*618d0*/  LDL.LU.64 R16, [R1+0x190] ;  /* 0x0001900001107983 */ /* 0x001ea20000300a00 */
[----:B------:R-:W4:Y:S02]  /*618e0*/  LDL.LU.64 R24, [R1+0x170] ;  /* 0x0001700001187983 */ /* 0x000f240000300a00 */
[----:B------:R-:W-:Y:S01]  /*618f0*/  IMAD.MOV.U32 R21, RZ, RZ, R3 ;  /* 0x000000ffff157224 */ /* 0x000fe200078e0003 */
[----:B----4-:R0:W-:Y:S04]  /*61900*/  STL.64 [R1+0x2da8], R24 ;  /* 0x002da81801007387 */ /* 0x0101e80000100a00 */
[----:B0-----:R-:W4:Y:S01]  /*61910*/  LDL.LU R24, [R1+0xc0] ;  /* 0x0000c00001187983 */ /* 0x001f220000300800 */
[----:B------:R-:W4:Y:S02]  /*61920*/  LDL.LU R25, [R1+0xc4] ;  /* 0x0000c40001197983 */ /* 0x000f240000300800 */
[----:B------:R-:W4:Y:S02]  /*61930*/  LDL.LU R26, [R1+0xc8] ;  /* 0x0000c800011a7983 */ /* 0x000f240000300800 */
[----:B------:R-:W4:Y:S01]  /*61940*/  LDL.LU R27, [R1+0xcc] ;  /* 0x0000cc00011b7983 */ /* 0x000f220000300800 */
[----:B------:R-:W-:Y:S01]  /*61950*/  STL.64 [R1+0x2d80], R22 ;  /* 0x002d801601007387 */ /* 0x000fe20000100a00 */
[----:B------:R0:W-:Y:S03]  /*61960*/  STL.64 [R1+0x2d78], R20 ;  /* 0x002d781401007387 */ /* 0x0001e60000100a00 */
[----:B0-----:R-:W4:Y:S01]  /*61970*/  LDL.LU R20, [R1+0xa0] ;  /* 0x0000a00001147983 */ /* 0x001f220000300800 */
[----:B------:R-:W4:Y:S02]  /*61980*/  LDL.LU R21, [R1+0xa4] ;  /* 0x0000a40001157983 */ /* 0x000f240000300800 */
[----:B------:R-:W4:Y:S02]  /*61990*/  LDL.LU R22, [R1+0xa8] ;  /* 0x0000a80001167983 */ /* 0x000f240000300800 */
[----:B------:R-:W4:Y:S01]  /*619a0*/  LDL.LU R23, [R1+0xac] ;  /* 0x0000ac0001177983 */ /* 0x000f220000300800 */
[----:B---3--:R-:W-:Y:S01]  /*619b0*/  STL.64 [R1+0x2d28], R14 ;  /* 0x002d280e01007387 */ /* 0x008fe20000100a00 */
[----:B------:R0:W-:Y:S03]  /*619c0*/  STL.64 [R1+0x2d20], R12 ;  /* 0x002d200c01007387 */ /* 0x0001e60000100a00 */
[----:B0-----:R-:W3:Y:S01]  /*619d0*/  LDL.LU R12, [R1+0x70] ;  /* 0x00007000010c7983 */ /* 0x001ee20000300800 */
[----:B------:R-:W3:Y:S02]  /*619e0*/  LDL.LU R13, [R1+0x74] ;  /* 0x00007400010d7983 */ /* 0x000ee40000300800 */
[----:B------:R-:W3:Y:S02]  /*619f0*/  LDL.LU R14, [R1+0x78] ;  /* 0x00007800010e7983 */ /* 0x000ee40000300800 */
[----:B------:R-:W3:Y:S01]  /*61a00*/  LDL.LU R15, [R1+0x7c] ;  /* 0x00007c00010f7983 */ /* 0x000ee20000300800 */
[----:B--2---:R-:W-:Y:S01]  /*61a10*/  HMMA.16816.F32 R8, R4, R16, R8 ;  /* 0x000000100408723c */ /* 0x004fe20000001808 */
[----:B---3--:R-:W-:Y:S01]  /*61a20*/  STL.64 [R1+0x2d40], R14 ;  /* 0x002d400e01007387 */ /* 0x008fe20000100a00 */
[----:B------:R0:W-:Y:S03]  /*61a30*/  STL.64 [R1+0x2d38], R12 ;  /* 0x002d380c01007387 */ /* 0x0001e60000100a00 */
[----:B0-----:R-:W2:Y:S01]  /*61a40*/  LDL.LU R12, [R1+0x80] ;  /* 0x00008000010c7983 */ /* 0x001ea20000300800 */
[----:B------:R-:W2:Y:S02]  /*61a50*/  LDL.LU R13, [R1+0x84] ;  /* 0x00008400010d7983 */ /* 0x000ea40000300800 */
[----:B------:R-:W3:Y:S02]  /*61a60*/  LDL.LU R14, [R1+0x88] ;  /* 0x00008800010e7983 */ /* 0x000ee40000300800 */
[----:B------:R-:W3:Y:S02]  /*61a70*/  LDL.LU R15, [R1+0x8c] ;  /* 0x00008c00010f7983 */ /* 0x000ee40000300800 */
[----:B---3--:R-:W-:Y:S01]  /*61a80*/  STL.64 [R1+0x2d58], R14 ;  /* 0x002d580e01007387 */ /* 0x008fe20000100a00 */
[----:B--2---:R0:W-:Y:S03]  /*61a90*/  STL.64 [R1+0x2d50], R12 ;  /* 0x002d500c01007387 */ /* 0x0041e60000100a00 */
[----:B0-----:R-:W2:Y:S01]  /*61aa0*/  LDL.LU R12, [R1+0x90] ;  /* 0x00009000010c7983 */ /* 0x001ea20000300800 */
[----:B------:R-:W2:Y:S02]  /*61ab0*/  LDL.LU R13, [R1+0x94] ;  /* 0x00009400010d7983 */ /* 0x000ea40000300800 */
[----:B------:R-:W2:Y:S02]  /*61ac0*/  LDL.LU R14, [R1+0x98] ;  /* 0x00009800010e7983 */ /* 0x000ea40000300800 */
[----:B------:R-:W2:Y:S02]  /*61ad0*/  LDL.LU R15, [R1+0x9c] ;  /* 0x00009c00010f7983 */ /* 0x000ea40000300800 */
[----:B------:R0:W-:Y:S01]  /*61ae0*/  STL.64 [R1+0xd0], R8 ;  /* 0x0000d00801007387 */ /* 0x0001e20000100a00 */
[----:B------:R-:W-:Y:S02]  /*61af0*/  STL.64 [R1+0xd8], R10 ;  /* 0x0000d80a01007387 */ /* 0x000fe40000100a00 */
[----:B0-----:R-:W-:-:S02]  /*61b00*/  IMAD.MOV.U32 R9, RZ, RZ, R16 ;  /* 0x000000ffff097224 */ /* 0x001fc400078e0010 */
[----:B------:R-:W-:Y:S02]  /*61b10*/  IMAD.MOV.U32 R8, RZ, RZ, R17 ;  /* 0x000000ffff087224 */ /* 0x000fe400078e0011 */
[----:B------:R-:W4:Y:S03]  /*61b20*/  LDL.LU.64 R16, [R1+0x2db0] ;  /* 0x002db00001107983 */ /* 0x000f260000300a00 */
[----:B------:R0:W-:Y:S02]  /*61b30*/  STL.64 [R1+0x2cb0], R8 ;  /* 0x002cb00801007387 */ /* 0x0001e40000100a00 */
[----:B0-----:R-:W3:Y:S01]  /*61b40*/  LDL.LU R8, [R1+0x40] ;  /* 0x0000400001087983 */ /* 0x001ee20000300800 */
[----:B------:R-:W3:Y:S02]  /*61b50*/  LDL.LU R9, [R1+0x44] ;  /* 0x0000440001097983 */ /* 0x000ee40000300800 */
[----:B------:R-:W3:Y:S02]  /*61b60*/  LDL.LU R10, [R1+0x48] ;  /* 0x00004800010a7983 */ /* 0x000ee40000300800 */
[----:B------:R-:W3:Y:S01]  /*61b70*/  LDL.LU R11, [R1+0x4c] ;  /* 0x00004c00010b7983 */ /* 0x000ee20000300800 */
[C---:B----4-:R-:W-:Y:S01]  /*61b80*/  HMMA.16816.F32 R24, R4.reuse, R16, R24 ;  /* 0x000000100418723c */ /* 0x050fe20000001818 */
[----:B------:R-:W-:Y:S11]  /*61b90*/  IMAD.MOV.U32 R2, RZ, RZ, R17 ;  /* 0x000000ffff027224 */ /* 0x000ff600078e0011 */
[----:B------:R-:W-:Y:S11]  /*61ba0*/  @!UPT UIADD3 URZ, URZ, URZ, URZ ;  /* 0x0000003f3f3ff290 */ /* 0x000ff6000fffe03f */
[----:B------:R0:W-:Y:S01]  /*61bb0*/  STL.64 [R1+0xc0], R24 ;  /* 0x0000c01801007387 */ /* 0x0001e20000100a00 */
[----:B------:R-:W-:Y:S03]  /*61bc0*/  STL.64 [R1+0xc8], R26 ;  /* 0x0000c81a01007387 */ /* 0x000fe60000100a00 */
[----:B0-----:R-:W4:Y:S01]  /*61bd0*/  LDL.LU.64 R24, [R1+0x2da8] ;  /* 0x002da80001187983 */ /* 0x001f220000300a00 */
[----:B------:R-:W4:Y:S02]  /*61be0*/  LDL.LU.64 R18, [R1+0x2da0] ;  /* 0x002da00001127983 */ /* 0x000f240000300a00 */
[----:B------:R-:W4:Y:S02]  /*61bf0*/  LDL.LU.64 R16, [R1+0x2d98] ;  /* 0x002d980001107983 */ /* 0x000f240000300a00 */
        /* <DEDUP_REMOVED lines=9> */
[----:B--2---:R-:W-:Y:S02]  /*61c90*/  HMMA.16816.F32 R4, R4, R24, R20 ;  /* 0x000000180404723c */ /* 0x004fe40000001814 */
[----:B------:R-:W2:Y:S01]  /*61ca0*/  LDL.LU.64 R22, [R1+0x2d80] ;  /* 0x002d800001167983 */ /* 0x000ea20000300a00 */
[----:B------:R-:W3:Y:S02]  /*61cb0*/  LDL.LU.64 R20, [R1+0x2d78] ;  /* 0x002d780001147983 */ /* 0x000ee40000300a00 */
[----:B------:R-:W-:-:S02]  /*61cc0*/  IMAD.MOV.U32 R28, RZ, RZ, R24 ;  /* 0x000000ffff1c7224 */ /* 0x000fc400078e0018 */
[----:B------:R-:W-:Y:S11]  /*61cd0*/  IMAD.MOV.U32 R3, RZ, RZ, R25 ;  /* 0x000000ffff037224 */ /* 0x000ff600078e0019 */
[----:B------:R-:W-:Y:S05]  /*61ce0*/  @!UPT UIADD3 URZ, URZ, URZ, URZ ;  /* 0x0000003f3f3ff290 */ /* 0x000fea000fffe03f */
[----:B------:R4:W-:Y:S01]  /*61cf0*/  STL.64 [R1+0xa0], R4 ;  /* 0x0000a00401007387 */ /* 0x0009e20000100a00 */
[----:B------:R-:W-:Y:S02]  /*61d00*/  STL.64 [R1+0xa8], R6 ;  /* 0x0000a80601007387 */ /* 0x000fe40000100a00 */
[----:B------:R-:W3:Y:S02]  /*61d10*/  LDL.LU.64 R26, [R1+0x2d70] ;  /* 0x002d7000011a7983 */ /* 0x000ee40000300a00 */
[----:B------:R-:W3:Y:S02]  /*61d20*/  LDL.LU.64 R24, [R1+0x2d68] ;  /* 0x002d680001187983 */ /* 0x000ee40000300a00 */
[----:B----4-:R-:W-:Y:S02]  /*61d30*/  IMAD.MOV.U32 R4, RZ, RZ, R16 ;  /* 0x000000ffff047224 */ /* 0x010fe400078e0010 */
[----:B------:R-:W-:Y:S01]  /*61d40*/  IMAD.MOV.U32 R5, RZ, RZ, R17 ;  /* 0x000000ffff057224 */ /* 0x000fe200078e0011 */
[----:B------:R-:W4:Y:S01]  /*61d50*/  LDL.LU R16, [R1+0x2d64] ;  /* 0x002d640001107983 */ /* 0x000f220000300800 */
[----:B------:R-:W4:Y:S03]  /*61d60*/  LDL.LU R17, [R1+0x2d60] ;  /* 0x002d600001117983 */ /* 0x000f260000300800 */
[----:B------:R2:W-:Y:S02]  /*61d70*/  STL.64 [R1+0x2ce0], R4 ;  /* 0x002ce00401007387 */ /* 0x0005e40000100a00 */
[----:B--2---:R-:W-:-:S02]  /*61d80*/  IMAD.MOV.U32 R4, RZ, RZ, R23 ;  /* 0x000000ffff047224 */ /* 0x004fc400078e0017 */
[----:B------:R-:W-:Y:S02]  /*61d90*/  IMAD.MOV.U32 R5, RZ, RZ, R22 ;  /* 0x000000ffff057224 */ /* 0x000fe400078e0016 */
[C---:B---3--:R-:W-:Y:S01]  /*61da0*/  HMMA.16816.F32 R20, R24.reuse, R20, R12 ;  /* 0x000000141814723c */ /* 0x048fe2000000180c */
        /* <DEDUP_REMOVED lines=26> */
[----:B0-----:R-:W4:Y:S01]  /*61f50*/  LDL.LU.64 R14, [R1+0x2d08] ;  /* 0x002d0800010e7983 */ /* 0x001f220000300a00 */
[----:B------:R-:W4:Y:S02]  /*61f60*/  LDL.LU.64 R12, [R1+0x2d00] ;  /* 0x002d0000010c7983 */ /* 0x000f240000300a00 */
[----:B---3--:R0:W-:Y:S02]  /*61f70*/  STL.64 [R1+0x2ce8], R22 ;  /* 0x002ce81601007387 */ /* 0x0081e40000100a00 */
[----:B------:R-:W2:Y:S01]  /*61f80*/  LDL.LU R20, [R1+0x4a0] ;  /* 0x0004a00001147983 */ /* 0x000ea20000300800 */
[----:B------:R-:W2:Y:S04]  /*61f90*/  LDL.LU R21, [R1+0x4a4] ;  /* 0x0004a40001157983 */ /* 0x000ea80000300800 */
[----:B0-----:R-:W2:Y:S01]  /*61fa0*/  LDL.LU R22, [R1+0x4a8] ;  /* 0x0004a80001167983 */ /* 0x001ea20000300800 */
        /* <DEDUP_REMOVED lines=8> */
[C---:B--2---:R-:W-:Y:S01]  /*62030*/  HMMA.16816.F32 R4, R24.reuse, R4, R20 ;  /* 0x000000041804723c */ /* 0x044fe20000001814 */
[----:B------:R0:W-:Y:S01]  /*62040*/  STL.64 [R1+0x2cd8], R18 ;  /* 0x002cd81201007387 */ /* 0x0001e20000100a00 */
[----:B------:R-:W2:Y:S01]  /*62050*/  LDL.LU R16, [R1+0x4d0] ;  /* 0x0004d00001107983 */ /* 0x000ea20000300800 */
[----:B------:R-:W2:Y:S03]  /*62060*/  LDL.LU R17, [R1+0x4d4] ;  /* 0x0004d40001117983 */ /* 0x000ea60000300800 */
[----:B0-----:R-:W2:Y:S01]  /*62070*/  LDL.LU R18, [R1+0x4d8] ;  /* 0x0004d80001127983 */ /* 0x001ea20000300800 */
[----:B------:R-:W2:Y:S01]  /*62080*/  LDL.LU R19, [R1+0x4dc] ;  /* 0x0004dc0001137983 */ /* 0x000ea20000300800 */
[----:B----4-:R-:W-:Y:S11]  /*62090*/  HMMA.16816.F32 R8, R24, R12, R8 ;  /* 0x0000000c1808723c */ /* 0x010ff60000001808 */
[----:B------:R-:W-:Y:S11]  /*620a0*/  @!UPT UIADD3 URZ, URZ, URZ, URZ ;  /* 0x0000003f3f3ff290 */ /* 0x000ff6000fffe03f */
[----:B------:R-:W-:Y:S01]  /*620b0*/  @!UPT UIADD3 URZ, URZ, URZ, URZ ;  /* 0x0000003f3f3ff290 */ /* 0x000fe2000fffe03f */
[----:B------:R0:W-:Y:S01]  /*620c0*/  STL.64 [R1+0x40], R8 ;  /* 0x0000400801007387 */ /* 0x0001e20000100a00 */
[----:B------:R1:W-:Y:S03]  /*620d0*/  STL.64 [R1+0x48], R10 ;  /* 0x0000480a01007387 */ /* 0x0003e60000100a00 */
[----:B0-----:R-:W4:Y:S01]  /*620e0*/  LDL.LU R8, [R1+0x490] ;  /* 0x0004900001087983 */ /* 0x001f220000300800 */
[----:B------:R-:W4:Y:S02]  /*620f0*/  LDL.LU R9, [R1+0x494] ;  /* 0x0004940001097983 */ /* 0x000f240000300800 */
[----:B-1----:R-:W4:Y:S02]  /*62100*/  LDL.LU R10, [R1+0x498] ;  /* 0x00049800010a7983 */ /* 0x002f240000300800 */
[----:B------:R-:W4:Y:S01]  /*62110*/  LDL.LU R11, [R1+0x49c] ;  /* 0x00049c00010b7983 */ /* 0x000f220000300800 */
[----:B------:R-:W2:Y:S01]  /*62120*/  LDL.LU.64 R22, [R1+0x2ce8] ;  /* 0x002ce80001167983 */ /* 0x000ea20000300a00 */
[----:B------:R0:W-:Y:S03]  /*62130*/  STL.64 [R1+0x4a0], R4 ;  /* 0x0004a00401007387 */ /* 0x0001e60000100a00 */
[----:B0-----:R-:W2:Y:S01]  /*62140*/  LDL.LU.64 R4, [R1+0x2ce0] ;  /* 0x002ce00001047983 */ /* 0x001ea20000300a00 */
[----:B------:R-:W-:-:S02]  /*62150*/  IMAD.MOV.U32 R21, RZ, RZ, R6 ;  /* 0x000000ffff157224 */ /* 0x000fc400078e0006 */
[----:B------:R-:W-:-:S05]  /*62160*/  IMAD.MOV.U32 R20, RZ, RZ, R7 ;  /* 0x000000ffff147224 */ /* 0x000fca00078e0007 */
[----:B------:R0:W-:Y:S01]  /*62170*/  STL [R1+0x28a8], R20 ;  /* 0x0028a81401007387 */ /* 0x0001e20000100800 */
[----:B------:R1:W-:Y:S01]  /*62180*/  STL [R1+0x28a4], R21 ;  /* 0x0028a41501007387 */ /* 0x0003e20000100800 */
[C---:B--2---:R-:W-:Y:S02]  /*62190*/  HMMA.16816.F32 R4, R24.reuse, R4, R16 ;  /* 0x000000041804723c */ /* 0x044fe40000001810 */
[----:B------:R-:W-:Y:S01]  /*621a0*/  STL.64 [R1+0x2c08], R22 ;  /* 0x002c081601007387 */ /* 0x000fe20000100a00 */
[----:B0-----:R-:W2:Y:S02]  /*621b0*/  LDL.LU R20, [R1+0x1d0] ;  /* 0x0001d00001147983 */ /* 0x001ea40000300800 */
[----:B-1----:R-:W2:Y:S02]  /*621c0*/  LDL.LU R21, [R1+0x1d4] ;  /* 0x0001d40001157983 */ /* 0x002ea40000300800 */
[----:B------:R-:W2:Y:S11]  /*621d0*/  LDL.LU.64 R18, [R1+0x2cd8] ;  /* 0x002cd80001127983 */ /* 0x000eb60000300a00 */
[----:B------:R-:W-:Y:S05]  /*621e0*/  @!UPT UIADD3 URZ, URZ, URZ, URZ ;  /* 0x0000003f3f3ff290 */ /* 0x000fea000fffe03f */
[----:B------:R0:W-:Y:S01]  /*621f0*/  STL [R1+0x680], R4 ;  /* 0x0006800401007387 */ /* 0x0001e20000100800 */
[----:B------:R-:W-:Y:S02]  /*62200*/  IMAD.MOV.U32 R12, RZ, RZ, R7 ;  /* 0x000000ffff0c7224 */ /* 0x000fe400078e0007 */
[----:B------:R-:W2:Y:S02]  /*62210*/  LDL R7, [R1+0x1bc8] ;  /* 0x001bc80001077983 */ /* 0x000ea40000100800 */
[----:B------:R-:W-:Y:S02]  /*62220*/  IMAD.MOV.U32 R17, RZ, RZ, R5 ;  /* 0x000000ffff117224 */ /* 0x000fe400078e0005 */
[----:B------:R-:W-:Y:S01]  /*62230*/  IMAD.MOV.U32 R16, RZ, RZ, R6 ;  /* 0x000000ffff107224 */ /* 0x000fe200078e0006 */
[----:B--2---:R1:W-:Y:S01]  /*62240*/  STL [R1+0x2c48], R7 ;  /* 0x002c480701007387 */ /* 0x0043e20000100800 */
[----:B0-----:R-:W2:Y:S02]  /*62250*/  LDL.LU R4, [R1+0x4c0] ;  /* 0x0004c00001047983 */ /* 0x001ea40000300800 */
[----:B------:R-:W2:Y:S02]  /*62260*/  LDL.LU R5, [R1+0x4c4] ;  /* 0x0004c40001057983 */ /* 0x000ea40000300800 */
[----:B------:R-:W2:Y:S01]  /*62270*/  LDL.LU R6, [R1+0x4c8] ;  /* 0x0004c80001067983 */ /* 0x000ea20000300800 */
[----:B-1----:R-:W2:Y:S01]  /*62280*/  LDL.LU R7, [R1+0x4cc] ;  /* 0x0004cc0001077983 */ /* 0x002ea20000300800 */
[----:B------:R-:W-:Y:S02]  /*62290*/  STL [R1+0x2850], R12 ;  /* 0x0028500c01007387 */ /* 0x000fe40000100800 */
[----:B------:R-:W-:Y:S02]  /*622a0*/  STL [R1+0x284c], R16 ;  /* 0x00284c1001007387 */ /* 0x000fe40000100800 */
[----:B------:R-:W-:Y:S01]  /*622b0*/  STL [R1+0x2848], R17 ;  /* 0x0028481101007387 */ /* 0x000fe20000100800 */
[----:B--2---:R-:W-:Y:S01]  /*622c0*/  HMMA.16816.F32 R20, R24, R20, R4 ;  /* 0x000000141814723c */ /* 0x004fe20000001804 */
[----:B------:R-:W2:Y:S11]  /*622d0*/  LDL.LU R4, [R1+0x440] ;  /* 0x0004400001047983 */ /* 0x000eb60000300800 */
[----:B------:R-:W-:Y:S11]  /*622e0*/  @!UPT UIADD3 URZ, URZ, URZ, URZ ;  /* 0x0000003f3f3ff290 */ /* 0x000ff6000fffe03f */
[----:B------:R0:W-:Y:S01]  /*622f0*/  STL.64 [R1+0x670], R20 ;  /* 0x0006701401007387 */ /* 0x0001e20000100a00 */
[----:B------:R-:W-:Y:S02]  /*62300*/  STL.64 [R1+0x678], R22 ;  /* 0x0006781601007387 */ /* 0x000fe40000100a00 */
[----:B------:R-:W2:Y:S02]  /*62310*/  LDL.LU R5, [R1+0x444] ;  /* 0x0004440001057983 */ /* 0x000ea40000300800 */
[----:B------:R-:W2:Y:S01]  /*62320*/  LDL.LU R6, [R1+0x448] ;  /* 0x0004480001067983 */ /* 0x000ea20000300800 */
[----:B------:R-:W2:Y:S01]  /*62330*/  LDL.LU R7, [R1+0x44c] ;  /* 0x00044c0001077983 */ /* 0x000ea20000300800 */
[----:B0-----:R-:W-:-:S03]  /*62340*/  IMAD.MOV.U32 R20, RZ, RZ, R0 ;  /* 0x000000ffff147224 */ /* 0x001fc600078e0000 */
[----:B--2---:R-:W-:Y:S01]  /*62350*/  STL.64 [R1+0x2c58], R6 ;  /* 0x002c580601007387 */ /* 0x004fe20000100a00 */
[----:B------:R0:W-:Y:S03]  /*62360*/  STL.64 [R1+0x2c50], R4 ;  /* 0x002c500401007387 */ /* 0x0001e60000100a00 */
[----:B0-----:R-:W2:Y:S01]  /*62370*/  LDL.LU R4, [R1+0x180] ;  /* 0x0001800001047983 */ /* 0x001ea20000300800 */
[----:B------:R-:W-:Y:S02]  /*62380*/  IMAD.MOV.U32 R5, RZ, RZ, R2 ;  /* 0x000000ffff057224 */ /* 0x000fe400078e0002 */
[----:B------:R-:W4:Y:S02]  /*62390*/  LDL.LU R2, [R1+0x2cd0] ;  /* 0x002cd00001027983 */ /* 0x000f240000300800 */
[----:B------:R-:W4:Y:S02]  /*623a0*/  LDL.LU R0, [R1+0x2ccc] ;  /* 0x002ccc0001007983 */ /* 0x000f240000300800 */
[----:B------:R-:W-:-:S02]  /*623b0*/  IMAD.MOV.U32 R21, RZ, RZ, R29 ;  /* 0x000000ffff157224 */ /* 0x000fc400078e001d */
[----:B------:R-:W4:Y:S03]  /*623c0*/  LDL.LU R29, [R1+0x2cc8] ;  /* 0x002cc800011d7983 */ /* 0x000f260000300800 */
[----:B------:R3:W-:Y:S02]  /*623d0*/  STL.64 [R1+0x2c90], R20 ;  /* 0x002c901401007387 */ /* 0x0007e40000100a00 */
[----:B---3--:R-:W-:Y:S02]  /*623e0*/  IMAD.MOV.U32 R20, RZ, RZ, R15 ;  /* 0x000000ffff147224 */ /* 0x008fe400078e000f */
[----:B------:R-:W-:Y:S01]  /*623f0*/  IMAD.MOV.U32 R21, RZ, RZ, R14 ;  /* 0x000000ffff157224 */ /* 0x000fe200078e000e */
[----:B------:R-:W3:Y:S01]  /*62400*/  LDL.LU R15, [R1+0x2cc4] ;  /* 0x002cc400010f7983 */ /* 0x000ee20000300800 */
[----:B------:R-:W3:Y:S03]  /*62410*/  LDL.LU R14, [R1+0x2cc0] ;  /* 0x002cc000010e7983 */ /* 0x000ee60000300800 */
[----:B--2---:R4:W-:Y:S02]  /*62420*/  STL.64 [R1+0x2c70], R4 ;  /* 0x002c700401007387 */ /* 0x0049e40000100a00 */
[----:B----4-:R-:W-:-:S02]  /*62430*/  IMAD.MOV.U32 R4, RZ, RZ, R2 ;  /* 0x000000ffff047224 */ /* 0x010fc400078e0002 */
[----:B------:R-:W-:Y:S01]  /*62440*/  IMAD.MOV.U32 R5, RZ, RZ, R0 ;  /* 0x000000ffff057224 */ /* 0x000fe200078e0000 */
[----:B------:R-:W2:Y:S01]  /*62450*/  LDL.LU R2, [R1+0x2cbc] ;  /* 0x002cbc0001027983 */ /* 0x000ea20000300800 */
[----:B------:R-:W4:Y:S05]  /*62460*/  LDL.LU R0, [R1+0x2cb8] ;  /* 0x002cb80001007983 */ /* 0x000f2a0000300800 */
[----:B------:R-:W-:Y:S01]  /*62470*/  HMMA.16816.F32 R4, R24, R4, R8 ;  /* 0x000000041804723c */ /* 0x000fe20000001808 */
[----:B------:R-:W2:Y:S11]  /*62480*/  LDL.LU.64 R8, [R1+0x2cb0] ;  /* 0x002cb00001087983 */ /* 0x000eb60000300a00 */
[----:B------:R-:W-:Y:S11]  /*62490*/  @!UPT UIADD3 URZ, URZ, URZ, URZ ;  /* 0x0000003f3f3ff290 */ /* 0x000ff6000fffe03f */
[----:B------:R2:W-:Y:S01]  /*624a0*/  STL [R1+0x660], R4 ;  /* 0x0006600401007387 */ /* 0x0005e20000100800 */
[----:B------:R-:W-:Y:S02]  /*624b0*/  IMAD.MOV.U32 R12, RZ, RZ, R5 ;  /* 0x000000ffff0c7224 */ /* 0x000fe400078e0005 */
[----:B------:R-:W-:Y:S02]  /*624c0*/  IMAD.MOV.U32 R16, RZ, RZ, R6 ;  /* 0x000000ffff107224 */ /* 0x000fe400078e0006 */
[----:B------:R-:W-:Y:S02]  /*624d0*/  IMAD.MOV.U32 R17, RZ, RZ, R7 ;  /* 0x000000ffff117224 */ /* 0x000fe400078e0007 */
[----:B--2---:R-:W-:Y:S02]  /*624e0*/  IMAD.MOV.U32 R4, RZ, RZ, R9 ;  /* 0x000000ffff047224 */ /* 0x004fe400078e0009 */
[----:B------:R-:W-:-:S05]  /*624f0*/  IMAD.MOV.U32 R5, RZ, RZ, R8 ;  /* 0x000000ffff057224 */ /* 0x000fca00078e0008 */
[----:B------:R0:W-:Y:S04]  /*62500*/  STL.64 [R1+0x2c88], R4 ;  /* 0x002c880401007387 */ /* 0x0001e80000100a00 */
        /* <DEDUP_REMOVED lines=20> */
[----:B------:R-:W-:Y:S01]  /*62650*/  HMMA.16816.F32 R20, R24, R20, R4 ;  /* 0x000000141814723c */ /* 0x000fe20000001804 */
[----:B------:R-:W-:Y:S01]  /*62660*/  IMAD.MOV.U32 R13, RZ, RZ, R19 ;  /* 0x000000ffff0d7224 */ /* 0x000fe200078e0013 */
[----:B--2---:R-:W-:Y:S01]  /*62670*/  STL.64 [R1+0x2c80], R10 ;  /* 0x002c800a01007387 */ /* 0x004fe20000100a00 */
[----:B------:R0:W-:Y:S03]  /*62680*/  STL.64 [R1+0x2c78], R8 ;  /* 0x002c780801007387 */ /* 0x0001e60000100a00 */
[----:B0-----:R-:W2:Y:S01]  /*62690*/  LDL.LU R8, [R1+0x460] ;  /* 0x0004600001087983 */ /* 0x001ea20000300800 */
[----:B------:R-:W2:Y:S02]  /*626a0*/  LDL.LU R9, [R1+0x464] ;  /* 0x0004640001097983 */ /* 0x000ea40000300800 */
[----:B------:R-:W2:Y:S02]  /*626b0*/  LDL.LU R10, [R1+0x468] ;  /* 0x00046800010a7983 */ /* 0x000ea40000300800 */
[----:B------:R-:W2:Y:S01]  /*626c0*/  LDL.LU R11, [R1+0x46c] ;  /* 0x00046c00010b7983 */ /* 0x000ea20000300800 */
[----:B------:R-:W-:Y:S01]  /*626d0*/  STL [R1+0x285c], R17 ;  /* 0x00285c1101007387 */ /* 0x000fe20000100800 */
[----:B------:R-:W-:Y:S02]  /*626e0*/  STL [R1+0x2858], R16 ;  /* 0x0028581001007387 */ /* 0x000fe40000100800 */
[----:B------:R0:W-:Y:S02]  /*626f0*/  STL [R1+0x2854], R12 ;  /* 0x0028540c01007387 */ /* 0x0001e40000100800 */
[----:B---3--:R-:W-:Y:S02]  /*62700*/  STL.64 [R1+0x2c00], R14 ;  /* 0x002c000e01007387 */ /* 0x008fe40000100a00 */
[----:B0-----:R-:W-:-:S02]  /*62710*/  IMAD.MOV.U32 R12, RZ, RZ, R18 ;  /* 0x000000ffff0c7224 */ /* 0x001fc400078e0012 */
[----:B------:R-:W3:Y:S01]  /*62720*/  LDL.LU R18, [R1+0x2cac] ;  /* 0x002cac0001127983 */ /* 0x000ee20000300800 */
[----:B------:R-:W3:Y:S02]  /*62730*/  LDL.LU R19, [R1+0x2ca8] ;  /* 0x002ca80001137983 */ /* 0x000ee40000300800 */
[----:B------:R-:W2:Y:S02]  /*62740*/  LDL.LU.64 R6, [R1+0x2ca0] ;  /* 0x002ca00001067983 */ /* 0x000ea40000300a00 */
[----:B------:R-:W2:Y:S01]  /*62750*/  LDL.LU.64 R4, [R1+0x2c98] ;  /* 0x002c980001047983 */ /* 0x000ea20000300a00 */
[----:B------:R0:W-:Y:S01]  /*62760*/  STL.64 [R1+0x650], R20 ;  /* 0x0006501401007387 */ /* 0x0001e20000100a00 */
[----:B------:R2:W-:Y:S03]  /*62770*/  STL.64 [R1+0x658], R22 ;  /* 0x0006581601007387 */ /* 0x0005e60000100a00 */
[----:B0-----:R-:W2:Y:S02]  /*62780*/  LDL.LU.64 R20, [R1+0x2c90] ;  /* 0x002c900001147983 */ /* 0x001ea40000300a00 */
[C---:B--2---:R-:W-:Y:S02]  /*62790*/  HMMA.16816.F32 R20, R24.reuse, R20, R4 ;  /* 0x000000141814723c */ /* 0x044fe40000001804 */
[----:B------:R-:W2:Y:S11]  /*627a0*/  LDL.LU.64 R4, [R1+0x2c88] ;  /* 0x002c880001047983 */ /* 0x000eb60000300a00 */
[----:B------:R-:W-:Y:S10]  /*627b0*/  @!UPT UIADD3 URZ, URZ, URZ, URZ ;  /* 0x0000003f3f3ff290 */ /* 0x000ff4000fffe03f */
[----:B------:R-:W-:Y:S01]  /*627c0*/  STL.64 [R1+0x640], R20 ;  /* 0x0006401401007387 */ /* 0x000fe20000100a00 */
[----:B------:R0:W-:Y:S02]  /*627d0*/  STL [R1+0x648], R22 ;  /* 0x0006481601007387 */ /* 0x0001e40000100800 */
[----:B------:R-:W-:Y:S02]  /*627e0*/  IMAD.MOV.U32 R17, RZ, RZ, R23 ;  /* 0x000000ffff117224 */ /* 0x000fe400078e0017 */
[----:B0-----:R-:W2:Y:S04]  /*627f0*/  LDL.64 R22, [R1+0x8] ;  /* 0x0000080001167983 */ /* 0x001ea80000100a00 */
[----:B--2---:R0:W-:Y:S04]  /*62800*/  STL.64 [R1+0x2c18], R22 ;  /* 0x002c181601007387 */ /* 0x0041e80000100a00 */
[----:B0-----:R-:W2:Y:S01]  /*62810*/  LDL.64 R22, [R1+0x18] ;  /* 0x0000180001167983 */ /* 0x001ea20000100a00 */
[C---:B------:R-:W-:Y:S03]  /*62820*/  HMMA.16816.F32 R4, R24.reuse, R4, R8 ;  /* 0x000000041804723c */ /* 0x040fe60000001808 */
[----:B--2---:R0:W-:Y:S04]  /*62830*/  STL.64 [R1+0x2c20], R22 ;  /* 0x002c201601007387 */ /* 0x0041e80000100a00 */
[----:B0-----:R-:W2:Y:S01]  /*62840*/  LDL.64 R22, [R1+0x28] ;  /* 0x0000280001167983 */ /* 0x001ea20000100a00 */
[----:B------:R0:W-:Y:S02]  /*62850*/  STL [R1+0x2864], R17 ;  /* 0x0028641101007387 */ /* 0x0001e40000100800 */
[----:B---3--:R1:W-:Y:S02]  /*62860*/  STL.64 [R1+0x2c10], R18 ;  /* 0x002c101201007387 */ /* 0x0083e40000100a00 */
[----:B------:R-:W3:Y:S01]  /*62870*/  LDL.LU R16, [R1+0x290] ;  /* 0x0002900001107983 */ /* 0x000ee20000300800 */
[----:B0-----:R-:W3:Y:S01]  /*62880*/  LDL.LU R17, [R1+0x294] ;  /* 0x0002940001117983 */ /* 0x001ee20000300800 */
[----:B-1----:R-:W3:Y:S02]  /*62890*/  LDL.LU R18, [R1+0x298] ;  /* 0x0002980001127983 */ /* 0x002ee40000300800 */
[----:B------:R-:W3:Y:S02]  /*628a0*/  LDL.LU R19, [R1+0x29c] ;  /* 0x00029c0001137983 */ /* 0x000ee40000300800 */
[----:B------:R-:W2:Y:S01]  /*628b0*/  LDL.LU.64 R10, [R1+0x2c80] ;  /* 0x002c8000010a7983 */ /* 0x000ea20000300a00 */
[----:B------:R-:W2:Y:S04]  /*628c0*/  LDL.LU.64 R8, [R1+0x2c78] ;  /* 0x002c780001087983 */ /* 0x000ea80000300a00 */
[----:B------:R0:W-:Y:S02]  /*628d0*/  STL.64 [R1+0x630], R4 ;  /* 0x0006300401007387 */ /* 0x0001e40000100a00 */
[----:B------:R2:W-:Y:S01]  /*628e0*/  STL.64 [R1+0x638], R6 ;  /* 0x0006380601007387 */ /* 0x0005e20000100a00 */
[----:B0-----:R-:W2:Y:S02]  /*628f0*/  LDL.LU.64 R4, [R1+0x2c70] ;  /* 0x002c700001047983 */ /* 0x001ea40000300a00 */
[C---:B--2---:R-:W-:Y:S02]  /*62900*/  HMMA.16816.F32 R4, R24.reuse, R4, R8 ;  /* 0x000000041804723c */ /* 0x044fe40000001808 */
[----:B------:R-:W2:Y:S01]  /*62910*/  LDL.LU.64 R10, [R1+0x2c68] ;  /* 0x002c6800010a7983 */ /* 0x000ea20000300a00 */
[----:B------:R-:W2:Y:S11]  /*62920*/  LDL.LU.64 R8, [R1+0x2c60] ;  /* 0x002c600001087983 */ /* 0x000eb60000300a00 */
[----:B------:R-:W-:Y:S09]  /*62930*/  @!UPT UIADD3 URZ, URZ, URZ, URZ ;  /* 0x0000003f3f3ff290 */ /* 0x000ff2000fffe03f */
[----:B------:R-:W-:Y:S01]  /*62940*/  STL.64 [R1+0x620], R4 ;  /* 0x0006200401007387 */ /* 0x000fe20000100a00 */
[----:B------:R0:W-:Y:S03]  /*62950*/  STL.64 [R1+0x628], R6 ;  /* 0x0006280601007387 */ /* 0x0001e60000100a00 */
[----:B0-----:R-:W2:Y:S01]  /*62960*/  LDL.LU.64 R6, [R1+0x2c58] ;  /* 0x002c580001067983 */ /* 0x001ea20000300a00 */
[----:B------:R-:W2:Y:S02]  /*62970*/  LDL.LU.64 R4, [R1+0x2c50] ;  /* 0x002c500001047983 */ /* 0x000ea40000300a00 */
[----:B--2---:R-:W-:Y:S01]  /*62980*/  HMMA.16816.F32 R12, R24, R12, R4 ;  /* 0x0000000c180c723c */ /* 0x004fe20000001804 */
[----:B------:R-:W2:Y:S11]  /*62990*/  LDL.LU R7, [R1+0x2c48] ;  /* 0x002c480001077983 */ /* 0x000eb60000300800 */
[----:B------:R-:W-:Y:S11]  /*629a0*/  @!UPT UIADD3 URZ, URZ, URZ, URZ ;  /* 0x0000003f3f3ff290 */ /* 0x000ff6000fffe03f */
[----:B------:R4:W-:Y:S01]  /*629b0*/  STL.64 [R1+0x610], R12 ;  /* 0x0006100c01007387 */ /* 0x0009e20000100a00 */
[----:B------:R0:W-:Y:S02]  /*629c0*/  STL.64 [R1+0x618], R14 ;  /* 0x0006180e01007387 */ /* 0x0001e40000100a00 */
[----:B----4-:R-:W-:Y:S02]  /*629d0*/  IMAD.MOV.U32 R12, RZ, RZ, R0 ;  /* 0x000000ffff0c7224 */ /* 0x010fe400078e0000 */
[----:B------:R-:W-:Y:S01]  /*629e0*/  IMAD.MOV.U32 R13, RZ, RZ, R2 ;  /* 0x000000ffff0d7224 */ /* 0x000fe200078e0002 */
[----:B------:R-:W4:Y:S01]  /*629f0*/  LDL.LU R0, [R1+0x2c44] ;  /* 0x002c440001007983 */ /* 0x000f220000300800 */
[----:B------:R-:W3:Y:S02]  /*62a00*/  LDL.LU R2, [R1+0x2c40] ;  /* 0x002c400001027983 */ /* 0x000ee40000300800 */
[----:B0-----:R-:W3:Y:S02]  /*62a10*/  LDL.LU R14, [R1+0x288] ;  /* 0x00028800010e7983 */ /* 0x001ee40000300800 */
[----:B------:R-:W3:Y:S01]  /*62a20*/  LDL.LU R15, [R1+0x28c] ;  /* 0x00028c00010f7983 */ /* 0x000ee20000300800 */
[----:B--2---:R-:W0:Y:S04]  /*62a30*/  LDSM.16.MT88.4 R4, [R7+0x22800] ;  /* 0x022800000704783b */ /* 0x004e280000004200 */
[----:B0-----:R-:W-:Y:S01]  /*62a40*/  STL.64 [R1+0x2b40], R6 ;  /* 0x002b400601007387 */ /* 0x001fe20000100a00 */
[----:B------:R0:W-:Y:S02]  /*62a50*/  STL.64 [R1+0x2b38], R4 ;  /* 0x002b380401007387 */ /* 0x0001e40000100a00 */
[----:B0-----:R-:W-:-:S02]  /*62a60*/  IMAD.MOV.U32 R4, RZ, RZ, R28 ;  /* 0x000000ffff047224 */ /* 0x001fc400078e001c */
[----:B------:R-:W-:Y:S01]  /*62a70*/  IMAD.MOV.U32 R5, RZ, RZ, R3 ;  /* 0x000000ffff057224 */ /* 0x000fe200078e0003 */
[----:B------:R-:W2:Y:S01]  /*62a80*/  LDL.LU R28, [R1+0x2c3c] ;  /* 0x002c3c00011c7983 */ /* 0x000ea20000300800 */
[----:B------:R-:W2:Y:S05]  /*62a90*/  LDL.LU R3, [R1+0x2c38] ;  /* 0x002c380001037983 */ /* 0x000eaa0000300800 */
[----:B------:R-:W-:Y:S01]  /*62aa0*/  HMMA.16816.F32 R24, R24, R4, R8 ;  /* 0x000000041818723c */ /* 0x000fe20000001808 */
[----:B---3--:R-:W-:Y:S02]  /*62ab0*/  IMAD.MOV.U32 R6, RZ, RZ, R2 ;  /* 0x000000ffff067224 */ /* 0x008fe400078e0002 */
[----:B----4-:R-:W-:Y:S01]  /*62ac0*/  IMAD.MOV.U32 R7, RZ, RZ, R0 ;  /* 0x000000ffff077224 */ /* 0x010fe200078e0000 */
[----:B------:R-:W3:Y:S01]  /*62ad0*/  LDL.LU.64 R10, [R1+0x2c30] ;  /* 0x002c3000010a7983 */ /* 0x000ee20000300a00 */
[----:B------:R-:W3:Y:S11]  /*62ae0*/  LDL.LU.64 R8, [R1+0x2c28] ;  /* 0x002c280001087983 */ /* 0x000ef60000300a00 */
[----:B------:R-:W-:Y:S07]  /*62af0*/  @!UPT UIADD3 URZ, URZ, URZ, URZ ;  /* 0x0000003f3f3ff290 */ /* 0x000fee000fffe03f */
[----:B------:R-:W-:Y:S01]  /*62b00*/  STL.64 [R1+0x4c0], R24 ;  /* 0x0004c01801007387 */ /* 0x000fe20000100a00 */
[----:B------:R-:W-:Y:S02]  /*62b10*/  IMAD.MOV.U32 R2, RZ, RZ, R26 ;  /* 0x000000ffff027224 */ /* 0x000fe400078e001a */
[----:B------:R-:W-:Y:S02]  /*62b20*/  IMAD.MOV.U32 R0, RZ, RZ, R27 ;  /* 0x000000ffff007224 */ /* 0x000fe400078e001b */
[----:B------:R-:W4:Y:S01]  /*62b30*/  LDL R26, [R1+0x38] ;  /* 0x00003800011a7983 */ /* 0x000f220000100800 */
[----:B------:R-:W4:Y:S01]  /*62b40*/  LDL R27, [R1+0x3c] ;  /* 0x00003c00011b7983 */ /* 0x000f220000100800 */
[----:B------:R0:W-:Y:S02]  /*62b50*/  STL.64 [R1+0x2b58], R6 ;  /* 0x002b580601007387 */ /* 0x0001e40000100a00 */
[----:B------:R-:W3:Y:S02]  /*62b60*/  LDL.LU R4, [R1+0x2b0] ;  /* 0x0002b00001047983 */ /* 0x000ee40000300800 */
[----:B------:R-:W3:Y:S01]  /*62b70*/  LDL.LU R5, [R1+0x2b4] ;  /* 0x0002b40001057983 */ /* 0x000ee20000300800 */
[----:B0-----:R-:W3:Y:S01]  /*62b80*/  LDL.LU R6, [R1+0x2b8] ;  /* 0x0002b80001067983 */ /* 0x001ee20000300800 */
[----:B------:R-:W3:Y:S02]  /*62b90*/  LDL.LU R7, [R1+0x2bc] ;  /* 0x0002bc0001077983 */ /* 0x000ee40000300800 */
[----:B------:R-:W-:Y:S02]  /*62ba0*/  STL [R1+0x2868], R0 ;  /* 0x0028680001007387 */ /* 0x000fe40000100800 */
[----:B------:R-:W-:Y:S01]  /*62bb0*/  STL [R1+0x2860], R2 ;  /* 0x0028600201007387 */ /* 0x000fe20000100800 */
[C---:B---3--:R-:W-:Y:S11]  /*62bc0*/  HMMA.16816.F32 R4, R8.reuse, R22, R4 ;  /* 0x000000160804723c */ /* 0x048ff60000001804 */
[----:B------:R-:W-:Y:S11]  /*62bd0*/  @!UPT UIADD3 URZ, URZ, URZ, URZ ;  /* 0x0000003f3f3ff290 */ /* 0x000ff6000fffe03f */
[----:B------:R-:W-:Y:S01]  /*62be0*/  @!UPT UIADD3 URZ, URZ, URZ, URZ ;  /* 0x0000003f3f3ff290 */ /* 0x000fe2000fffe03f */
[----:B------:R0:W-:Y:S01]  /*62bf0*/  STL.64 [R1+0x490], R4 ;  /* 0x0004900401007387 */ /* 0x0001e20000100a00 */
[----:B------:R-:W-:Y:S02]  /*62c00*/  STL.64 [R1+0x498], R6 ;  /* 0x0004980601007387 */ /* 0x000fe40000100a00 */
[----:B0-----:R-:W-:Y:S02]  /*62c10*/  IMAD.MOV.U32 R4, RZ, RZ, R23 ;  /* 0x000000ffff047224 */ /* 0x001fe400078e0017 */
[----:B------:R-:W-:Y:S02]  /*62c20*/  IMAD.MOV.U32 R5, RZ, RZ, R22 ;  /* 0x000000ffff057224 */ /* 0x000fe400078e0016 */
[----:B------:R-:W3:Y:S01]  /*62c30*/  LDL.LU.64 R22, [R1+0x2c20] ;  /* 0x002c200001167983 */ /* 0x000ee20000300a00 */
[----:B------:R0:W-:Y:S02]  /*62c40*/  STL [R1+0x2b64], R4 ;  /* 0x002b640401007387 */ /* 0x0001e40000100800 */
[----:B------:R1:W-:Y:S01]  /*62c50*/  STL [R1+0x2b60], R5 ;  /* 0x002b600501007387 */ /* 0x0003e20000100800 */
[----:B0-----:R-:W3:Y:S01]  /*62c60*/  LDL.LU R4, [R1+0x2a0] ;  /* 0x0002a00001047983 */ /* 0x001ee20000300800 */
[----:B-1----:R-:W3:Y:S02]  /*62c70*/  LDL.LU R5, [R1+0x2a4] ;  /* 0x0002a40001057983 */ /* 0x002ee40000300800 */
[----:B------:R-:W3:Y:S02]  /*62c80*/  LDL.LU R6, [R1+0x2a8] ;  /* 0x0002a80001067983 */ /* 0x000ee40000300800 */
[----:B------:R-:W3:Y:S02]  /*62c90*/  LDL.LU R7, [R1+0x2ac] ;  /* 0x0002ac0001077983 */ /* 0x000ee40000300800 */
[C---:B---3--:R-:W-:Y:S11]  /*62ca0*/  HMMA.16816.F32 R4, R8.reuse, R22, R4 ;  /* 0x000000160804723c */ /* 0x048ff60000001804 */
[----:B------:R-:W-:Y:S11]  /*62cb0*/  @!UPT UIADD3 URZ, URZ, URZ, URZ ;  /* 0x0000003f3f3ff290 */ /* 0x000ff6000fffe03f */
[----:B------:R-:W-:Y:S01]  /*62cc0*/  @!UPT UIADD3 URZ, URZ, URZ, URZ ;  /* 0x0000003f3f3ff290 */ /* 0x000fe2000fffe03f */
[----:B------:R-:W-:Y:S01]  /*62cd0*/  STL.64 [R1+0x480], R4 ;  /* 0x0004800401007387 */ /* 0x000fe20000100a00 */
[----:B------:R0:W-:Y:S02]  /*62ce0*/  STL.64 [R1+0x488], R6 ;  /* 0x0004880601007387 */ /* 0x0001e40000100a00 */
[----:B0-----:R-:W-:Y:S02]  /*62cf0*/  IMAD.MOV.U32 R7, RZ, RZ, R22 ;  /* 0x000000ffff077224 */ /* 0x001fe400078e0016 */
[----:B------:R-:W-:Y:S02]  /*62d00*/  IMAD.MOV.U32 R6, RZ, RZ, R23 ;  /* 0x000000ffff067224 */ /* 0x000fe400078e0017 */
[----:B------:R-:W3:Y:S02]  /*62d10*/  LDL.LU.64 R22, [R1+0x2c18] ;  /* 0x002c180001167983 */ /* 0x000ee40000300a00 */
[----:B---3--:R-:W-:Y:S01]  /*62d20*/  HMMA.16816.F32 R16, R8, R22, R16 ;  /* 0x000000160810723c */ /* 0x008fe20000001810 */
[----:B------:R-:W-:-:S02]  /*62d30*/  IMAD.MOV.U32 R4, RZ, RZ, R22 ;  /* 0x000000ffff047224 */ /* 0x000fc400078e0016 */
[----:B------:R-:W-:Y:S11]  /*62d40*/  IMAD.MOV.U32 R5, RZ, RZ, R23 ;  /* 0x000000ffff057224 */ /* 0x000ff600078e0017 */
[----:B------:R-:W-:Y:S09]  /*62d50*/  @!UPT UIADD3 URZ, URZ, URZ, URZ ;  /* 0x0000003f3f3ff290 */ /* 0x000ff2000fffe03f */
[----:B------:R-:W-:Y:S01]  /*62d60*/  STL.64 [R1+0x470], R16 ;  /* 0x0004701001007387 */ /* 0x000fe20000100a00 */
[----:B------:R0:W-:Y:S03]  /*62d70*/  STL.64 [R1+0x478], R18 ;  /* 0x0004781201007387 */ /* 0x0001e60000100a00 */
[----:B0-----:R-:W3:Y:S01]  /*62d80*/  LDL.LU.64 R18, [R1+0x2c10] ;  /* 0x002c100001127983 */ /* 0x001ee20000300a00 */
[----:B------:R-:W2:Y:S02]  /*62d90*/  LDL.LU.64 R22, [R1+0x2c08] ;  /* 0x002c080001167983 */ /* 0x000ea40000300a00 */
[----:B------:R-:W-:Y:S02]  /*62da0*/  STL.64 [R1+0x2b70], R6 ;  /* 0x002b700601007387 */ /* 0x000fe40000100a00 */
[----:B------:R0:W-:Y:S02]  /*62db0*/  STL.64 [R1+0x2b68], R4 ;  /* 0x002b680401007387 */ /* 0x0001e40000100a00 */
[----:B0-----:R-:W3:Y:S01]  /*62dc0*/  LDL.LU R4, [R1+0x270] ;  /* 0x0002700001047983 */ /* 0x001ee20000300800 */
[----:B------:R-:W3:Y:S02]  /*62dd0*/  LDL.LU R5, [R1+0x274] ;  /* 0x0002740001057983 */ /* 0x000ee40000300800 */
[----:B------:R-:W3:Y:S01]  /*62de0*/  LDL.LU R6, [R1+0x278] ;  /* 0x0002780001067983 */ /* 0x000ee20000300800 */
[----:B--2---:R-:W-:Y:S11]  /*62df0*/  HMMA.16816.F32 R12, R8, R22, R12 ;  /* 0x00000016080c723c */ /* 0x004ff6000000180c */
[----:B------:R-:W-:Y:S11]  /*62e00*/  @!UPT UIADD3 URZ, URZ, URZ, URZ ;  /* 0x0000003f3f3ff290 */ /* 0x000ff6000fffe03f */
[----:B------:R-:W-:Y:S01]  /*62e10*/  @!UPT UIADD3 URZ, URZ, URZ, URZ ;  /* 0x0000003f3f3ff290 */ /* 0x000fe2000fffe03f */
[----:B------:R-:W-:Y:S01]  /*62e20*/  STL.64 [R1+0x460], R12 ;  /* 0x0004600c01007387 */ /* 0x000fe20000100a00 */
[----:B------:R0:W-:Y:S03]  /*62e30*/  STL.64 [R1+0x468], R14 ;  /* 0x0004680e01007387 */ /* 0x0001e60000100a00 */
[----:B0-----:R-:W2:Y:S01]  /*62e40*/  LDL.LU.64 R14, [R1+0x2c00] ;  /* 0x002c0000010e7983 */ /* 0x001ea20000300a00 */
[----:B------:R-:W-:-:S07]  /*62e50*/  IMAD.MOV.U32 R7, RZ, RZ, R3 ;  /* 0x000000ffff077224 */ /* 0x000fce00078e0003 */
[C---:B---3--:R-:W-:Y:S11]  /*62e60*/  HMMA.16816.F32 R4, R8.reuse, R18, R4 ;  /* 0x000000120804723c */ /* 0x048ff60000001804 */
[----:B------:R-:W-:Y:S11]  /*62e70*/  @!UPT UIADD3 URZ, URZ, URZ, URZ ;  /* 0x0000003f3f3ff290 */ /* 0x000ff6000fffe03f */
[----:B------:R-:W-:Y:S01]  /*62e80*/  @!UPT UIADD3 URZ, URZ, URZ, URZ ;  /* 0x0000003f3f3ff290 */ /* 0x000fe2000fffe03f */
[----:B------:R-:W-:Y:S01]  /*62e90*/  STL.64 [R1+0x450], R4 ;  /* 0x0004500401007387 */ /* 0x000fe20000100a00 */
[----:B------:R-:W-:Y:S02]  /*62ea0*/  STL [R1+0x458], R6 ;  /* 0x0004580601007387 */ /* 0x000fe40000100800 */
[----:B------:R2:W-:Y:S02]  /*62eb0*/  STL.64 [R1+0x2bd0], R18 ;  /* 0x002bd01201007387 */ /* 0x0005e40000100a00 */
[----:B------:R-:W4:Y:S01]  /*62ec0*/  LDL.LU R16, [R1+0x250] ;  /* 0x0002500001107983 */ /* 0x000f220000300800 */
[----:B------:R-:W4:Y:S01]  /*62ed0*/  LDL.LU R17, [R1+0x254] ;  /* 0x0002540001117983 */ /* 0x000f220000300800 */
[----:B------:R-:W-:Y:S02]  /*62ee0*/  IMAD.MOV.U32 R3, RZ, RZ, R7 ;  /* 0x000000ffff037224 */ /* 0x000fe400078e0007 */
[----:B--2---:R-:W-:Y:S02]  /*62ef0*/  IMAD.MOV.U32 R18, RZ, RZ, R14 ;  /* 0x000000ffff127224 */ /* 0x004fe400078e000e */
[----:B------:R-:W-:Y:S01]  /*62f00*/  IMAD.MOV.U32 R19, RZ, RZ, R15 ;  /* 0x000000ffff137224 */ /* 0x000fe200078e000f */
[----:B------:R-:W2:Y:S01]  /*62f10*/  LDL.LU R14, [R1+0x2bfc] ;  /* 0x002bfc00010e7983 */ /* 0x000ea20000300800 */
[----:B------:R-:W2:Y:S02]  /*62f20*/  LDL.LU R15, [R1+0x2bf8] ;  /* 0x002bf800010f7983 */ /* 0x000ea40000300800 */
[----:B------:R-:W3:Y:S02]  /*62f30*/  LDL.64 R6, [R1+0x198] ;  /* 0x0001980001067983 */ /* 0x000ee40000100a00 */
[----:B---3--:R0:W-:Y:S01]  /*62f40*/  STL.64 [R1+0x2b80], R6 ;  /* 0x002b800601007387 */ /* 0x0081e20000100a00 */
[----:B------:R-:W3:Y:S02]  /*62f50*/  LDL.LU R4, [R1+0x260] ;  /* 0x0002600001047983 */ /* 0x000ee40000300800 */
[----:B------:R-:W3:Y:S01]  /*62f60*/  LDL.LU R5, [R1+0x264] ;  /* 0x0002640001057983 */ /* 0x000ee20000300800 */
[----:B0-----:R-:W3:Y:S01]  /*62f70*/  LDL.LU R6, [R1+0x268] ;  /* 0x0002680001067983 */ /* 0x001ee20000300800 */
[----:B------:R-:W3:Y:S02]  /*62f80*/  LDL.LU R7, [R1+0x26c] ;  /* 0x00026c0001077983 */ /* 0x000ee40000300800 */
[----:B------:R-:W-:Y:S02]  /*62f90*/  STL [R1+0x2770], R3 ;  /* 0x0027700301007387 */ /* 0x000fe40000100800 */
[----:B--2---:R-:W-:Y:S01]  /*62fa0*/  STL.64 [R1+0x2be8], R14 ;  /* 0x002be80e01007387 */ /* 0x004fe20000100a00 */
[C---:B---3--:R-:W-:Y:S11]  /*62fb0*/  HMMA.16816.F32 R4, R8.reuse, R14, R4 ;  /* 0x0000000e0804723c */ /* 0x048ff60000001804 */
[----:B------:R-:W-:Y:S11]  /*62fc0*/  @!UPT UIADD3 URZ, URZ, URZ, URZ ;  /* 0x0000003f3f3ff290 */ /* 0x000ff6000fffe03f */
[----:B------:R-:W-:Y:S01]  /*62fd0*/  @!UPT UIADD3 URZ, URZ, URZ, URZ ;  /* 0x0000003f3f3ff290 */ /* 0x000fe2000fffe03f */
[----:B------:R-:W-:Y:S01]  /*62fe0*/  STL.64 [R1+0x440], R4 ;  /* 0x0004400401007387 */ /* 0x000fe20000100a00 */
[----:B------:R0:W-:Y:S03]  /*62ff0*/  STL.64 [R1+0x448], R6 ;  /* 0x0004480601007387 */ /* 0x0001e60000100a00 */
[----:B0-----:R-:W2:Y:S01]  /*63000*/  LDL.64 R6, [R1+0x1a8] ;  /* 0x0001a80001067983 */ /* 0x001ea20000100a00 */
[----:B----4-:R-:W-:Y:S11]  /*63010*/  HMMA.16816.F32 R16, R8, R26, R16 ;  /* 0x0000001a0810723c */ /* 0x010ff60000001810 */
[----:B------:R-:W-:Y:S11]  /*63020*/  @!UPT UIADD3 URZ, URZ, URZ, URZ ;  /* 0x0000003f3f3ff290 */ /* 0x000ff6000fffe03f */
[----:B------:R-:W-:Y:S02]  /*63030*/  @!UPT UIADD3 URZ, URZ, URZ, URZ ;  /* 0x0000003f3f3ff290 */ /* 0x000fe4000fffe03f */
[----:B------:R-:W-:Y:S01]  /*63040*/  IMAD.MOV.U32 R3, RZ, RZ, R19 ;  /* 0x000000ffff037224 */ /* 0x000fe200078e0013 */
[----:B--2---:R-:W-:Y:S01]  /*63050*/  STL.64 [R1+0x2b98], R6 ;  /* 0x002b980601007387 */ /* 0x004fe20000100a00 */
[----:B------:R0:W-:Y:S02]  /*63060*/  STL.64 [R1+0x600], R16 ;  /* 0x0006001001007387 */ /* 0x0001e40000100a00 */
[----:B------:R1:W-:Y:S01]  /*63070*/  STL [R1+0x608], R18 ;  /* 0x0006081201007387 */ /* 0x0003e20000100800 */
[----:B0-----:R-:W2:Y:S01]  /*63080*/  LDL.LU R16, [R1+0x420] ;  /* 0x0004200001107983 */ /* 0x001ea20000300800 */
[----:B------:R-:W2:Y:S02]  /*63090*/  LDL.LU R17, [R1+0x424] ;  /* 0x0004240001117983 */ /* 0x000ea40000300800 */
[----:B-1----:R-:W3:Y:S02]  /*630a0*/  LDL.LU R18, [R1+0x428] ;  /* 0x0004280001127983 */ /* 0x002ee40000300800 */
[----:B------:R-:W3:Y:S01]  /*630b0*/  LDL.LU R19, [R1+0x42c] ;  /* 0x00042c0001137983 */ /* 0x000ee20000300800 */
[----:B------:R-:W4:Y:S04]  /*630c0*/  LDL.64 R14, [R1+0x1e8] ;  /* 0x0001e800010e7983 */ /* 0x000f280000100a00 */
[----:B---3--:R-:W-:Y:S01]  /*630d0*/  STL.64 [R1+0x2be0], R18 ;  /* 0x002be01201007387 */ /* 0x008fe20000100a00 */
[----:B--2---:R0:W-:Y:S03]  /*630e0*/  STL.64 [R1+0x2bd8], R16 ;  /* 0x002bd81001007387 */ /* 0x0041e60000100a00 */
[----:B0-----:R-:W4:Y:S01]  /*630f0*/  LDL.LU R16, [R1+0x430] ;  /* 0x0004300001107983 */ /* 0x001f220000300800 */
[----:B------:R-:W-:-:S02]  /*63100*/  IMAD.MOV.U32 R17, RZ, RZ, R28 ;  /* 0x000000ffff117224 */ /* 0x000fc400078e001c */
[----:B------:R-:W2:Y:S02]  /*63110*/  LDL.LU R28, [R1+0x2bf4] ;  /* 0x002bf400011c7983 */ /* 0x000ea40000300800 */
[----:B------:R-:W4:Y:S01]  /*63120*/  LDL.LU R18, [R1+0x438] ;  /* 0x0004380001127983 */ /* 0x000f220000300800 */
[----:B------:R-:W4:Y:S01]  /*63130*/  LDL.LU R19, [R1+0x43c] ;  /* 0x00043c0001137983 */ /* 0x000f220000300800 */
[----:B------:R-:W3:Y:S03]  /*63140*/  LDL.64 R6, [R1+0x1b8] ;  /* 0x0001b80001067983 */ /* 0x000ee60000100a00 */
[----:B--2---:R-:W0:Y:S04]  /*63150*/  LDSM.16.MT88.4 R24, [R28+0x22800] ;  /* 0x022800001c18783b */ /* 0x004e280000004200 */
[----:B---3--:R1:W-:Y:S04]  /*63160*/  STL.64 [R1+0x2bb0], R6 ;  /* 0x002bb00601007387 */ /* 0x0083e80000100a00 */
[----:B-1----:R-:W2:Y:S04]  /*63170*/  LDL.64 R6, [R1+0x1c8] ;  /* 0x0001c80001067983 */ /* 0x002ea80000100a00 */
[----:B--2---:R1:W-:Y:S04]  /*63180*/  STL.64 [R1+0x2bc8], R6 ;  /* 0x002bc80601007387 */ /* 0x0043e80000100a00 */
[----:B-1----:R-:W2:Y:S01]  /*63190*/  LDL.64 R6, [R1+0x1d8] ;  /* 0x0001d80001067983 */ /* 0x002ea20000100a00 */
[----:B------:R-:W-:Y:S02]  /*631a0*/  STL [R1+0x286c], R3 ;  /* 0x00286c0301007387 */ /* 0x000fe40000100800 */
[----:B0-----:R0:W-:Y:S02]  /*631b0*/  STL.64 [R1+0x29f8], R26 ;  /* 0x0029f81a01007387 */ /* 0x0011e40000100a00 */
[----:B------:R1:W-:Y:S01]  /*631c0*/  STL.64 [R1+0x29f0], R24 ;  /* 0x0029f01801007387 */ /* 0x0003e20000100a00 */
[----:B0-----:R-:W3:Y:S04]  /*631d0*/  LDL.64 R26, [R1+0x188] ;  /* 0x00018800011a7983 */ /* 0x001ee80000100a00 */
[----:B---3--:R0:W-:Y:S01]  /*631e0*/  STL.64 [R1+0x2b78], R26 ;  /* 0x002b781a01007387 */ /* 0x0081e20000100a00 */
[----:B-1----:R-:W3:Y:S02]  /*631f0*/  LDL.LU R24, [R1+0x3e0] ;  /* 0x0003e00001187983 */ /* 0x002ee40000300800 */
[----:B------:R-:W3:Y:S01]  /*63200*/  LDL.LU R25, [R1+0x3e4] ;  /* 0x0003e40001197983 */ /* 0x000ee20000300800 */
[----:B0-----:R-:W2:Y:S01]  /*63210*/  LDL.LU R26, [R1+0x3e8] ;  /* 0x0003e800011a7983 */ /* 0x001ea20000300800 */
[----:B------:R-:W2:Y:S03]  /*63220*/  LDL.LU R27, [R1+0x3ec] ;  /* 0x0003ec00011b7983 */ /* 0x000ea60000300800 */
[----:B--2---:R-:W-:Y:S01]  /*63230*/  STL.64 [R1+0x2b90], R26 ;  /* 0x002b901a01007387 */ /* 0x004fe20000100a00 */
[----:B---3--:R0:W-:Y:S03]  /*63240*/  STL.64 [R1+0x2b88], R24 ;  /* 0x002b881801007387 */ /* 0x0081e60000100a00 */
[----:B0-----:R-:W2:Y:S01]  /*63250*/  LDL.LU R24, [R1+0x3f0] ;  /* 0x0003f00001187983 */ /* 0x001ea20000300800 */
[----:B------:R-:W2:Y:S02]  /*63260*/  LDL.LU R25, [R1+0x3f4] ;  /* 0x0003f40001197983 */ /* 0x000ea40000300800 */
[----:B------:R-:W3:Y:S02]  /*63270*/  LDL.LU R26, [R1+0x3f8] ;  /* 0x0003f800011a7983 */ /* 0x000ee40000300800 */
[----:B------:R-:W-:-:S02]  /*63280*/  IMAD.MOV.U32 R27, RZ, RZ, R29 ;  /* 0x000000ffff1b7224 */ /* 0x000fc400078e001d */
[----:B------:R-:W2:Y:S01]  /*63290*/  LDL.LU R29, [R1+0x2bf0] ;  /* 0x002bf000011d7983 */ /* 0x000ea20000300800 */
[----:B----4-:R-:W-:Y:S03]  /*632a0*/  HMMA.16816.F32 R16, R8, R14, R16 ;  /* 0x0000000e0810723c */ /* 0x010fe60000001810 */
        /* <DEDUP_REMOVED lines=13> */
[----:B------:R-:W-:Y:S01]  /*63380*/  STL [R1+0x2870], R28 ;  /* 0x0028701c01007387 */ /* 0x000fe20000100800 */
[----:B------:R-:W3:Y:S01]  /*63390*/  LDL.LU.64 R14, [R1+0x2be8] ;  /* 0x002be800010e7983 */ /* 0x000ee20000300a00 */
[----:B------:R-:W-:-:S02]  /*633a0*/  IMAD.MOV.U32 R27, RZ, RZ, R29 ;  /* 0x000000ffff1b7224 */ /* 0x000fc400078e001d */
[----:B------:R-:W-:Y:S02]  /*633b0*/  STL.64 [R1+0x4f0], R16 ;  /* 0x0004f01001007387 */ /* 0x000fe40000100a00 */
[----:B------:R0:W-:Y:S02]  /*633c0*/  STL [R1+0x4f8], R18 ;  /* 0x0004f81201007387 */ /* 0x0001e40000100800 */
[----:B------:R-:W-:Y:S02]  /*633d0*/  IMAD.MOV.U32 R29, RZ, RZ, R19 ;  /* 0x000000ffff1d7224 */ /* 0x000fe400078e0013 */
[----:B0-----:R-:W4:Y:S01]  /*633e0*/  LDL.LU.64 R18, [R1+0x2be0] ;  /* 0x002be00001127983 */ /* 0x001f220000300a00 */
[----:B------:R-:W4:Y:S02]  /*633f0*/  LDL.LU.64 R16, [R1+0x2bd8] ;  /* 0x002bd80001107983 */ /* 0x000f240000300a00 */
[----:B------:R-:W-:Y:S02]  /*63400*/  STL [R1+0x2aa4], R13 ;  /* 0x002aa40d01007387 */ /* 0x000fe40000100800 */
[----:B------:R-:W-:Y:S01]  /*63410*/  STL [R1+0x2aa0], R20 ;  /* 0x002aa01401007387 */ /* 0x000fe20000100800 */
[----:B------:R-:W-:Y:S01]  /*63420*/  STL [R1+0x2874], R29 ;  /* 0x0028741d01007387 */ /* 0x000fe20000100800 */
[C---:B----4-:R-:W-:Y:S11]  /*63430*/  HMMA.16816.F32 R16, R8.reuse, R6, R16 ;  /* 0x000000060810723c */ /* 0x050ff60000001810 */
[----:B------:R-:W-:Y:S11]  /*63440*/  @!UPT UIADD3 URZ, URZ, URZ, URZ ;  /* 0x0000003f3f3ff290 */ /* 0x000ff6000fffe03f */
[----:B------:R-:W-:Y:S01]  /*63450*/  @!UPT UIADD3 URZ, URZ, URZ, URZ ;  /* 0x0000003f3f3ff290 */ /* 0x000fe2000fffe03f */
[----:B------:R0:W-:Y:S01]  /*63460*/  STL.64 [R1+0x4e0], R16 ;  /* 0x0004e01001007387 */ /* 0x0001e20000100a00 */
[----:B------:R1:W-:Y:S02]  /*63470*/  STL.64 [R1+0x4e8], R18 ;  /* 0x0004e81201007387 */ /* 0x0003e40000100a00 */
[----:B0-----:R-:W-:Y:S01]  /*63480*/  IMAD.MOV.U32 R17, RZ, RZ, R6 ;  /* 0x000000ffff117224 */ /* 0x001fe200078e0006 */
[----:B-1----:R-:W4:Y:S01]  /*63490*/  LDL.LU.64 R18, [R1+0x2bd0] ;  /* 0x002bd00001127983 */ /* 0x002f220000300a00 */
[----:B------:R-:W-:Y:S02]  /*634a0*/  IMAD.MOV.U32 R16, RZ, RZ, R7 ;  /* 0x000000ffff107224 */ /* 0x000fe400078e0007 */
[----:B------:R-:W2:Y:S01]  /*634b0*/  LDL.LU.64 R6, [R1+0x2bc8] ;  /* 0x002bc80001067983 */ /* 0x000ea20000300a00 */
        /* <DEDUP_REMOVED lines=37> */
[----:B------:R-:W-:Y:S01]  /*63710*/  STL.64 [R1+0x2af0], R22 ;  /* 0x002af01601007387 */ /* 0x000fe20000100a00 */
[----:B------:R0:W-:Y:S04]  /*63720*/  STL.64 [R1+0x2ae8], R20 ;  /* 0x002ae81401007387 */ /* 0x0001e80000100a00 */
[----:B0-----:R-:W2:Y:S01]  /*63730*/  LDL.LU R20, [R1+0x3d0] ;  /* 0x0003d00001147983 */ /* 0x001ea20000300800 */
[----:B------:R-:W2:Y:S02]  /*63740*/  LDL.LU R21, [R1+0x3d4] ;  /* 0x0003d40001157983 */ /* 0x000ea40000300800 */
[----:B------:R-:W2:Y:S02]  /*63750*/  LDL.LU R22, [R1+0x3d8] ;  /* 0x0003d80001167983 */ /* 0x000ea40000300800 */
[----:B------:R-:W2:Y:S02]  /*63760*/  LDL.LU R23, [R1+0x3dc] ;  /* 0x0003dc0001177983 */ /* 0x000ea40000300800 */
[----:B--2---:R-:W-:Y:S01]  /*63770*/  HMMA.16816.F32 R20, R8, R26, R20 ;  /* 0x0000001a0814723c */ /* 0x004fe20000001814 */
[----:B------:R-:W-:Y:S11]  /*63780*/  IMAD.MOV.U32 R17, RZ, RZ, R26 ;  /* 0x000000ffff117224 */ /* 0x000ff600078e001a */
[----:B------:R-:W-:Y:S11]  /*63790*/  @!UPT UIADD3 URZ, URZ, URZ, URZ ;  /* 0x0000003f3f3ff290 */ /* 0x000ff6000fffe03f */
[----:B------:R-:W-:Y:S01]  /*637a0*/  STL.64 [R1+0x420], R20 ;  /* 0x0004201401007387 */ /* 0x000fe20000100a00 */
[----:B------:R-:W-:Y:S02]  /*637b0*/  STL.64 [R1+0x428], R22 ;  /* 0x0004281601007387 */ /* 0x000fe40000100a00 */
[----:B----4-:R-:W-:Y:S02]  /*637c0*/  STL.64 [R1+0x2ae0], R18 ;  /* 0x002ae01201007387 */ /* 0x010fe40000100a00 */
[----:B------:R0:W-:Y:S02]  /*637d0*/  STL.64 [R1+0x2ad8], R16 ;  /* 0x002ad81001007387 */ /* 0x0001e40000100a00 */
[----:B0-----:R-:W2:Y:S01]  /*637e0*/  LDL.LU R16, [R1+0x380] ;  /* 0x0003800001107983 */ /* 0x001ea20000300800 */
[----:B------:R-:W2:Y:S02]  /*637f0*/  LDL.LU R17, [R1+0x384] ;  /* 0x0003840001117983 */ /* 0x000ea40000300800 */
[----:B------:R-:W4:Y:S02]  /*63800*/  LDL.LU R18, [R1+0x388] ;  /* 0x0003880001127983 */ /* 0x000f240000300800 */
[----:B------:R-:W4:Y:S02]  /*63810*/  LDL.LU R19, [R1+0x38c] ;  /* 0x00038c0001137983 */ /* 0x000f240000300800 */
[----:B------:R-:W-:-:S02]  /*63820*/  IMAD.MOV.U32 R22, RZ, RZ, R4 ;  /* 0x000000ffff167224 */ /* 0x000fc400078e0004 */
[----:B------:R-:W-:Y:S02]  /*63830*/  IMAD.MOV.U32 R23, RZ, RZ, R5 ;  /* 0x000000ffff177224 */ /* 0x000fe400078e0005 */
[----:B------:R-:W-:Y:S01]  /*63840*/  IMAD.MOV.U32 R13, RZ, RZ, R27 ;  /* 0x000000ffff0d7224 */ /* 0x000fe200078e001b */
[----:B----4-:R-:W-:Y:S01]  /*63850*/  STL.64 [R1+0x2b00], R18 ;  /* 0x002b001201007387 */ /* 0x010fe20000100a00 */
[----:B--2---:R-:W-:Y:S02]  /*63860*/  STL.64 [R1+0x2af8], R16 ;  /* 0x002af81001007387 */ /* 0x004fe40000100a00 */
[----:B------:R-:W2:Y:S02]  /*63870*/  LDL.LU R4, [R1+0x2b64] ;  /* 0x002b640001047983 */ /* 0x000ea40000300800 */
[----:B------:R-:W4:Y:S01]  /*63880*/  LDL.LU R5, [R1+0x2b60] ;  /* 0x002b600001057983 */ /* 0x000f220000300800 */
[----:B------:R0:W-:Y:S01]  /*63890*/  STL.64 [R1+0x2b08], R22 ;  /* 0x002b081601007387 */ /* 0x0001e20000100a00 */
[----:B------:R-:W3:Y:S02]  /*638a0*/  LDL.LU R24, [R1+0x3c0] ;  /* 0x0003c00001187983 */ /* 0x000ee40000300800 */
[----:B------:R-:W3:Y:S02]  /*638b0*/  LDL.LU R25, [R1+0x3c4] ;  /* 0x0003c40001197983 */ /* 0x000ee40000300800 */
[----:B------:R-:W3:Y:S01]  /*638c0*/  LDL.LU R26, [R1+0x3c8] ;  /* 0x0003c800011a7983 */ /* 0x000ee20000300800 */
[----:B------:R-:W3:Y:S01]  /*638d0*/  LDL.LU R27, [R1+0x3cc] ;  /* 0x0003cc00011b7983 */ /* 0x000ee20000300800 */
[----:B0-----:R-:W-:-:S02]  /*638e0*/  IMAD.MOV.U32 R22, RZ, RZ, R7 ;  /* 0x000000ffff167224 */ /* 0x001fc400078e0007 */
[----:B------:R-:W-:Y:S02]  /*638f0*/  IMAD.MOV.U32 R23, RZ, RZ, R6 ;  /* 0x000000ffff177224 */ /* 0x000fe400078e0006 */
[----:B------:R-:W3:Y:S03]  /*63900*/  LDL.64 R6, [R1+0x178] ;  /* 0x0001780001067983 */ /* 0x000ee60000100a00 */
[----:B------:R2:W-:Y:S02]  /*63910*/  STL.64 [R1+0x2b20], R22 ;  /* 0x002b201601007387 */ /* 0x0005e40000100a00 */
[----:B------:R-:W3:Y:S02]  /*63920*/  LDL.LU R16, [R1+0x390] ;  /* 0x0003900001107983 */ /* 0x000ee40000300800 */
[----:B------:R-:W3:Y:S01]  /*63930*/  LDL.LU R17, [R1+0x394] ;  /* 0x0003940001117983 */ /* 0x000ee20000300800 */
[----:B------:R-:W3:Y:S01]  /*63940*/  LDL.LU R18, [R1+0x398] ;  /* 0x0003980001127983 */ /* 0x000ee20000300800 */
[----:B------:R-:W3:Y:S02]  /*63950*/  LDL.LU R19, [R1+0x39c] ;  /* 0x00039c0001137983 */ /* 0x000ee40000300800 */
[----:B------:R-:W3:Y:S02]  /*63960*/  LDL R21, [R1+0x1bc0] ;  /* 0x001bc00001157983 */ /* 0x000ee40000100800 */
[----:B--2---:R-:W-:-:S02]  /*63970*/  IMAD.MOV.U32 R23, RZ, RZ, R4 ;  /* 0x000000ffff177224 */ /* 0x004fc400078e0004 */
[----:B----4-:R-:W-:-:S05]  /*63980*/  IMAD.MOV.U32 R22, RZ, RZ, R5 ;  /* 0x000000ffff167224 */ /* 0x010fca00078e0005 */
[----:B------:R-:W-:Y:S04]  /*63990*/  STL.64 [R1+0x2b50], R22 ;  /* 0x002b501601007387 */ /* 0x000fe80000100a00 */
[----:B---3--:R0:W-:Y:S01]  /*639a0*/  STL [R1+0x2b48], R21 ;  /* 0x002b481501007387 */ /* 0x0081e20000100800 */
[----:B------:R-:W2:Y:S03]  /*639b0*/  LDL.LU R20, [R1+0x240] ;  /* 0x0002400001147983 */ /* 0x000ea60000300800 */
[----:B0-----:R-:W2:Y:S01]  /*639c0*/  LDL.LU R21, [R1+0x244] ;  /* 0x0002440001157983 */ /* 0x001ea20000300800 */
[----:B------:R-:W2:Y:S02]  /*639d0*/  LDL.LU R22, [R1+0x248] ;  /* 0x0002480001167983 */ /* 0x000ea40000300800 */
[----:B------:R-:W2:Y:S02]  /*639e0*/  LDL.LU R23, [R1+0x24c] ;  /* 0x00024c0001177983 */ /* 0x000ea40000300800 */
[----:B------:R-:W-:Y:S01]  /*639f0*/  STL.64 [R1+0x2b18], R18 ;  /* 0x002b181201007387 */ /* 0x000fe20000100a00 */
[----:B------:R0:W-:Y:S04]  /*63a00*/  STL.64 [R1+0x2b10], R16 ;  /* 0x002b101001007387 */ /* 0x0001e80000100a00 */
        /* <DEDUP_REMOVED lines=10> */
[----:B------:R-:W3:Y:S01]  /*63ab0*/  LDL.LU R19, [R1+0x3bc] ;  /* 0x0003bc0001137983 */ /* 0x000ee20000300800 */
[----:B------:R-:W-:Y:S01]  /*63ac0*/  STL.64 [R1+0x2ad0], R14 ;  /* 0x002ad00e01007387 */ /* 0x000fe20000100a00 */
[----:B------:R0:W-:Y:S03]  /*63ad0*/  STL.64 [R1+0x2ac8], R12 ;  /* 0x002ac80c01007387 */ /* 0x0001e60000100a00 */
[----:B0-----:R-:W4:Y:S01]  /*63ae0*/  LDL.LU R12, [R1+0x370] ;  /* 0x00037000010c7983 */ /* 0x001f220000300800 */
[----:B------:R-:W4:Y:S02]  /*63af0*/  LDL.LU R13, [R1+0x374] ;  /* 0x00037400010d7983 */ /* 0x000f240000300800 */
[----:B------:R-:W4:Y:S02]  /*63b00*/  LDL.LU R14, [R1+0x378] ;  /* 0x00037800010e7983 */ /* 0x000f240000300800 */
[----:B------:R-:W4:Y:S03]  /*63b10*/  LDL.LU R15, [R1+0x37c] ;  /* 0x00037c00010f7983 */ /* 0x000f260000300800 */
[----:B------:R0:W-:Y:S01]  /*63b20*/  STL.64 [R1+0x410], R24 ;  /* 0x0004101801007387 */ /* 0x0001e20000100a00 */
[----:B------:R-:W-:Y:S02]  /*63b30*/  STL.64 [R1+0x418], R26 ;  /* 0x0004181a01007387 */ /* 0x000fe40000100a00 */
[----:B0-----:R-:W-:-:S02]  /*63b40*/  IMAD.MOV.U32 R25, RZ, RZ, R6 ;  /* 0x000000ffff197224 */ /* 0x001fc400078e0006 */
[----:B------:R-:W-:Y:S02]  /*63b50*/  IMAD.MOV.U32 R24, RZ, RZ, R7 ;  /* 0x000000ffff187224 */ /* 0x000fe400078e0007 */
[----:B------:R-:W2:Y:S03]  /*63b60*/  LDL.LU.64 R6, [R1+0x2b58] ;  /* 0x002b580001067983 */ /* 0x000ea60000300a00 */
[----:B------:R0:W-:Y:S02]  /*63b70*/  STL.64 [R1+0x2ab0], R24 ;  /* 0x002ab01801007387 */ /* 0x0001e40000100a00 */
        /* <DEDUP_REMOVED lines=11> */
[----:B------:R-:W3:Y:S01]  /*63c30*/  LDL.LU.64 R22, [R1+0x2b50] ;  /* 0x002b500001167983 */ /* 0x000ee20000300a00 */
[----:B------:R-:W2:Y:S02]  /*63c40*/  LDL.LU R21, [R1+0x2b48] ;  /* 0x002b480001157983 */ /* 0x000ea40000300800 */
[----:B------:R-:W3:Y:S02]  /*63c50*/  LDL.LU.64 R6, [R1+0x2b40] ;  /* 0x002b400001067983 */ /* 0x000ee40000300a00 */
[----:B------:R-:W3:Y:S07]  /*63c60*/  LDL.LU.64 R4, [R1+0x2b38] ;  /* 0x002b380001047983 */ /* 0x000eee0000300a00 */
[----:B------:R-:W-:Y:S01]  /*63c70*/  STL.64 [R1+0x3c0], R8 ;  /* 0x0003c00801007387 */ /* 0x000fe20000100a00 */
[----:B------:R-:W-:Y:S03]  /*63c80*/  STL.64 [R1+0x3c8], R10 ;  /* 0x0003c80a01007387 */ /* 0x000fe60000100a00 */
[----:B--2---:R-:W0:Y:S04]  /*63c90*/  LDSM.16.MT88.4 R8, [R21+0x22800] ;  /* 0x022800001508783b */ /* 0x004e280000004200 */
[----:B0-----:R0:W-:Y:S01]  /*63ca0*/  STL.64 [R1+0x2918], R10 ;  /* 0x0029180a01007387 */ /* 0x0011e20000100a00 */
[----:B------:R-:W-:Y:S03]  /*63cb0*/  STL.64 [R1+0x2910], R8 ;  /* 0x0029100801007387 */ /* 0x000fe60000100a00 */
[----:B0-----:R-:W2:Y:S01]  /*63cc0*/  LDL.LU.64 R10, [R1+0x168] ;  /* 0x00016800010a7983 */ /* 0x001ea20000300a00 */
[C---:B---3--:R-:W-:Y:S03]  /*63cd0*/  HMMA.16816.F32 R20, R4.reuse, R22, R16 ;  /* 0x000000160414723c */ /* 0x048fe60000001810 */
[----:B--2---:R0:W-:Y:S04]  /*63ce0*/  STL.64 [R1+0x2a00], R10 ;  /* 0x002a000a01007387 */ /* 0x0041e80000100a00 */
[----:B0-----:R-:W2:Y:S04]  /*63cf0*/  LDL R10, [R1+0x38] ;  /* 0x00003800010a7983 */ /* 0x001ea80000100800 */
[----:B------:R-:W2:Y:S01]  /*63d00*/  LDL R11, [R1+0x3c] ;  /* 0x00003c00010b7983 */ /* 0x000ea20000100800 */
        /* <DEDUP_REMOVED lines=19> */
[----:B------:R-:W2:Y:S01]  /*63e40*/  LDL.LU.64 R20, [R1+0x2ae8] ;  /* 0x002ae80001147983 */ /* 0x000ea20000300a00 */
[C---:B---3--:R-:W-:Y:S11]  /*63e50*/  HMMA.16816.F32 R16, R4.reuse, R22, R16 ;  /* 0x000000160410723c */ /* 0x048ff60000001810 */
[----:B------:R-:W-:Y:S11]  /*63e60*/  @!UPT UIADD3 URZ, URZ, URZ, URZ ;  /* 0x0000003f3f3ff290 */ /* 0x000ff6000fffe03f */
[----:B------:R-:W-:Y:S01]  /*63e70*/  @!UPT UIADD3 URZ, URZ, URZ, URZ ;  /* 0x0000003f3f3ff290 */ /* 0x000fe2000fffe03f */
[----:B------:R-:W-:Y:S01]  /*63e80*/  STL.64 [R1+0x2b0], R16 ;  /* 0x0002b01001007387 */ /* 0x000fe20000100a00 */
[----:B------:R0:W-:Y:S03]  /*63e90*/  STL.64 [R1+0x2b8], R18 ;  /* 0x0002b81201007387 */ /* 0x0001e60000100a00 */
[----:B0-----:R-:W4:Y:S01]  /*63ea0*/  LDL.LU.64 R18, [R1+0x2ae0] ;  /* 0x002ae00001127983 */ /* 0x001f220000300a00 */
[----:B------:R-:W3:Y:S02]  /*63eb0*/  LDL.LU.64 R16, [R1+0x2ad8] ;  /* 0x002ad80001107983 */ /* 0x000ee40000300a00 */
[----:B------:R-:W-:Y:S01]  /*63ec0*/  STL.64 [R1+0x29c8], R22 ;  /* 0x0029c81601007387 */ /* 0x000fe20000100a00 */
        /* <DEDUP_REMOVED lines=13> */
[----:B0-----:R-:W2:Y:S01]  /*63fa0*/  LDL.LU.64 R26, [R1+0x2ac0] ;  /* 0x002ac000011a7983 */ /* 0x001ea20000300a00 */
[----:B------:R-:W2:Y:S02]  /*63fb0*/  LDL.LU.64 R24, [R1+0x2ab8] ;  /* 0x002ab80001187983 */ /* 0x000ea40000300a00 */
[----:B------:R-:W-:Y:S01]  /*63fc0*/  STL.64 [R1+0x2a60], R14 ;  /* 0x002a600e01007387 */ /* 0x000fe20000100a00 */
[----:B--2---:R-:W-:Y:S01]  /*63fd0*/  HMMA.16816.F32 R8, R4, R10, R24 ;  /* 0x0000000a0408723c */ /* 0x004fe20000001818 */
[----:B------:R-:W2:Y:S11]  /*63fe0*/  LDL.LU.64 R24, [R1+0x2ab0] ;  /* 0x002ab00001187983 */ /* 0x000eb60000300a00 */
[----:B------:R-:W-:Y:S11]  /*63ff0*/  @!UPT UIADD3 URZ, URZ, URZ, URZ ;  /* 0x0000003f3f3ff290 */ /* 0x000ff6000fffe03f */
[----:B------:R-:W-:Y:S01]  /*64000*/  STL.64 [R1+0x400], R8 ;  /* 0x0004000801007387 */ /* 0x000fe20000100a00 */
[----:B------:R2:W-:Y:S02]  /*64010*/  STL.64 [R1+0x408], R10 ;  /* 0x0004080a01007387 */ /* 0x0005e40000100a00 */
[----:B--2---:R-:W-:Y:S02]  /*64020*/  IMAD.MOV.U32 R10, RZ, RZ, R25 ;  /* 0x000000ffff0a7224 */ /* 0x004fe400078e0019 */
[----:B------:R-:W-:-:S05]  /*64030*/  IMAD.MOV.U32 R11, RZ, RZ, R24 ;  /* 0x000000ffff0b7224 */ /* 0x000fca00078e0018 */
[----:B------:R3:W-:Y:S01]  /*64040*/  STL.64 [R1+0x2a18], R10 ;  /* 0x002a180a01007387 */ /* 0x0007e20000100a00 */
[----:B------:R-:W2:Y:S02]  /*64050*/  LDL.LU R24, [R1+0x230] ;  /* 0x0002300001187983 */ /* 0x000ea40000300800 */
[----:B------:R-:W2:Y:S02]  /*64060*/  LDL.LU R25, [R1+0x234] ;  /* 0x0002340001197983 */ /* 0x000ea40000300800 */
[----:B------:R-:W4:Y:S01]  /*64070*/  LDL.LU R26, [R1+0x238] ;  /* 0x00023800011a7983 */ /* 0x000f220000300800 */
[----:B------:R-:W4:Y:S01]  /*64080*/  LDL.LU R27, [R1+0x23c] ;  /* 0x00023c00011b7983 */ /* 0x000f220000300800 */
[----:B---3--:R-:W-:-:S03]  /*64090*/  IMAD.MOV.U32 R10, RZ, RZ, R17 ;  /* 0x000000ffff0a7224 */ /* 0x008fc600078e0011 */
[----:B------:R-:W3:Y:S01]  /*640a0*/  LDL.LU R17, [R1+0x2aa8] ;  /* 0x002aa80001117983 */ /* 0x000ee20000300800 */
[----:B------:R-:W-:Y:S02]  /*640b0*/  IMAD.MOV.U32 R11, RZ, RZ, R13 ;  /* 0x000000ffff0b7224 */ /* 0x000fe400078e000d */
[----:B------:R-:W3:Y:S02]  /*640c0*/  LDL.LU R13, [R1+0x2aa4] ;  /* 0x002aa400010d7983 */ /* 0x000ee40000300800 */
[----:B------:R-:W-:Y:S01]  /*640d0*/  IMAD.MOV.U32 R22, RZ, RZ, R28 ;  /* 0x000000ffff167224 */ /* 0x000fe200078e001c */
[----:B------:R0:W-:Y:S01]  /*640e0*/  STL.64 [R1+0x2a30], R10 ;  /* 0x002a300a01007387 */ /* 0x0001e20000100a00 */
[----:B------:R-:W-:Y:S02]  /*640f0*/  IMAD.MOV.U32 R23, RZ, RZ, R21 ;  /* 0x000000ffff177224 */ /* 0x000fe400078e0015 */
[----:B0-----:R-:W-:Y:S01]  /*64100*/  IMAD.MOV.U32 R10, RZ, RZ, R20 ;  /* 0x000000ffff0a7224 */ /* 0x001fe200078e0014 */
[----:B----4-:R-:W-:Y:S01]  /*64110*/  STL.64 [R1+0x2a10], R26 ;  /* 0x002a101a01007387 */ /* 0x010fe20000100a00 */
[----:B--2---:R0:W-:Y:S03]  /*64120*/  STL.64 [R1+0x2a08], R24 ;  /* 0x002a081801007387 */ /* 0x0041e60000100a00 */
[----:B0-----:R-:W2:Y:S01]  /*64130*/  LDL.LU R24, [R1+0x2d0] ;  /* 0x0002d00001187983 */ /* 0x001ea20000300800 */
[----:B------:R-:W2:Y:S02]  /*64140*/  LDL.LU R25, [R1+0x2d4] ;  /* 0x0002d40001197983 */ /* 0x000ea40000300800 */
[----:B------:R-:W4:Y:S02]  /*64150*/  LDL.LU R26, [R1+0x2d8] ;  /* 0x0002d800011a7983 */ /* 0x000f240000300800 */
[----:B------:R-:W4:Y:S01]  /*64160*/  LDL.LU R27, [R1+0x2dc] ;  /* 0x0002dc00011b7983 */ /* 0x000f220000300800 */
[----:B------:R-:W2:Y:S01]  /*64170*/  LDL.LU R20, [R1+0x2aa0] ;  /* 0x002aa00001147983 */ /* 0x000ea20000300800 */
[----:B------:R3:W-:Y:S02]  /*64180*/  STL.64 [R1+0x2a70], R22 ;  /* 0x002a701601007387 */ /* 0x0007e40000100a00 */
[----:B---3--:R-:W-:-:S02]  /*64190*/  IMAD.MOV.U32 R22, RZ, RZ, R17 ;  /* 0x000000ffff167224 */ /* 0x008fc400078e0011 */
[----:B------:R-:W-:-:S05]  /*641a0*/  IMAD.MOV.U32 R23, RZ, RZ, R16 ;  /* 0x000000ffff177224 */ /* 0x000fca00078e0010 */
[----:B------:R-:W-:Y:S01]  /*641b0*/  STL.64 [R1+0x2a88], R22 ;  /* 0x002a881601007387 */ /* 0x000fe20000100a00 */
[----:B------:R-:W3:Y:S02]  /*641c0*/  LDL.LU R16, [R1+0x320] ;  /* 0x0003200001107983 */ /* 0x000ee40000300800 */
[----:B------:R-:W3:Y:S02]  /*641d0*/  LDL.LU R17, [R1+0x324] ;  /* 0x0003240001117983 */ /* 0x000ee40000300800 */
[----:B------:R-:W2:Y:S01]  /*641e0*/  LDL.LU R18, [R1+0x328] ;  /* 0x0003280001127983 */ /* 0x000ea20000300800 */
[----:B------:R-:W2:Y:S04]  /*641f0*/  LDL.LU R19, [R1+0x32c] ;  /* 0x00032c0001137983 */ /* 0x000ea80000300800 */
[----:B--2---:R-:W-:Y:S01]  /*64200*/  STL.64 [R1+0x2a80], R18 ;  /* 0x002a801201007387 */ /* 0x004fe20000100a00 */
[----:B---3--:R0:W-:Y:S03]  /*64210*/  STL.64 [R1+0x2a78], R16 ;  /* 0x002a781001007387 */ /* 0x0081e60000100a00 */
        /* <DEDUP_REMOVED lines=12> */
[----:B----4-:R-:W-:Y:S02]  /*642e0*/  STL.64 [R1+0x2a28], R26 ;  /* 0x002a281a01007387 */ /* 0x010fe40000100a00 */
[----:B------:R0:W-:Y:S02]  /*642f0*/  STL.64 [R1+0x2a20], R24 ;  /* 0x002a201801007387 */ /* 0x0001e40000100a00 */
[----:B0-----:R-:W3:Y:S01]  /*64300*/  LDL.LU R24, [R1+0x2e0] ;  /* 0x0002e00001187983 */ /* 0x001ee20000300800 */
[----:B------:R-:W3:Y:S02]  /*64310*/  LDL.LU R25, [R1+0x2e4] ;  /* 0x0002e40001197983 */ /* 0x000ee40000300800 */
[----:B------:R-:W4:Y:S02]  /*64320*/  LDL.LU R26, [R1+0x2e8] ;  /* 0x0002e800011a7983 */ /* 0x000f240000300800 */
[----:B------:R-:W4:Y:S02]  /*64330*/  LDL.LU R27, [R1+0x2ec] ;  /* 0x0002ec00011b7983 */ /* 0x000f240000300800 */
[----:B------:R-:W-:-:S02]  /*64340*/  IMAD.MOV.U32 R10, RZ, RZ, R12 ;  /* 0x000000ffff0a7224 */ /* 0x000fc400078e000c */
[----:B------:R-:W-:-:S05]  /*64350*/  IMAD.MOV.U32 R11, RZ, RZ, R3 ;  /* 0x000000ffff0b7224 */ /* 0x000fca00078e0003 */
[----:B------:R0:W-:Y:S01]  /*64360*/  STL.64 [R1+0x2a68], R10 ;  /* 0x002a680a01007387 */ /* 0x0001e20000100a00 */
[----:B------:R-:W2:Y:S02]  /*64370*/  LDL.LU R8, [R1+0x310] ;  /* 0x0003100001087983 */ /* 0x000ea40000300800 */
[----:B------:R-:W2:Y:S01]  /*64380*/  LDL.LU R9, [R1+0x314] ;  /* 0x0003140001097983 */ /* 0x000ea20000300800 */
[----:B0-----:R-:W2:Y:S01]  /*64390*/  LDL.LU R10, [R1+0x318] ;  /* 0x00031800010a7983 */ /* 0x001ea20000300800 */
[----:B------:R-:W2:Y:S03]  /*643a0*/  LDL.LU R11, [R1+0x31c] ;  /* 0x00031c00010b7983 */ /* 0x000ea60000300800 */
[----:B----4-:R-:W-:Y:S01]  /*643b0*/  STL.64 [R1+0x2a40], R26 ;  /* 0x002a401a01007387 */ /* 0x010fe20000100a00 */
[----:B---3--:R0:W-:Y:S03]  /*643c0*/  STL.64 [R1+0x2a38], R24 ;  /* 0x002a381801007387 */ /* 0x0081e60000100a00 */
[----:B0-----:R-:W3:Y:S01]  /*643d0*/  LDL.LU R24, [R1+0x2f0] ;  /* 0x0002f00001187983 */ /* 0x001ee20000300800 */
[----:B------:R-:W3:Y:S02]  /*643e0*/  LDL.LU R25, [R1+0x2f4] ;  /* 0x0002f40001197983 */ /* 0x000ee40000300800 */
[----:B------:R-:W4:Y:S02]  /*643f0*/  LDL.LU R26, [R1+0x2f8] ;  /* 0x0002f800011a7983 */ /* 0x000f240000300800 */
[----:B------:R-:W4:Y:S02]  /*64400*/  LDL.LU R27, [R1+0x2fc] ;  /* 0x0002fc00011b7983 */ /* 0x000f240000300800 */
[----:B------:R-:W-:-:S02]  /*64410*/  IMAD.MOV.U32 R22, RZ, RZ, R20 ;  /* 0x000000ffff167224 */ /* 0x000fc400078e0014 */
[----:B------:R-:W-:-:S07]  /*64420*/  IMAD.MOV.U32 R23, RZ, RZ, R13 ;  /* 0x000000ffff177224 */ /* 0x000fce00078e000d */
[C---:B--2---:R-:W-:Y:S01]  /*64430*/  HMMA.16816.F32 R20, R4.reuse, R22, R16 ;  /* 0x000000160414723c */ /* 0x044fe20000001810 */
[----:B----4-:R-:W-:Y:S01]  /*64440*/  STL.64 [R1+0x2a58], R26 ;  /* 0x002a581a01007387 */ /* 0x010fe20000100a00 */
[----:B---3--:R0:W-:Y:S03]  /*64450*/  STL.64 [R1+0x2a50], R24 ;  /* 0x002a501801007387 */ /* 0x0081e60000100a00 */
[----:B0-----:R-:W2:Y:S01]  /*64460*/  LDL.LU R24, [R1+0x300] ;  /* 0x0003000001187983 */ /* 0x001ea20000300800 */
[----:B------:R-:W2:Y:S02]  /*64470*/  LDL.LU R25, [R1+0x304] ;  /* 0x0003040001197983 */ /* 0x000ea40000300800 */
[----:B------:R-:W2:Y:S02]  /*64480*/  LDL.LU R26, [R1+0x308] ;  /* 0x00030800011a7983 */ /* 0x000ea40000300800 */
[----:B------:R-:W2:Y:S01]  /*64490*/  LDL.LU R27, [R1+0x30c] ;  /* 0x00030c00011b7983 */ /* 0x000ea20000300800 */
[----:B------:R-:W3:Y:S01]  /*644a0*/  LDL.LU.64 R18, [R1+0x2a98] ;  /* 0x002a980001127983 */ /* 0x000ee20000300a00 */
[----:B------:R-:W3:Y:S11]  /*644b0*/  LDL.LU.64 R16, [R1+0x2a90] ;  /* 0x002a900001107983 */ /* 0x000ef60000300a00 */
[----:B------:R-:W-:Y:S02]  /*644c0*/  STL.64 [R1+0x3f0], R20 ;  /* 0x0003f01401007387 */ /* 0x000fe40000100a00 */
[----:B------:R0:W-:Y:S02]  /*644d0*/  STL.64 [R1+0x3f8], R22 ;  /* 0x0003f81601007387 */ /* 0x0001e40000100a00 */
        /* <DEDUP_REMOVED lines=9> */
[----:B------:R-:W3:Y:S04]  /*64570*/  LDL.LU.64 R22, [R1+0x8] ;  /* 0x0000080001167983 */ /* 0x000ee80000300a00 */
[----:B---3--:R0:W-:Y:S11]  /*64580*/  STL.64 [R1+0x29d0], R22 ;  /* 0x0029d01601007387 */ /* 0x0081f60000100a00 */
[----:B------:R-:W-:Y:S06]  /*64590*/  @!UPT UIADD3 URZ, URZ, URZ, URZ ;  /* 0x0000003f3f3ff290 */ /* 0x000fec000fffe03f */
[----:B------:R-:W-:Y:S02]  /*645a0*/  STL.64 [R1+0x3d0], R16 ;  /* 0x0003d01001007387 */ /* 0x000fe40000100a00 */
[----:B------:R-:W-:Y:S01]  /*645b0*/  STL.64 [R1+0x3d8], R18 ;  /* 0x0003d81201007387 */ /* 0x000fe20000100a00 */
[----:B0-----:R-:W3:Y:S01]  /*645c0*/  LDL.LU.64 R22, [R1+0x18] ;  /* 0x0000180001167983 */ /* 0x001ee20000300a00 */
[----:B------:R-:W-:Y:S02]  /*645d0*/  IMAD.MOV.U32 R14, RZ, RZ, R2 ;  /* 0x000000ffff0e7224 */ /* 0x000fe400078e0002 */
[----:B------:R-:W-:Y:S01]  /*645e0*/  IMAD.MOV.U32 R15, RZ, RZ, R0 ;  /* 0x000000ffff0f7224 */ /* 0x000fe200078e0000 */
[----:B---3--:R0:W-:Y:S04]  /*645f0*/  STL.64 [R1+0x29e8], R22 ;  /* 0x0029e81601007387 */ /* 0x0081e80000100a00 */
[----:B0-----:R-:W3:Y:S01]  /*64600*/  LDL.LU.64 R22, [R1+0x28] ;  /* 0x0000280001167983 */ /* 0x001ee20000300a00 */
[----:B------:R-:W4:Y:S02]  /*64610*/  LDL.LU R16, [R1+0x1f0] ;  /* 0x0001f00001107983 */ /* 0x000f240000300800 */
[----:B------:R-:W4:Y:S02]  /*64620*/  LDL.LU R17, [R1+0x1f4] ;  /* 0x0001f40001117983 */ /* 0x000f240000300800 */
[----:B------:R-:W2:Y:S01]  /*64630*/  LDL.LU R18, [R1+0x1f8] ;  /* 0x0001f80001127983 */ /* 0x000ea20000300800 */
[----:B------:R-:W2:Y:S01]  /*64640*/  LDL.LU R19, [R1+0x1fc] ;  /* 0x0001fc0001137983 */ /* 0x000ea20000300800 */
[C---:B------:R-:W-:Y:S03]  /*64650*/  HMMA.16816.F32 R12, R4.reuse, R14, R8 ;  /* 0x0000000e040c723c */ /* 0x040fe60000001808 */
[----:B--2---:R-:W-:Y:S01]  /*64660*/  STL.64 [R1+0x29e0], R18 ;  /* 0x0029e01201007387 */ /* 0x004fe20000100a00 */
[----:B----4-:R0:W-:Y:S03]  /*64670*/  STL.64 [R1+0x29d8], R16 ;  /* 0x0029d81001007387 */ /* 0x0101e60000100a00 */
[----:B0-----:R-:W2:Y:S01]  /*64680*/  LDL.LU R16, [R1+0x210] ;  /* 0x0002100001107983 */ /* 0x001ea20000300800 */
[----:B------:R-:W2:Y:S02]  /*64690*/  LDL.LU R17, [R1+0x214] ;  /* 0x0002140001117983 */ /* 0x000ea40000300800 */
[----:B------:R-:W2:Y:S02]  /*646a0*/  LDL.LU R18, [R1+0x218] ;  /* 0x0002180001127983 */ /* 0x000ea40000300800 */
[----:B------:R-:W2:Y:S01]  /*646b0*/  LDL.LU R19, [R1+0x21c] ;  /* 0x00021c0001137983 */ /* 0x000ea20000300800 */
[----:B------:R-:W4:Y:S10]  /*646c0*/  LDL.LU.64 R10, [R1+0x2a68] ;  /* 0x002a6800010a7983 */ /* 0x000f340000300a00 */
[----:B------:R-:W-:Y:S02]  /*646d0*/  STL.64 [R1+0x390], R12 ;  /* 0x0003900c01007387 */ /* 0x000fe40000100a00 */
[----:B------:R0:W-:Y:S02]  /*646e0*/  STL.64 [R1+0x398], R14 ;  /* 0x0003980e01007387 */ /* 0x0001e40000100a00 */
[----:B0-----:R-:W2:Y:S01]  /*646f0*/  LDL.LU.64 R14, [R1+0x2a60] ;  /* 0x002a6000010e7983 */ /* 0x001ea20000300a00 */
[----:B------:R-:W3:Y:S01]  /*64700*/  LDL R13, [R1+0x4bc] ;  /* 0x0004bc00010d7983 */ /* 0x000ee20000100800 */
[C---:B----4-:R-:W-:Y:S02]  /*64710*/  HMMA.16816.F32 R8, R4.reuse, R10, R24 ;  /* 0x0000000a0408723c */ /* 0x050fe40000001818 */
[----:B--2---:R-:W-:Y:S01]  /*64720*/  STL.64 [R1+0x29b8], R14 ;  /* 0x0029b80e01007387 */ /* 0x004fe20000100a00 */
[----:B---3--:R0:W-:Y:S02]  /*64730*/  STL [R1+0x29b0], R13 ;  /* 0x0029b00d01007387 */ /* 0x0081e40000100800 */
[----:B------:R-:W2:Y:S01]  /*64740*/  LDL.LU R12, [R1+0x150] ;  /* 0x00015000010c7983 */ /* 0x000ea20000300800 */
[----:B0-----:R-:W2:Y:S01]  /*64750*/  LDL.LU R13, [R1+0x154] ;  /* 0x00015400010d7983 */ /* 0x001ea20000300800 */
[----:B------:R-:W2:Y:S02]  /*64760*/  LDL.LU R14, [R1+0x158] ;  /* 0x00015800010e7983 */ /* 0x000ea40000300800 */
[----:B------:R-:W2:Y:S02]  /*64770*/  LDL.LU R15, [R1+0x15c] ;  /* 0x00015c00010f7983 */ /* 0x000ea40000300800 */
        /* <DEDUP_REMOVED lines=26> */
[----:B---3--:R-:W-:Y:S02]  /*64920*/  HMMA.16816.F32 R4, R4, R10, R24 ;  /* 0x0000000a0404723c */ /* 0x008fe40000001818 */
[----:B------:R-:W3:Y:S01]  /*64930*/  LDL.LU.64 R26, [R1+0x29f8] ;  /* 0x0029f800011a7983 */ /* 0x000ee20000300a00 */
[----:B------:R-:W3:Y:S11]  /*64940*/  LDL.LU.64 R24, [R1+0x29f0] ;  /* 0x0029f00001187983 */ /* 0x000ef60000300a00 */
[----:B------:R-:W-:Y:S09]  /*64950*/  @!UPT UIADD3 URZ, URZ, URZ, URZ ;  /* 0x0000003f3f3ff290 */ /* 0x000ff2000fffe03f */
[----:B------:R0:W-:Y:S01]  /*64960*/  STL.64 [R1+0x280], R4 ;  /* 0x0002800401007387 */ /* 0x0001e20000100a00 */
[----:B------:R1:W-:Y:S03]  /*64970*/  STL.64 [R1+0x288], R6 ;  /* 0x0002880601007387 */ /* 0x0003e60000100a00 */
[----:B0-----:R-:W4:Y:S01]  /*64980*/  LDL.LU R4, [R1+0x140] ;  /* 0x0001400001047983 */ /* 0x001f220000300800 */
[----:B------:R-:W4:Y:S02]  /*64990*/  LDL.LU R5, [R1+0x144] ;  /* 0x0001440001057983 */ /* 0x000f240000300800 */
[----:B-1----:R-:W4:Y:S02]  /*649a0*/  LDL.LU R6, [R1+0x148] ;  /* 0x0001480001067983 */ /* 0x002f240000300800 */
[----:B------:R-:W4:Y:S01]  /*649b0*/  LDL.LU R7, [R1+0x14c] ;  /* 0x00014c0001077983 */ /* 0x000f220000300800 */
[----:B------:R0:W-:Y:S01]  /*649c0*/  STL [R1+0x2934], R10 ;  /* 0x0029340a01007387 */ /* 0x0001e20000100800 */
[----:B------:R1:W-:Y:S02]  /*649d0*/  STL [R1+0x2930], R11 ;  /* 0x0029300b01007387 */ /* 0x0003e40000100800 */
[----:B------:R-:W3:Y:S02]  /*649e0*/  LDL.LU R8, [R1+0x220] ;  /* 0x0002200001087983 */ /* 0x000ee40000300800 */
[----:B------:R-:W3:Y:S01]  /*649f0*/  LDL.LU R9, [R1+0x224] ;  /* 0x0002240001097983 */ /* 0x000ee20000300800 */
[----:B0-----:R-:W3:Y:S01]  /*64a00*/  LDL.LU R10, [R1+0x228] ;  /* 0x00022800010a7983 */ /* 0x001ee20000300800 */
[----:B-1----:R-:W3:Y:S02]  /*64a10*/  LDL.LU R11, [R1+0x22c] ;  /* 0x00022c00010b7983 */ /* 0x002ee40000300800 */
[C---:B---3--:R-:W-:Y:S11]  /*64a20*/  HMMA.16816.F32 R8, R24.reuse, R22, R8 ;  /* 0x000000161808723c */ /* 0x048ff60000001808 */
[----:B------:R-:W-:Y:S11]  /*64a30*/  @!UPT UIADD3 URZ, URZ, URZ, URZ ;  /* 0x0000003f3f3ff290 */ /* 0x000ff6000fffe03f */
[----:B------:R-:W-:Y:S01]  /*64a40*/  @!UPT UIADD3 URZ, URZ, URZ, URZ ;  /* 0x0000003f3f3ff290 */ /* 0x000fe2000fffe03f */
[----:B------:R0:W-:Y:S01]  /*64a50*/  STL.64 [R1+0x270], R8 ;  /* 0x0002700801007387 */ /* 0x0001e20000100a00 */
[----:B------:R1:W-:Y:S02]  /*64a60*/  STL.64 [R1+0x278], R10 ;  /* 0x0002780a01007387 */ /* 0x0003e40000100a00 */
[----:B0-----:R-:W-:Y:S02]  /*64a70*/  IMAD.MOV.U32 R9, RZ, RZ, R22 ;  /* 0x000000ffff097224 */ /* 0x001fe400078e0016 */
[----:B------:R-:W-:Y:S02]  /*64a80*/  IMAD.MOV.U32 R8, RZ, RZ, R23 ;  /* 0x000000ffff087224 */ /* 0x000fe400078e0017 */
[----:B------:R-:W3:Y:S02]  /*64a90*/  LDL.LU.64 R22, [R1+0x29e8] ;  /* 0x0029e80001167983 */ /* 0x000ee40000300a00 */
[----:B---3--:R-:W-:Y:S01]  /*64aa0*/  HMMA.16816.F32 R16, R24, R22, R16 ;  /* 0x000000161810723c */ /* 0x008fe20000001810 */
[----:B-1----:R-:W-:-:S02]  /*64ab0*/  IMAD.MOV.U32 R10, RZ, RZ, R22 ;  /* 0x000000ffff0a7224 */ /* 0x002fc400078e0016 */
[----:B------:R-:W-:Y:S11]  /*64ac0*/  IMAD.MOV.U32 R11, RZ, RZ, R23 ;  /* 0x000000ffff0b7224 */ /* 0x000ff600078e0017 */
[----:B------:R-:W-:Y:S09]  /*64ad0*/  @!UPT UIADD3 URZ, URZ, URZ, URZ ;  /* 0x0000003f3f3ff290 */ /* 0x000ff2000fffe03f */
[----:B------:R-:W-:Y:S01]  /*64ae0*/  STL.64 [R1+0x260], R16 ;  /* 0x0002601001007387 */ /* 0x000fe20000100a00 */
[----:B------:R0:W-:Y:S03]  /*64af0*/  STL.64 [R1+0x268], R18 ;  /* 0x0002681201007387 */ /* 0x0001e60000100a00 */
[----:B0-----:R-:W3:Y:S01]  /*64b00*/  LDL.LU.64 R18, [R1+0x29e0] ;  /* 0x0029e00001127983 */ /* 0x001ee20000300a00 */
[----:B------:R-:W3:Y:S02]  /*64b10*/  LDL.LU.64 R16, [R1+0x29d8] ;  /* 0x0029d80001107983 */ /* 0x000ee40000300a00 */
[----:B------:R-:W2:Y:S02]  /*64b20*/  LDL.LU.64 R22, [R1+0x29d0] ;  /* 0x0029d00001167983 */ /* 0x000ea40000300a00 */
[----:B------:R-:W-:Y:S01]  /*64b30*/  STL.64 [R1+0x2940], R10 ;  /* 0x0029400a01007387 */ /* 0x000fe20000100a00 */
[----:B------:R0:W-:Y:S04]  /*64b40*/  STL.64 [R1+0x2938], R8 ;  /* 0x0029380801007387 */ /* 0x0001e80000100a00 */
[----:B0-----:R-:W2:Y:S01]  /*64b50*/  LDL.LU R8, [R1+0x200] ;  /* 0x0002000001087983 */ /* 0x001ea20000300800 */
[----:B------:R-:W2:Y:S02]  /*64b60*/  LDL.LU R9, [R1+0x204] ;  /* 0x0002040001097983 */ /* 0x000ea40000300800 */
[----:B------:R-:W2:Y:S02]  /*64b70*/  LDL.LU R10, [R1+0x208] ;  /* 0x00020800010a7983 */ /* 0x000ea40000300800 */
[----:B------:R-:W2:Y:S02]  /*64b80*/  LDL.LU R11, [R1+0x20c] ;  /* 0x00020c00010b7983 */ /* 0x000ea40000300800 */
[C---:B--2---:R-:W-:Y:S11]  /*64b90*/  HMMA.16816.F32 R8, R24.reuse, R22, R8 ;  /* 0x000000161808723c */ /* 0x044ff60000001808 */
[----:B------:R-:W-:Y:S11]  /*64ba0*/  @!UPT UIADD3 URZ, URZ, URZ, URZ ;  /* 0x0000003f3f3ff290 */ /* 0x000ff6000fffe03f */
[----:B------:R-:W-:Y:S01]  /*64bb0*/  @!UPT UIADD3 URZ, URZ, URZ, URZ ;  /* 0x0000003f3f3ff290 */ /* 0x000fe2000fffe03f */
[----:B------:R0:W-:Y:S01]  /*64bc0*/  STL.64 [R1+0x250], R8 ;  /* 0x0002500801007387 */ /* 0x0001e20000100a00 */
[----:B------:R-:W-:Y:S02]  /*64bd0*/  STL.64 [R1+0x258], R10 ;  /* 0x0002580a01007387 */ /* 0x000fe40000100a00 */
[----:B0-----:R-:W-:Y:S02]  /*64be0*/  IMAD.MOV.U32 R9, RZ, RZ, R22 ;  /* 0x000000ffff097224 */ /* 0x001fe400078e0016 */
[----:B------:R-:W-:Y:S02]  /*64bf0*/  IMAD.MOV.U32 R8, RZ, RZ, R23 ;  /* 0x000000ffff087224 */ /* 0x000fe400078e0017 */
[----:B------:R-:W3:Y:S02]  /*64c00*/  LDL.LU.64 R22, [R1+0x29c8] ;  /* 0x0029c80001167983 */ /* 0x000ee40000300a00 */
[C---:B---3--:R-:W-:Y:S11]  /*64c10*/  HMMA.16816.F32 R16, R24.reuse, R22, R16 ;  /* 0x000000161810723c */ /* 0x048ff60000001810 */
[----:B------:R-:W-:Y:S11]  /*64c20*/  @!UPT UIADD3 URZ, URZ, URZ, URZ ;  /* 0x0000003f3f3ff290 */ /* 0x000ff6000fffe03f */
[----:B------:R-:W-:Y:S01]  /*64c30*/  @!UPT UIADD3 URZ, URZ, URZ, URZ ;  /* 0x0000003f3f3ff290 */ /* 0x000fe2000fffe03f */
[----:B------:R-:W-:Y:S01]  /*64c40*/  STL.64 [R1+0x240], R16 ;  /* 0x0002401001007387 */ /* 0x000fe20000100a00 */
[----:B------:R0:W-:Y:S03]  /*64c50*/  STL.64 [R1+0x248], R18 ;  /* 0x0002481201007387 */ /* 0x0001e60000100a00 */
[----:B0-----:R-:W2:Y:S02]  /*64c60*/  LDL.LU.64 R18, [R1+0x29c0] ;  /* 0x0029c00001127983 */ /* 0x001ea40000300a00 */
[C---:B--2---:R-:W-:Y:S11]  /*64c70*/  HMMA.16816.F32 R12, R24.reuse, R18, R12 ;  /* 0x00000012180c723c */ /* 0x044ff6000000180c */
[----:B------:R-:W-:Y:S11]  /*64c80*/  @!UPT UIADD3 URZ, URZ, URZ, URZ ;  /* 0x0000003f3f3ff290 */ /* 0x000ff6000fffe03f */
[----:B------:R-:W-:Y:S01]  /*64c90*/  @!UPT UIADD3 URZ, URZ, URZ, URZ ;  /* 0x0000003f3f3ff290 */ /* 0x000fe2000fffe03f */
[----:B------:R-:W-:Y:S01]  /*64ca0*/  STL.64 [R1+0x230], R12 ;  /* 0x0002300c01007387 */ /* 0x000fe20000100a00 */
[----:B------:R0:W-:Y:S03]  /*64cb0*/  STL.64 [R1+0x238], R14 ;  /* 0x0002380e01007387 */ /* 0x0001e60000100a00 */
[----:B0-----:R-:W4:Y:S01]  /*64cc0*/  LDL.LU.64 R14, [R1+0x29b8] ;  /* 0x0029b800010e7983 */ /* 0x001f220000300a00 */
[----:B------:R-:W2:Y:S02]  /*64cd0*/  LDL.LU R13, [R1+0x29b0] ;  /* 0x0029b000010d7983 */ /* 0x000ea40000300800 */
[----:B------:R0:W-:Y:S02]  /*64ce0*/  STL.64 [R1+0x2990], R18 ;  /* 0x0029901201007387 */ /* 0x0001e40000100a00 */
[----:B0-----:R-:W3:Y:S01]  /*64cf0*/  LDL.LU.64 R18, [R1+0x38] ;  /* 0x0000380001127983 */ /* 0x001ee20000300a00 */
[C---:B----4-:R-:W-:Y:S11]  /*64d00*/  HMMA.16816.F32 R4, R24.reuse, R14, R4 ;  /* 0x0000000e1804723c */ /* 0x050ff60000001804 */
        /* <DEDUP_REMOVED lines=8> */
[----:B------:R-:W-:Y:S01]  /*64d90*/  STL.64 [R1+0x2988], R14 ;  /* 0x0029880e01007387 */ /* 0x000fe20000100a00 */
[----:B--2---:R0:W-:Y:S02]  /*64da0*/  STL [R1+0x2980], R13 ;  /* 0x0029800d01007387 */ /* 0x0041e40000100800 */
[----:B------:R-:W3:Y:S01]  /*64db0*/  LDL.LU R12, [R1+0x130] ;  /* 0x00013000010c7983 */ /* 0x000ee20000300800 */
[----:B0-----:R-:W3:Y:S01]  /*64dc0*/  LDL.LU R13, [R1+0x134] ;  /* 0x00013400010d7983 */ /* 0x001ee20000300800 */
[----:B------:R-:W3:Y:S02]  /*64dd0*/  LDL.LU R14, [R1+0x138] ;  /* 0x00013800010e7983 */ /* 0x000ee40000300800 */
[----:B------:R-:W3:Y:S02]  /*64de0*/  LDL.LU R15, [R1+0x13c] ;  /* 0x00013c00010f7983 */ /* 0x000ee40000300800 */
[C---:B---3--:R-:W-:Y:S11]  /*64df0*/  HMMA.16816.F32 R12, R24.reuse, R18, R12 ;  /* 0x00000012180c723c */ /* 0x048ff6000000180c */
[----:B------:R-:W-:Y:S11]  /*64e00*/  @!UPT UIADD3 URZ, URZ, URZ, URZ ;  /* 0x0000003f3f3ff290 */ /* 0x000ff6000fffe03f */
[----:B------:R-:W-:Y:S01]  /*64e10*/  @!UPT UIADD3 URZ, URZ, URZ, URZ ;  /* 0x0000003f3f3ff290 */ /* 0x000fe2000fffe03f */
[----:B------:R-:W-:Y:S01]  /*64e20*/  STL.64 [R1+0x210], R12 ;  /* 0x0002100c01007387 */ /* 0x000fe20000100a00 */
[----:B------:R-:W-:Y:S02]  /*64e30*/  STL.64 [R1+0x218], R14 ;  /* 0x0002180e01007387 */ /* 0x000fe40000100a00 */
[----:B------:R-:W2:Y:S02]  /*64e40*/  LDL.LU.64 R10, [R1+0x198] ;  /* 0x00019800010a7983 */ /* 0x000ea40000300a00 */
[----:B------:R-:W-:Y:S02]  /*64e50*/  IMAD.MOV.U32 R20, RZ, RZ, R18 ;  /* 0x000000ffff147224 */ /* 0x000fe400078e0012 */
[----:B------:R-:W-:Y:S01]  /*64e60*/  IMAD.MOV.U32 R21, RZ, RZ, R19 ;  /* 0x000000ffff157224 */ /* 0x000fe200078e0013 */
[----:B--2---:R-:W-:Y:S01]  /*64e70*/  STL.64 [R1+0x2960], R10 ;  /* 0x0029600a01007387 */ /* 0x004fe20000100a00 */
[----:B------:R0:W-:Y:S03]  /*64e80*/  STL.64 [R1+0x2958], R8 ;  /* 0x0029580801007387 */ /* 0x0001e60000100a00 */
[----:B0-----:R-:W2:Y:S01]  /*64e90*/  LDL.LU R8, [R1+0xe0] ;  /* 0x0000e00001087983 */ /* 0x001ea20000300800 */
[----:B------:R-:W2:Y:S02]  /*64ea0*/  LDL.LU R9, [R1+0xe4] ;  /* 0x0000e40001097983 */ /* 0x000ea40000300800 */
[----:B------:R-:W3:Y:S02]  /*64eb0*/  LDL.LU R10, [R1+0xe8] ;  /* 0x0000e800010a7983 */ /* 0x000ee40000300800 */
[----:B------:R-:W3:Y:S01]  /*64ec0*/  LDL.LU R11, [R1+0xec] ;  /* 0x0000ec00010b7983 */ /* 0x000ee20000300800 */
[----:B------:R-:W2:Y:S01]  /*64ed0*/  LDL.LU R16, [R1+0x100] ;  /* 0x0001000001107983 */ /* 0x000ea20000300800 */
[----:B------:R-:W2:Y:S02]  /*64ee0*/  LDL.LU R17, [R1+0x104] ;  /* 0x0001040001117983 */ /* 0x000ea40000300800 */
[----:B------:R-:W2:Y:S02]  /*64ef0*/  LDL.LU R18, [R1+0x108] ;  /* 0x0001080001127983 */ /* 0x000ea40000300800 */
[----:B------:R-:W2:Y:S02]  /*64f00*/  LDL.LU R19, [R1+0x10c] ;  /* 0x00010c0001137983 */ /* 0x000ea40000300800 */
[----:B--2---:R0:W-:Y:S01]  /*64f10*/  STL.64 [R1+0x29a0], R18 ;  /* 0x0029a01201007387 */ /* 0x0041e20000100a00 */
[----:B------:R-:W-:Y:S03]  /*64f20*/  STL.64 [R1+0x2998], R16 ;  /* 0x0029981001007387 */ /* 0x000fe60000100a00 */
[----:B0-----:R-:W2:Y:S04]  /*64f30*/  LDL.LU.64 R18, [R1+0x1d8] ;  /* 0x0001d80001127983 */ /* 0x001ea80000300a00 */
[----:B--2---:R0:W-:Y:S04]  /*64f40*/  STL.64 [R1+0x29a8], R18 ;  /* 0x0029a81201007387 */ /* 0x0041e80000100a00 */
[----:B0-----:R-:W4:Y:S01]  /*64f50*/  LDL.LU.64 R18, [R1+0x1e8] ;  /* 0x0001e80001127983 */ /* 0x001f220000300a00 */
[----:B------:R-:W2:Y:S02]  /*64f60*/  LDL.LU.64 R14, [R1+0x1c8] ;  /* 0x0001c800010e7983 */ /* 0x000ea40000300a00 */
[----:B---3--:R0:W-:Y:S02]  /*64f70*/  STL.64 [R1+0x2970], R10 ;  /* 0x0029700a01007387 */ /* 0x0081e40000100a00 */
[----:B------:R-:W-:Y:S01]  /*64f80*/  STL.64 [R1+0x2968], R8 ;  /* 0x0029680801007387 */ /* 0x000fe20000100a00 */
[----:B0-----:R-:W3:Y:S01]  /*64f90*/  LDL.LU.64 R10, [R1+0x1b8] ;  /* 0x0001b800010a7983 */ /* 0x001ee20000300a00 */
[----:B------:R0:W-:Y:S02]  /*64fa0*/  STL.64 [R1+0x28c8], R22 ;  /* 0x0028c81601007387 */ /* 0x0001e40000100a00 */
[----:B------:R1:W-:Y:S01]  /*64fb0*/  STL.64 [R1+0x28c0], R20 ;  /* 0x0028c01401007387 */ /* 0x0003e20000100a00 */
[----:B0-----:R-:W2:Y:S01]  /*64fc0*/  LDL.LU.64 R22, [R1+0x1a8] ;  /* 0x0001a80001167983 */ /* 0x001ea20000300a00 */
[C---:B----4-:R-:W-:Y:S03]  /*64fd0*/  HMMA.16816.F32 R4, R24.reuse, R18, R4 ;  /* 0x000000121804723c */ /* 0x050fe60000001804 */
[----:B--2---:R0:W-:Y:S01]  /*64fe0*/  STL.64 [R1+0x2978], R22 ;  /* 0x0029781601007387 */ /* 0x0041e20000100a00 */
[----:B-1----:R-:W3:Y:S02]  /*64ff0*/  LDL.LU R20, [R1+0xf0] ;  /* 0x0000f00001147983 */ /* 0x002ee40000300800 */
[----:B------:R-:W3:Y:S01]  /*65000*/  LDL.LU R21, [R1+0xf4] ;  /* 0x0000f40001157983 */ /* 0x000ee20000300800 */
[----:B0-----:R-:W3:Y:S01]  /*65010*/  LDL.LU R22, [R1+0xf8] ;  /* 0x0000f80001167983 */ /* 0x001ee20000300800 */
[----:B------:R-:W3:Y:S11]  /*65020*/  LDL.LU R23, [R1+0xfc] ;  /* 0x0000fc0001177983 */ /* 0x000ef60000300800 */
[----:B------:R-:W-:Y:S04]  /*65030*/  @!UPT UIADD3 URZ, URZ, URZ, URZ ;  /* 0x0000003f3f3ff290 */ /* 0x000fe8000fffe03f */
[----:B------:R0:W-:Y:S02]  /*65040*/  STL.64 [R1+0x5d0], R4 ;  /* 0x0005d00401007387 */ /* 0x0001e40000100a00 */
[----:B------:R-:W-:Y:S02]  /*65050*/  STL.64 [R1+0x5d8], R6 ;  /* 0x0005d80601007387 */ /* 0x000fe40000100a00 */
[----:B0-----:R-:W-:Y:S02]  /*65060*/  IMAD.MOV.U32 R4, RZ, RZ, R19 ;  /* 0x000000ffff047224 */ /* 0x001fe400078e0013 */
[----:B------:R-:W-:Y:S02]  /*65070*/  IMAD.MOV.U32 R5, RZ, RZ, R18 ;  /* 0x000000ffff057224 */ /* 0x000fe400078e0012 */
[----:B------:R-:W2:Y:S01]  /*65080*/  LDL.LU.64 R18, [R1+0x29a8] ;  /* 0x0029a80001127983 */ /* 0x000ea20000300a00 */
[----:B------:R0:W-:Y:S02]  /*65090*/  STL [R1+0x287c], R4 ;  /* 0x00287c0401007387 */ /* 0x0001e40000100800 */
[----:B------:R1:W-:Y:S01]  /*650a0*/  STL [R1+0x2878], R5 ;  /* 0x0028780501007387 */ /* 0x0003e20000100800 */
[----:B0-----:R-:W2:Y:S01]  /*650b0*/  LDL.LU R4, [R1+0x110] ;  /* 0x0001100001047983 */ /* 0x001ea20000300800 */
[----:B-1----:R-:W2:Y:S02]  /*650c0*/  LDL.LU R5, [R1+0x114] ;  /* 0x0001140001057983 */ /* 0x002ea40000300800 */
[----:B------:R-:W2:Y:S02]  /*650d0*/  LDL.LU R6, [R1+0x118] ;  /* 0x0001180001067983 */ /* 0x000ea40000300800 */
[----:B------:R-:W2:Y:S02]  /*650e0*/  LDL.LU R7, [R1+0x11c] ;  /* 0x00011c0001077983 */ /* 0x000ea40000300800 */
[C---:B--2---:R-:W-:Y:S11]  /*650f0*/  HMMA.16816.F32 R4, R24.reuse, R18, R4 ;  /* 0x000000121804723c */ /* 0x044ff60000001804 */
        /* <DEDUP_REMOVED lines=8> */
[----:B------:R0:W-:Y:S02]  /*65180*/  STL [R1+0x2884], R6 ;  /* 0x0028840601007387 */ /* 0x0001e40000100800 */
[----:B------:R1:W-:Y:S01]  /*65190*/  STL [R1+0x2880], R7 ;  /* 0x0028800701007387 */ /* 0x0003e20000100800 */
[----:B------:R-:W4:Y:S01]  /*651a0*/  LDL.LU R4, [R1+0xc0] ;  /* 0x0000c00001047983 */ /* 0x000f220000300800 */
[----:B------:R-:W4:Y:S03]  /*651b0*/  LDL.LU R5, [R1+0xc4] ;  /* 0x0000c40001057983 */ /* 0x000f260000300800 */
[----:B0-----:R-:W3:Y:S01]  /*651c0*/  LDL.LU R6, [R1+0xc8] ;  /* 0x0000c80001067983 */ /* 0x001ee20000300800 */
[----:B-1----:R-:W3:Y:S02]  /*651d0*/  LDL.LU R7, [R1+0xcc] ;  /* 0x0000cc0001077983 */ /* 0x002ee40000300800 */
[----:B------:R-:W-:Y:S01]  /*651e0*/  IMAD.MOV.U32 R12, RZ, RZ, R15 ;  /* 0x000000ffff0c7224 */ /* 0x000fe200078e000f */
[C---:B--2---:R-:W-:Y:S01]  /*651f0*/  HMMA.16816.F32 R16, R24.reuse, R14, R16 ;  /* 0x0000000e1810723c */ /* 0x044fe20000001810 */
[----:B---3--:R-:W-:Y:S01]  /*65200*/  STL.64 [R1+0x2950], R6 ;  /* 0x0029500601007387 */ /* 0x008fe20000100a00 */
[----:B----4-:R0:W-:Y:S03]  /*65210*/  STL.64 [R1+0x2948], R4 ;  /* 0x0029480401007387 */ /* 0x0101e60000100a00 */
[----:B0-----:R-:W2:Y:S01]  /*65220*/  LDL.LU R4, [R1+0xd0] ;  /* 0x0000d00001047983 */ /* 0x001ea20000300800 */
[----:B------:R-:W2:Y:S02]  /*65230*/  LDL.LU R5, [R1+0xd4] ;  /* 0x0000d40001057983 */ /* 0x000ea40000300800 */
[----:B------:R-:W2:Y:S02]  /*65240*/  LDL.LU R6, [R1+0xd8] ;  /* 0x0000d80001067983 */ /* 0x000ea40000300800 */
[----:B------:R-:W2:Y:S11]  /*65250*/  LDL.LU R7, [R1+0xdc] ;  /* 0x0000dc0001077983 */ /* 0x000eb60000300800 */
[----:B------:R-:W-:Y:S02]  /*65260*/  @!UPT UIADD3 URZ, URZ, URZ, URZ ;  /* 0x0000003f3f3ff290 */ /* 0x000fe4000fffe03f */
[----:B------:R0:W-:Y:S01]  /*65270*/  STL.64 [R1+0x5b0], R16 ;  /* 0x0005b01001007387 */ /* 0x0001e20000100a00 */
[----:B------:R1:W-:Y:S02]  /*65280*/  STL.64 [R1+0x5b8], R18 ;  /* 0x0005b81201007387 */ /* 0x0003e40000100a00 */
[----:B0-----:R-:W-:Y:S01]  /*65290*/  IMAD.MOV.U32 R16, RZ, RZ, R14 ;  /* 0x000000ffff107224 */ /* 0x001fe200078e000e */
[----:B-1----:R-:W3:Y:S01]  /*652a0*/  LDL.LU.64 R18, [R1+0x2990] ;  /* 0x0029900001127983 */ /* 0x002ee20000300a00 */
[----:B------:R-:W4:Y:S02]  /*652b0*/  LDL.LU.64 R14, [R1+0x2988] ;  /* 0x00298800010e7983 */ /* 0x000f240000300a00 */
[----:B------:R-:W2:Y:S01]  /*652c0*/  LDL.LU R13, [R1+0x2980] ;  /* 0x00298000010d7983 */ /* 0x000ea20000300800 */
[----:B------:R-:W-:Y:S01]  /*652d0*/  HMMA.16816.F32 R20, R24, R10, R20 ;  /* 0x0000000a1814723c */ /* 0x000fe20000001814 */
[----:B------:R-:W-:Y:S01]  /*652e0*/  STL [R1+0x288c], R12 ;  /* 0x00288c0c01007387 */ /* 0x000fe20000100800 */
[----:B------:R-:W-:-:S02]  /*652f0*/  IMAD.MOV.U32 R17, RZ, RZ, R10 ;  /* 0x000000ffff117224 */ /* 0x000fc400078e000a */
[----:B------:R-:W-:Y:S01]  /*65300*/  IMAD.MOV.U32 R2, RZ, RZ, R11 ;  /* 0x000000ffff027224 */ /* 0x000fe200078e000b */
[----:B----4-:R0:W-:Y:S01]  /*65310*/  STL.64 [R1+0x2928], R14 ;  /* 0x0029280e01007387 */ /* 0x0101e20000100a00 */
[----:B--2---:R-:W-:Y:S03]  /*65320*/  STL [R1+0x2920], R13 ;  /* 0x0029200d01007387 */ /* 0x004fe60000100800 */
[----:B0-----:R-:W2:Y:S01]  /*65330*/  LDL.LU.64 R14, [R1+0x178] ;  /* 0x00017800010e7983 */ /* 0x001ea20000300a00 */
[----:B------:R-:W-:Y:S11]  /*65340*/  STL [R1+0x2888], R16 ;  /* 0x0028881001007387 */ /* 0x000ff60000100800 */
[----:B------:R-:W-:Y:S02]  /*65350*/  @!UPT UIADD3 URZ, URZ, URZ, URZ ;  /* 0x0000003f3f3ff290 */ /* 0x000fe4000fffe03f */
[----:B------:R-:W-:Y:S02]  /*65360*/  STL.64 [R1+0x5a0], R20 ;  /* 0x0005a01401007387 */ /* 0x000fe40000100a00 */
[----:B------:R0:W-:Y:S02]  /*65370*/  STL.64 [R1+0x5a8], R22 ;  /* 0x0005a81601007387 */ /* 0x0001e40000100a00 */
        /* <DEDUP_REMOVED lines=8> */
[----:B0-----:R-:W4:Y:S01]  /*65400*/  LDL.LU.64 R10, [R1+0x2960] ;  /* 0x00296000010a7983 */ /* 0x001f220000300a00 */
[----:B------:R-:W2:Y:S02]  /*65410*/  LDL.LU.64 R8, [R1+0x2958] ;  /* 0x0029580001087983 */ /* 0x000ea40000300a00 */
[----:B------:R-:W-:Y:S02]  /*65420*/  IMAD.MOV.U32 R3, RZ, RZ, R22 ;  /* 0x000000ffff037224 */ /* 0x000fe400078e0016 */
[----:B------:R-:W-:Y:S01]  /*65430*/  IMAD.MOV.U32 R0, RZ, RZ, R23 ;  /* 0x000000ffff007224 */ /* 0x000fe200078e0017 */
[----:B----4-:R-:W-:Y:S01]  /*65440*/  HMMA.16816.F32 R4, R24, R10, R4 ;  /* 0x0000000a1804723c */ /* 0x010fe20000001804 */
[----:B--2---:R-:W-:-:S02]  /*65450*/  IMAD.MOV.U32 R22, RZ, RZ, R9 ;  /* 0x000000ffff167224 */ /* 0x004fc400078e0009 */
[----:B------:R-:W-:-:S05]  /*65460*/  IMAD.MOV.U32 R23, RZ, RZ, R8 ;  /* 0x000000ffff177224 */ /* 0x000fca00078e0008 */
[----:B------:R0:W-:Y:S04]  /*65470*/  STL.64 [R1+0x28e0], R22 ;  /* 0x0028e01601007387 */ /* 0x0001e80000100a00 */
[----:B0-----:R-:W2:Y:S11]  /*65480*/  LDL.LU.64 R22, [R1+0x188] ;  /* 0x0001880001167983 */ /* 0x001eb60000300a00 */
[----:B------:R-:W-:Y:S01]  /*65490*/  STL.64 [R1+0x580], R4 ;  /* 0x0005800401007387 */ /* 0x000fe20000100a00 */
[----:B------:R0:W-:Y:S03]  /*654a0*/  STL.64 [R1+0x588], R6 ;  /* 0x0005880601007387 */ /* 0x0001e60000100a00 */
[----:B0-----:R-:W2:Y:S01]  /*654b0*/  LDL.LU.64 R6, [R1+0x2950] ;  /* 0x0029500001067983 */ /* 0x001ea20000300a00 */
[----:B------:R-:W2:Y:S02]  /*654c0*/  LDL.LU.64 R4, [R1+0x2948] ;  /* 0x0029480001047983 */ /* 0x000ea40000300a00 */
[----:B------:R-:W-:-:S02]  /*654d0*/  IMAD.MOV.U32 R29, RZ, RZ, R10 ;  /* 0x000000ffff1d7224 */ /* 0x000fc400078e000a */
[----:B------:R-:W-:Y:S02]  /*654e0*/  IMAD.MOV.U32 R28, RZ, RZ, R11 ;  /* 0x000000ffff1c7224 */ /* 0x000fe400078e000b */
[----:B------:R-:W4:Y:S01]  /*654f0*/  LDL.LU.64 R10, [R1+0x2940] ;  /* 0x00294000010a7983 */ /* 0x000f220000300a00 */
[----:B------:R-:W3:Y:S01]  /*65500*/  LDL.LU.64 R8, [R1+0x2938] ;  /* 0x0029380001087983 */ /* 0x000ee20000300a00 */
[----:B--2---:R-:W-:Y:S11]  /*65510*/  HMMA.16816.F32 R4, R24, R22, R4 ;  /* 0x000000161804723c */ /* 0x004ff60000001804 */
[----:B------:R-:W-:Y:S11]  /*65520*/  @!UPT UIADD3 URZ, URZ, URZ, URZ ;  /* 0x0000003f3f3ff290 */ /* 0x000ff6000fffe03f */
[----:B------:R-:W-:Y:S01]  /*65530*/  @!UPT UIADD3 URZ, URZ, URZ, URZ ;  /* 0x0000003f3f3ff290 */ /* 0x000fe2000fffe03f */
[----:B------:R0:W-:Y:S01]  /*65540*/  STL.64 [R1+0x570], R4 ;  /* 0x0005700401007387 */ /* 0x0001e20000100a00 */
[----:B------:R-:W-:Y:S02]  /*65550*/  STL.64 [R1+0x578], R6 ;  /* 0x0005780601007387 */ /* 0x000fe40000100a00 */
[----:B0-----:R-:W-:Y:S02]  /*65560*/  IMAD.MOV.U32 R4, RZ, RZ, R22 ;  /* 0x000000ffff047224 */ /* 0x001fe400078e0016 */
[----:B------:R-:W-:Y:S02]  /*65570*/  IMAD.MOV.U32 R5, RZ, RZ, R23 ;  /* 0x000000ffff057224 */ /* 0x000fe400078e0017 */
[----:B----4-:R-:W-:Y:S02]  /*65580*/  IMAD.MOV.U32 R22, RZ, RZ, R10 ;  /* 0x000000ffff167224 */ /* 0x010fe400078e000a */
[----:B------:R-:W-:Y:S01]  /*65590*/  IMAD.MOV.U32 R23, RZ, RZ, R11 ;  /* 0x000000ffff177224 */ /* 0x000fe200078e000b */
[----:B------:R-:W2:Y:S01]  /*655a0*/  LDL.LU R10, [R1+0x2934] ;  /* 0x00293400010a7983 */ /* 0x000ea20000300800 */
[----:B------:R-:W2:Y:S03]  /*655b0*/  LDL.LU R11, [R1+0x2930] ;  /* 0x00293000010b7983 */ /* 0x000ea60000300800 */
[----:B------:R0:W-:Y:S01]  /*655c0*/  STL.64 [R1+0x28f8], R22 ;  /* 0x0028f81601007387 */ /* 0x0001e20000100a00 */
[----:B------:R-:W4:Y:S02]  /*655d0*/  LDL.LU R20, [R1+0xb0] ;  /* 0x0000b00001147983 */ /* 0x000f240000300800 */
[----:B------:R-:W4:Y:S01]  /*655e0*/  LDL.LU R21, [R1+0xb4] ;  /* 0x0000b40001157983 */ /* 0x000f220000300800 */
[----:B0-----:R-:W4:Y:S01]  /*655f0*/  LDL.LU R22, [R1+0xb8] ;  /* 0x0000b80001167983 */ /* 0x001f220000300800 */
[----:B------:R-:W4:Y:S02]  /*65600*/  LDL.LU R23, [R1+0xbc] ;  /* 0x0000bc0001177983 */ /* 0x000f240000300800 */
[----:B------:R-:W-:-:S02]  /*65610*/  IMAD.MOV.U32 R6, RZ, RZ, R14 ;  /* 0x000000ffff067224 */ /* 0x000fc400078e000e */
[----:B------:R-:W-:Y:S01]  /*65620*/  IMAD.MOV.U32 R7, RZ, RZ, R15 ;  /* 0x000000ffff077224 */ /* 0x000fe200078e000f */
[C---:B----4-:R-:W-:Y:S11]  /*65630*/  HMMA.16816.F32 R20, R24.reuse, R14, R20 ;  /* 0x0000000e1814723c */ /* 0x050ff60000001814 */
[----:B------:R-:W-:Y:S11]  /*65640*/  @!UPT UIADD3 URZ, URZ, URZ, URZ ;  /* 0x0000003f3f3ff290 */ /* 0x000ff6000fffe03f */
[----:B------:R-:W-:Y:S01]  /*65650*/  @!UPT UIADD3 URZ, URZ, URZ, URZ ;  /* 0x0000003f3f3ff290 */ /* 0x000fe2000fffe03f */
[----:B------:R-:W-:Y:S01]  /*65660*/  STL.64 [R1+0x560], R20 ;  /* 0x0005601401007387 */ /* 0x000fe20000100a00 */
[----:B------:R-:W-:Y:S02]  /*65670*/  STL.64 [R1+0x568], R22 ;  /* 0x0005681601007387 */ /* 0x000fe40000100a00 */
[----:B------:R-:W2:Y:S02]  /*65680*/  LDL.LU R12, [R1+0xa0] ;  /* 0x0000a000010c7983 */ /* 0x000ea40000300800 */
[----:B------:R-:W2:Y:S01]  /*65690*/  LDL.LU R13, [R1+0xa4] ;  /* 0x0000a400010d7983 */ /* 0x000ea20000300800 */
[----:B------:R-:W2:Y:S01]  /*656a0*/  LDL.LU R14, [R1+0xa8] ;  /* 0x0000a800010e7983 */ /* 0x000ea20000300800 */
[----:B------:R-:W2:Y:S02]  /*656b0*/  LDL.LU R15, [R1+0xac] ;  /* 0x0000ac00010f7983 */ /* 0x000ea40000300800 */
[----:B------:R0:W-:Y:S02]  /*656c0*/  STL.64 [R1+0x2898], R6 ;  /* 0x0028980601007387 */ /* 0x0001e40000100a00 */
[----:B0-----:R-:W4:Y:S01]  /*656d0*/  LDL R7, [R1+0x694] ;  /* 0x0006940001077983 */ /* 0x001f220000100800 */
[----:B------:R0:W-:Y:S03]  /*656e0*/  STL.64 [R1+0x2890], R4 ;  /* 0x0028900401007387 */ /* 0x0001e60000100a00 */
[----:B----4-:R1:W-:Y:S01]  /*656f0*/  STL [R1+0x28a0], R7 ;  /* 0x0028a00701007387 */ /* 0x0103e20000100800 */
[----:B0-----:R-:W4:Y:S02]  /*65700*/  LDL.LU R4, [R1+0x50] ;  /* 0x0000500001047983 */ /* 0x001f240000300800 */
[----:B------:R-:W4:Y:S02]  /*65710*/  LDL.LU R5, [R1+0x54] ;  /* 0x0000540001057983 */ /* 0x000f240000300800 */
[----:B------:R-:W2:Y:S01]  /*65720*/  LDL.LU R6, [R1+0x58] ;  /* 0x0000580001067983 */ /* 0x000ea20000300800 */
[----:B-1----:R-:W2:Y:S04]  /*65730*/  LDL.LU R7, [R1+0x5c] ;  /* 0x00005c0001077983 */ /* 0x002ea80000300800 */
        /* <DEDUP_REMOVED lines=11> */
[----:B------:R-:W4:Y:S01]  /*657f0*/  LDL.LU R7, [R1+0x7c] ;  /* 0x00007c0001077983 */ /* 0x000f220000300800 */
[----:B------:R-:W-:Y:S01]  /*65800*/  HMMA.16816.F32 R24, R24, R10, R12 ;  /* 0x0000000a1818723c */ /* 0x000fe2000000180c */
[----:B----4-:R-:W-:Y:S01]  /*65810*/  STL.64 [R1+0x28f0], R6 ;  /* 0x0028f00601007387 */ /* 0x010fe20000100a00 */
[----:B--2---:R0:W-:Y:S03]  /*65820*/  STL.64 [R1+0x28e8], R4 ;  /* 0x0028e80401007387 */ /* 0x0041e60000100a00 */
[----:B0-----:R-:W2:Y:S01]  /*65830*/  LDL.LU R4, [R1+0x80] ;  /* 0x0000800001047983 */ /* 0x001ea20000300800 */
[----:B------:R-:W2:Y:S02]  /*65840*/  LDL.LU R5, [R1+0x84] ;  /* 0x0000840001057983 */ /* 0x000ea40000300800 */
[----:B------:R-:W4:Y:S02]  /*65850*/  LDL.LU R6, [R1+0x88] ;  /* 0x0000880001067983 */ /* 0x000f240000300800 */
[----:B------:R-:W4:Y:S02]  /*65860*/  LDL.LU R7, [R1+0x8c] ;  /* 0x00008c0001077983 */ /* 0x000f240000300800 */
[----:B------:R-:W-:-:S02]  /*65870*/  IMAD.MOV.U32 R12, RZ, RZ, R10 ;  /* 0x000000ffff0c7224 */ /* 0x000fc400078e000a */
[----:B------:R-:W-:Y:S02]  /*65880*/  IMAD.MOV.U32 R16, RZ, RZ, R11 ;  /* 0x000000ffff107224 */ /* 0x000fe400078e000b */
[----:B---3--:R-:W-:Y:S02]  /*65890*/  IMAD.MOV.U32 R22, RZ, RZ, R9 ;  /* 0x000000ffff167224 */ /* 0x008fe400078e0009 */
[----:B------:R-:W-:Y:S01]  /*658a0*/  IMAD.MOV.U32 R23, RZ, RZ, R8 ;  /* 0x000000ffff177224 */ /* 0x000fe200078e0008 */
[----:B----4-:R-:W-:Y:S01]  /*658b0*/  STL.64 [R1+0x2908], R6 ;  /* 0x0029080601007387 */ /* 0x010fe20000100a00 */
[----:B--2---:R0:W-:Y:S03]  /*658c0*/  STL.64 [R1+0x2900], R4 ;  /* 0x0029000401007387 */ /* 0x0041e60000100a00 */
[----:B0-----:R-:W2:Y:S01]  /*658d0*/  LDL.LU R4, [R1+0x90] ;  /* 0x0000900001047983 */ /* 0x001ea20000300800 */
[----:B------:R-:W2:Y:S02]  /*658e0*/  LDL.LU R5, [R1+0x94] ;  /* 0x0000940001057983 */ /* 0x000ea40000300800 */
[----:B------:R-:W2:Y:S02]  /*658f0*/  LDL.LU R6, [R1+0x98] ;  /* 0x0000980001067983 */ /* 0x000ea40000300800 */
[----:B------:R-:W2:Y:S01]  /*65900*/  LDL.LU R7, [R1+0x9c] ;  /* 0x00009c0001077983 */ /* 0x000ea20000300800 */
[----:B------:R-:W3:Y:S01]  /*65910*/  LDL.LU.64 R14, [R1+0x2928] ;  /* 0x00292800010e7983 */ /* 0x000ee20000300a00 */
[----:B------:R-:W4:Y:S02]  /*65920*/  LDL.LU R13, [R1+0x2920] ;  /* 0x00292000010d7983 */ /* 0x000f240000300800 */
[----:B------:R0:W-:Y:S02]  /*65930*/  STL.64 [R1+0x550], R24 ;  /* 0x0005501801007387 */ /* 0x0001e40000100a00 */
[----:B------:R1:W-:Y:S01]  /*65940*/  STL.64 [R1+0x558], R26 ;  /* 0x0005581a01007387 */ /* 0x0003e20000100a00 */
[----:B------:R-:W2:Y:S01]  /*65950*/  LDL.LU.64 R10, [R1+0x2918] ;  /* 0x00291800010a7983 */ /* 0x000ea20000300a00 */
[----:B------:R-:W2:Y:S03]  /*65960*/  LDL.LU.64 R8, [R1+0x2910] ;  /* 0x0029100001087983 */ /* 0x000ea60000300a00 */
[----:B0-----:R-:W3:Y:S01]  /*65970*/  LDL.LU R24, [R1+0x40] ;  /* 0x0000400001187983 */ /* 0x001ee20000300800 */
[----:B------:R-:W3:Y:S02]  /*65980*/  LDL.LU R25, [R1+0x44] ;  /* 0x0000440001197983 */ /* 0x000ee40000300800 */
[----:B-1----:R-:W3:Y:S02]  /*65990*/  LDL.LU R26, [R1+0x48] ;  /* 0x00004800011a7983 */ /* 0x002ee40000300800 */
[----:B------:R-:W3:Y:S01]  /*659a0*/  LDL.LU R27, [R1+0x4c] ;  /* 0x00004c00011b7983 */ /* 0x000ee20000300800 */
[C---:B--2---:R-:W-:Y:S01]  /*659b0*/  HMMA.16816.F32 R20, R8.reuse, R22, R4 ;  /* 0x000000160814723c */ /* 0x044fe20000001804 */
[----:B------:R-:W2:Y:S01]  /*659c0*/  LDL.LU.64 R6, [R1+0x2908] ;  /* 0x0029080001067983 */ /* 0x000ea20000300a00 */
[----:B------:R-:W2:Y:S11]  /*659d0*/  LDL.LU.64 R4, [R1+0x2900] ;  /* 0x0029000001047983 */ /* 0x000eb60000300a00 */
[----:B------:R-:W-:Y:S10]  /*659e0*/  @!UPT UIADD3 URZ, URZ, URZ, URZ ;  /* 0x0000003f3f3ff290 */ /* 0x000ff4000fffe03f */
        /* <DEDUP_REMOVED lines=17> */
[----:B------:R-:W3:Y:S01]  /*65b00*/  LDL.LU.64 R20, [R1+0x28c0] ;  /* 0x0028c00001147983 */ /* 0x000ee20000300a00 */
[C---:B--2---:R-:W-:Y:S11]  /*65b10*/  HMMA.16816.F32 R4, R8.reuse, R22, R4 ;  /* 0x000000160804723c */ /* 0x044ff60000001804 */
[----:B------:R-:W-:Y:S11]  /*65b20*/  @!UPT UIADD3 URZ, URZ, URZ, URZ ;  /* 0x0000003f3f3ff290 */ /* 0x000ff6000fffe03f */
[----:B------:R-:W-:Y:S01]  /*65b30*/  @!UPT UIADD3 URZ, URZ, URZ, URZ ;  /* 0x0000003f3f3ff290 */ /* 0x000fe2000fffe03f */
[----:B------:R-:W-:Y:S01]  /*65b40*/  STL.64 [R1+0x510], R4 ;  /* 0x0005100401007387 */ /* 0x000fe20000100a00 */
[----:B------:R0:W-:Y:S03]  /*65b50*/  STL.64 [R1+0x518], R6 ;  /* 0x0005180601007387 */ /* 0x0001e60000100a00 */
[----:B0-----:R-:W2:Y:S01]  /*65b60*/  LDL.LU.64 R6, [R1+0x28b8] ;  /* 0x0028b80001067983 */ /* 0x001ea20000300a00 */
[----:B------:R-:W2:Y:S02]  /*65b70*/  LDL.LU.64 R4, [R1+0x28b0] ;  /* 0x0028b00001047983 */ /* 0x000ea40000300a00 */
[----:B---3--:R-:W-:Y:S02]  /*65b80*/  IMAD.MOV.U32 R22, RZ, RZ, R20 ;  /* 0x000000ffff167224 */ /* 0x008fe400078e0014 */
[----:B------:R-:W-:Y:S01]  /*65b90*/  IMAD.MOV.U32 R23, RZ, RZ, R21 ;  /* 0x000000ffff177224 */ /* 0x000fe200078e0015 */
[----:B------:R-:W3:Y:S01]  /*65ba0*/  LDL.LU R20, [R1+0x28a8] ;  /* 0x0028a80001147983 */ /* 0x000ee20000300800 */
[----:B------:R-:W3:Y:S01]  /*65bb0*/  LDL.LU R21, [R1+0x28a4] ;  /* 0x0028a40001157983 */ /* 0x000ee20000300800 */
[C---:B--2---:R-:W-:Y:S11]  /*65bc0*/  HMMA.16816.F32 R4, R8.reuse, R18, R4 ;  /* 0x000000120804723c */ /* 0x044ff60000001804 */
[----:B------:R-:W-:Y:S11]  /*65bd0*/  @!UPT UIADD3 URZ, URZ, URZ, URZ ;  /* 0x0000003f3f3ff290 */ /* 0x000ff6000fffe03f */
[----:B------:R-:W-:Y:S01]  /*65be0*/  @!UPT UIADD3 URZ, URZ, URZ, URZ ;  /* 0x0000003f3f3ff290 */ /* 0x000fe2000fffe03f */
[----:B------:R-:W-:Y:S01]  /*65bf0*/  STL.64 [R1+0x500], R4 ;  /* 0x0005000401007387 */ /* 0x000fe20000100a00 */
[----:B------:R0:W-:Y:S03]  /*65c00*/  STL.64 [R1+0x508], R6 ;  /* 0x0005080601007387 */ /* 0x0001e60000100a00 */
[----:B0-----:R-:W2:Y:S01]  /*65c10*/  LDL.LU R7, [R1+0x28a0] ;  /* 0x0028a00001077983 */ /* 0x001ea20000300800 */
[----:B------:R-:W-:Y:S11]  /*65c20*/  HMMA.16816.F32 R24, R8, R14, R24 ;  /* 0x0000000e0818723c */ /* 0x000ff60000001818 */
[----:B------:R-:W-:Y:S11]  /*65c30*/  @!UPT UIADD3 URZ, URZ, URZ, URZ ;  /* 0x0000003f3f3ff290 */ /* 0x000ff6000fffe03f */
[----:B------:R-:W-:Y:S01]  /*65c40*/  @!UPT UIADD3 URZ, URZ, URZ, URZ ;  /* 0x0000003f3f3ff290 */ /* 0x000fe2000fffe03f */
[----:B------:R-:W-:Y:S01]  /*65c50*/  STL.64 [R1+0x200], R24 ;  /* 0x0002001801007387 */ /* 0x000fe20000100a00 */
[----:B------:R-:W-:Y:S03]  /*65c60*/  STL.64 [R1+0x208], R26 ;  /* 0x0002081a01007387 */ /* 0x000fe60000100a00 */
[----:B--2---:R-:W0:Y:S02]  /*65c70*/  LDSM.16.MT88.4 R24, [R7+0x23000] ;  /* 0x023000000718783b */ /* 0x004e240000004200 */
[----:B----4-:R-:W1:Y:S02]  /*65c80*/  LDSM.16.M88.4 R4, [R13+0x80] ;  /* 0x000080000d04783b */ /* 0x010e640000000200 */
[----:B0-----:R-:W-:Y:S02]  /*65c90*/  STL.64 [R1+0x2790], R26 ;  /* 0x0027901a01007387 */ /* 0x001fe40000100a00 */
[----:B------:R0:W-:Y:S02]  /*65ca0*/  STL.64 [R1+0x2788], R24 ;  /* 0x0027881801007387 */ /* 0x0001e40000100a00 */
[----:B0-----:R-:W2:Y:S01]  /*65cb0*/  LDL.LU R24, [R1+0x4a0] ;  /* 0x0004a00001187983 */ /* 0x001ea20000300800 */
[----:B------:R-:W2:Y:S02]  /*65cc0*/  LDL.LU R25, [R1+0x4a4] ;  /* 0x0004a40001197983 */ /* 0x000ea40000300800 */
[----:B-1----:R-:W-:Y:S02]  /*65cd0*/  STL.64 [R1+0xc0], R4 ;  /* 0x0000c00401007387 */ /* 0x002fe40000100a00 */
[----:B------:R-:W-:Y:S02]  /*65ce0*/  STL.64 [R1+0xc8], R6 ;  /* 0x0000c80601007387 */ /* 0x000fe40000100a00 */
[----:B------:R-:W0:Y:S04]  /*65cf0*/  LDSM.16.M88.4 R4, [R13+0x2080] ;  /* 0x002080000d04783b */ /* 0x000e280000000200 */
        /* <DEDUP_REMOVED lines=13> */
[----:B------:R0:W-:Y:S02]  /*65dd0*/  STL.64 [R1+0x78], R6 ;  /* 0x0000780601007387 */ /* 0x0001e40000100a00 */
[----:B0-----:R-:W4:Y:S01]  /*65de0*/  LDL.LU.64 R6, [R1+0x2898] ;  /* 0x0028980001067983 */ /* 0x001f220000300a00 */
[----:B------:R-:W4:Y:S02]  /*65df0*/  LDL.LU.64 R4, [R1+0x2890] ;  /* 0x0028900001047983 */ /* 0x000f240000300a00 */
[----:B---3--:R-:W-:-:S02]  /*65e00*/  IMAD.MOV.U32 R26, RZ, RZ, R21 ;  /* 0x000000ffff1a7224 */ /* 0x008fc400078e0015 */
[----:B------:R-:W-:-:S07]  /*65e10*/  IMAD.MOV.U32 R27, RZ, RZ, R20 ;  /* 0x000000ffff1b7224 */ /* 0x000fce00078e0014 */
[----:B--2---:R-:W-:Y:S01]  /*65e20*/  HMMA.16816.F32 R20, R8, R22, R24 ;  /* 0x000000160814723c */ /* 0x004fe20000001818 */
[----:B------:R-:W0:Y:S11]  /*65e30*/  LDSM.16.M88.4 R24, [R13+0xc080] ;  /* 0x00c080000d18783b */ /* 0x000e360000000200 */
[----:B------:R-:W-:Y:S11]  /*65e40*/  @!UPT UIADD3 URZ, URZ, URZ, URZ ;  /* 0x0000003f3f3ff290 */ /* 0x000ff6000fffe03f */
        /* <DEDUP_REMOVED lines=17> */
[----:B------:R-:W-:Y:S01]  /*65f60*/  LDSM.16.M88.4 R24, [R13+0x18080] ;  /* 0x018080000d18783b */ /* 0x000fe20000000200 */
[----:B-1----:R-:W-:Y:S03]  /*65f70*/  STL.64 [R1+0x10], R20 ;  /* 0x0000101401007387 */ /* 0x002fe60000100a00 */
[----:B------:R-:W-:Y:S02]  /*65f80*/  STL.64 [R1+0x18], R22 ;  /* 0x0000181601007387 */ /* 0x000fe40000100a00 */
[----:B------:R-:W0:Y:S02]  /*65f90*/  LDSM.16.M88.4 R20, [R13+0x1a080] ;  /* 0x01a080000d14783b */ /* 0x000e240000000200 */
[----:B0-----:R0:W-:Y:S02]  /*65fa0*/  STL [R1+0x247c], R22 ;  /* 0x00247c1601007387 */ /* 0x0011e40000100800 */
[----:B------:R-:W-:Y:S02]  /*65fb0*/  STL.64 [R1], R24 ;  /* 0x0000001801007387 */ /* 0x000fe40000100a00 */
[----:B------:R-:W-:Y:S02]  /*65fc0*/  STL.64 [R1+0x8], R26 ;  /* 0x0000081a01007387 */ /* 0x000fe40000100a00 */
[----:B------:R1:W-:Y:S01]  /*65fd0*/  STL [R1+0x2478], R23 ;  /* 0x0024781701007387 */ /* 0x0003e20000100800 */
[----:B------:R-:W-:Y:S01]  /*65fe0*/  STL.64 [R1+0x2700], R20 ;  /* 0x0027001401007387 */ /* 0x000fe20000100a00 */
[----:B0-----:R-:W-:-:S03]  /*65ff0*/  IMAD.MOV.U32 R22, RZ, RZ, R12 ;  /* 0x000000ffff167224 */ /* 0x001fc600078e000c */
[----:B------:R-:W2:Y:S01]  /*66000*/  LDL.LU R12, [R1+0x288c] ;  /* 0x00288c00010c7983 */ /* 0x000ea20000300800 */
[----:B-1----:R-:W-:Y:S02]  /*66010*/  IMAD.MOV.U32 R23, RZ, RZ, R16 ;  /* 0x000000ffff177224 */ /* 0x002fe400078e0010 */
[----:B------:R-:W3:Y:S03]  /*66020*/  LDL.LU R16, [R1+0x2888] ;  /* 0x0028880001107983 */ /* 0x000ee60000300800 */
[----:B------:R-:W-:Y:S01]  /*66030*/  STL.64 [R1+0x2798], R22 ;  /* 0x0027981601007387 */ /* 0x000fe20000100a00 */
[----:B----4-:R-:W-:Y:S02]  /*66040*/  IMAD.MOV.U32 R26, RZ, RZ, R6 ;  /* 0x000000ffff1a7224 */ /* 0x010fe400078e0006 */
[----:B------:R-:W-:Y:S01]  /*66050*/  IMAD.MOV.U32 R27, RZ, RZ, R7 ;  /* 0x000000ffff1b7224 */ /* 0x000fe200078e0007 */
[----:B------:R-:W4:Y:S01]  /*66060*/  LDL.LU R6, [R1+0x2884] ;  /* 0x0028840001067983 */ /* 0x000f220000300800 */
[----:B------:R-:W2:Y:S03]  /*66070*/  LDL.LU R7, [R1+0x2880] ;  /* 0x0028800001077983 */ /* 0x000ea60000300800 */
[----:B------:R0:W-:Y:S02]  /*66080*/  STL.64 [R1+0x27a0], R26 ;  /* 0x0027a01a01007387 */ /* 0x0001e40000100a00 */
[----:B0-----:R-:W-:-:S02]  /*66090*/  IMAD.MOV.U32 R26, RZ, RZ, R4 ;  /* 0x000000ffff1a7224 */ /* 0x001fc400078e0004 */
[----:B------:R-:W-:Y:S01]  /*660a0*/  IMAD.MOV.U32 R27, RZ, RZ, R5 ;  /* 0x000000ffff1b7224 */ /* 0x000fe200078e0005 */
[----:B------:R-:W2:Y:S01]  /*660b0*/  LDL.LU R4, [R1+0x287c] ;  /* 0x00287c0001047983 */ /* 0x000ea20000300800 */
[----:B------:R-:W2:Y:S03]  /*660c0*/  LDL.LU R5, [R1+0x2878] ;  /* 0x0028780001057983 */ /* 0x000ea60000300800 */
[----:B------:R0:W-:Y:S01]  /*660d0*/  STL.64 [R1+0x27b8], R26 ;  /* 0x0027b81a01007387 */ /* 0x0001e20000100a00 */
[----:B------:R-:W2:Y:S02]  /*660e0*/  LDL.LU R20, [R1+0x610] ;  /* 0x0006100001147983 */ /* 0x000ea40000300800 */
[----:B------:R-:W2:Y:S02]  /*660f0*/  LDL.LU R21, [R1+0x614] ;  /* 0x0006140001157983 */ /* 0x000ea40000300800 */
[----:B------:R-:W2:Y:S01]  /*66100*/  LDL.LU R22, [R1+0x618] ;  /* 0x0006180001167983 */ /* 0x000ea20000300800 */
[----:B------:R-:W2:Y:S01]  /*66110*/  LDL.LU R23, [R1+0x61c] ;  /* 0x00061c0001177983 */ /* 0x000ea20000300800 */
[----:B0-----:R-:W-:-:S02]  /*66120*/  IMAD.MOV.U32 R26, RZ, RZ, R29 ;  /* 0x000000ffff1a7224 */ /* 0x001fc400078e001d */
        /* <DEDUP_REMOVED lines=31> */
[----:B---3--:R-:W-:-:S02]  /*66320*/  IMAD.MOV.U32 R26, RZ, RZ, R16 ;  /* 0x000000ffff1a7224 */ /* 0x008fc400078e0010 */
[----:B------:R-:W-:Y:S02]  /*66330*/  IMAD.MOV.U32 R27, RZ, RZ, R12 ;  /* 0x000000ffff1b7224 */ /* 0x000fe400078e000c */
[----:B------:R-:W-:Y:S02]  /*66340*/  IMAD.MOV.U32 R23, RZ, RZ, R17 ;  /* 0x000000ffff177224 */ /* 0x000fe400078e0011 */
[----:B------:R-:W3:Y:S01]  /*66350*/  LDL.LU R17, [R1+0x285c] ;  /* 0x00285c0001117983 */ /* 0x000ee20000300800 */
[----:B------:R-:W3:Y:S02]  /*66360*/  LDL.LU R16, [R1+0x2858] ;  /* 0x0028580001107983 */ /* 0x000ee40000300800 */
[----:B------:R-:W3:Y:S02]  /*66370*/  LDL.LU R12, [R1+0x2854] ;  /* 0x00285400010c7983 */ /* 0x000ee40000300800 */
[----:B------:R-:W-:Y:S01]  /*66380*/  STL.64 [R1+0x2818], R26 ;  /* 0x0028181a01007387 */ /* 0x000fe20000100a00 */
[----:B--2---:R-:W-:Y:S01]  /*66390*/  STL.64 [R1+0x27f8], R22 ;  /* 0x0027f81601007387 */ /* 0x004fe20000100a00 */
[----:B------:R0:W-:Y:S03]  /*663a0*/  STL.64 [R1+0x27f0], R20 ;  /* 0x0027f01401007387 */ /* 0x0001e60000100a00 */
[----:B0-----:R-:W2:Y:S01]  /*663b0*/  LDL.LU R20, [R1+0x650] ;  /* 0x0006500001147983 */ /* 0x001ea20000300800 */
[----:B------:R-:W2:Y:S02]  /*663c0*/  LDL.LU R21, [R1+0x654] ;  /* 0x0006540001157983 */ /* 0x000ea40000300800 */
[----:B------:R-:W2:Y:S02]  /*663d0*/  LDL.LU R22, [R1+0x658] ;  /* 0x0006580001167983 */ /* 0x000ea40000300800 */
[----:B------:R-:W2:Y:S02]  /*663e0*/  LDL.LU R23, [R1+0x65c] ;  /* 0x00065c0001177983 */ /* 0x000ea40000300800 */
[----:B------:R-:W-:-:S02]  /*663f0*/  IMAD.MOV.U32 R26, RZ, RZ, R7 ;  /* 0x000000ffff1a7224 */ /* 0x000fc400078e0007 */
[----:B----4-:R-:W-:-:S05]  /*66400*/  IMAD.MOV.U32 R27, RZ, RZ, R6 ;  /* 0x000000ffff1b7224 */ /* 0x010fca00078e0006 */
[----:B------:R-:W-:Y:S01]  /*66410*/  STL.64 [R1+0x2830], R26 ;  /* 0x0028301a01007387 */ /* 0x000fe20000100a00 */
[----:B------:R-:W4:Y:S03]  /*66420*/  LDL R7, [R1+0x1bc8] ;  /* 0x001bc80001077983 */ /* 0x000f260000100800 */
[----:B--2---:R-:W-:Y:S01]  /*66430*/  STL.64 [R1+0x2810], R22 ;  /* 0x0028101601007387 */ /* 0x004fe20000100a00 */
[----:B------:R0:W-:Y:S03]  /*66440*/  STL.64 [R1+0x2808], R20 ;  /* 0x0028081401007387 */ /* 0x0001e60000100a00 */
[----:B0-----:R-:W2:Y:S01]  /*66450*/  LDL.LU R20, [R1+0x660] ;  /* 0x0006600001147983 */ /* 0x001ea20000300800 */
[----:B---3--:R-:W-:Y:S02]  /*66460*/  IMAD.MOV.U32 R22, RZ, RZ, R16 ;  /* 0x000000ffff167224 */ /* 0x008fe400078e0010 */
[----:B------:R-:W-:-:S02]  /*66470*/  IMAD.MOV.U32 R23, RZ, RZ, R17 ;  /* 0x000000ffff177224 */ /* 0x000fc400078e0011 */
[----:B------:R-:W-:Y:S02]  /*66480*/  IMAD.MOV.U32 R21, RZ, RZ, R12 ;  /* 0x000000ffff157224 */ /* 0x000fe400078e000c */
[----:B------:R-:W3:Y:S01]  /*66490*/  LDL.LU R12, [R1+0x2850] ;  /* 0x00285000010c7983 */ /* 0x000ee20000300800 */
[----:B------:R-:W3:Y:S02]  /*664a0*/  LDL.LU R16, [R1+0x284c] ;  /* 0x00284c0001107983 */ /* 0x000ee40000300800 */
[----:B------:R-:W3:Y:S02]  /*664b0*/  LDL.LU R17, [R1+0x2848] ;  /* 0x0028480001117983 */ /* 0x000ee40000300800 */
[----:B------:R-:W-:Y:S01]  /*664c0*/  STL.64 [R1+0x2828], R22 ;  /* 0x0028281601007387 */ /* 0x000fe20000100a00 */
[----:B--2---:R0:W-:Y:S04]  /*664d0*/  STL.64 [R1+0x2820], R20 ;  /* 0x0028201401007387 */ /* 0x0041e80000100a00 */
[----:B0-----:R-:W2:Y:S01]  /*664e0*/  LDL.LU R20, [R1+0x670] ;  /* 0x0006700001147983 */ /* 0x001ea20000300800 */
[----:B------:R-:W2:Y:S02]  /*664f0*/  LDL.LU R21, [R1+0x674] ;  /* 0x0006740001157983 */ /* 0x000ea40000300800 */
[----:B------:R-:W2:Y:S02]  /*66500*/  LDL.LU R22, [R1+0x678] ;  /* 0x0006780001167983 */ /* 0x000ea40000300800 */
[----:B------:R-:W2:Y:S02]  /*66510*/  LDL.LU R23, [R1+0x67c] ;  /* 0x00067c0001177983 */ /* 0x000ea40000300800 */
[----:B--2---:R3:W-:Y:S01]  /*66520*/  STL.64 [R1+0x2840], R22 ;  /* 0x0028401601007387 */ /* 0x0047e20000100a00 */
[----:B------:R0:W-:Y:S02]  /*66530*/  STL.64 [R1+0x2838], R20 ;  /* 0x0028381401007387 */ /* 0x0001e40000100a00 */
[----:B---3--:R-:W-:-:S02]  /*66540*/  IMAD.MOV.U32 R22, RZ, RZ, R16 ;  /* 0x000000ffff167224 */ /* 0x008fc400078e0010 */
[----:B0-----:R-:W-:Y:S02]  /*66550*/  IMAD.MOV.U32 R21, RZ, RZ, R17 ;  /* 0x000000ffff157224 */ /* 0x001fe400078e0011 */
[----:B------:R-:W-:Y:S01]  /*66560*/  IMAD.MOV.U32 R23, RZ, RZ, R12 ;  /* 0x000000ffff177224 */ /* 0x000fe200078e000c */
[----:B------:R-:W0:Y:S02]  /*66570*/  LDSM.16.M88.4 R16, [R13+0x1c080] ;  /* 0x01c080000d10783b */ /* 0x000e240000000200 */
[----:B------:R-:W1:Y:S02]  /*66580*/  LDSM.16.M88.4 R12, [R13+0x1e080] ;  /* 0x01e080000d0c783b */ /* 0x000e640000000200 */
[----:B------:R-:W2:Y:S04]  /*66590*/  LDL.LU R20, [R1+0x680] ;  /* 0x0006800001147983 */ /* 0x000ea80000300800 */
[----:B0-----:R-:W-:Y:S01]  /*665a0*/  STL [R1+0x26b4], R16 ;  /* 0x0026b41001007387 */ /* 0x001fe20000100800 */
[----:B------:R0:W-:Y:S02]  /*665b0*/  STL [R1+0x26b0], R17 ;  /* 0x0026b01101007387 */ /* 0x0001e40000100800 */
[----:B------:R-:W-:Y:S02]  /*665c0*/  STL [R1+0x220c], R18 ;  /* 0x00220c1201007387 */ /* 0x000fe40000100800 */
[----:B------:R-:W-:Y:S01]  /*665d0*/  STL [R1+0x2208], R19 ;  /* 0x0022081301007387 */ /* 0x000fe20000100800 */
[----:B0-----:R-:W3:Y:S01]  /*665e0*/  LDL.64 R16, [R1+0xc0] ;  /* 0x0000c00001107983 */ /* 0x001ee20000100a00 */
[----:B-1----:R-:W-:Y:S02]  /*665f0*/  STL [R1+0x2284], R14 ;  /* 0x0022840e01007387 */ /* 0x002fe40000100800 */
[----:B------:R-:W-:Y:S02]  /*66600*/  STL [R1+0x2280], R15 ;  /* 0x0022800f01007387 */ /* 0x000fe40000100800 */
[----:B------:R0:W-:Y:S02]  /*66610*/  STL.64 [R1+0x2778], R12 ;  /* 0x0027780c01007387 */ /* 0x0001e40000100a00 */
[----:B0-----:R-:W3:Y:S01]  /*66620*/  LDL.64 R12, [R1+0xb0] ;  /* 0x0000b000010c7983 */ /* 0x001ee20000100a00 */
[----:B------:R-:W-:-:S02]  /*66630*/  IMAD.MOV.U32 R26, RZ, RZ, R5 ;  /* 0x000000ffff1a7224 */ /* 0x000fc400078e0005 */
[----:B------:R-:W-:Y:S02]  /*66640*/  IMAD.MOV.U32 R27, RZ, RZ, R4 ;  /* 0x000000ffff1b7224 */ /* 0x000fe400078e0004 */
[----:B----4-:R-:W0:Y:S05]  /*66650*/  LDSM.16.MT88.4 R4, [R7+0x23000] ;  /* 0x023000000704783b */ /* 0x010e2a0000004200 */
[C---:B--2---:R-:W-:Y:S01]  /*66660*/  HMMA.16816.F32 R24, R8.reuse, R26, R20 ;  /* 0x0000001a0818723c */ /* 0x044fe20000001814 */
[----:B---3--:R1:W-:Y:S04]  /*66670*/  STL.64 [R1+0x2780], R12 ;  /* 0x0027800c01007387 */ /* 0x0083e80000100a00 */
[----:B-1----:R-:W2:Y:S01]  /*66680*/  LDL.LU R12, [R1+0x490] ;  /* 0x00049000010c7983 */ /* 0x002ea20000300800 */
[----:B------:R-:W2:Y:S02]  /*66690*/  LDL.LU R13, [R1+0x494] ;  /* 0x00049400010d7983 */ /* 0x000ea40000300800 */
[----:B------:R-:W2:Y:S02]  /*666a0*/  LDL.LU R14, [R1+0x498] ;  /* 0x00049800010e7983 */ /* 0x000ea40000300800 */
[----:B------:R-:W2:Y:S01]  /*666b0*/  LDL.LU R15, [R1+0x49c] ;  /* 0x00049c00010f7983 */ /* 0x000ea20000300800 */
[----:B0-----:R-:W-:Y:S01]  /*666c0*/  STL.64 [R1+0x2698], R6 ;  /* 0x0026980601007387 */ /* 0x001fe20000100a00 */
[----:B------:R0:W-:Y:S03]  /*666d0*/  STL.64 [R1+0x2690], R4 ;  /* 0x0026900401007387 */ /* 0x0001e60000100a00 */
[----:B0-----:R-:W3:Y:S01]  /*666e0*/  LDL.LU R4, [R1+0x4c0] ;  /* 0x0004c00001047983 */ /* 0x001ee20000300800 */
[----:B------:R-:W3:Y:S02]  /*666f0*/  LDL.LU R5, [R1+0x4c4] ;  /* 0x0004c40001057983 */ /* 0x000ee40000300800 */
[----:B------:R-:W4:Y:S02]  /*66700*/  LDL.LU.64 R22, [R1+0x2840] ;  /* 0x0028400001167983 */ /* 0x000f240000300a00 */
[----:B------:R-:W4:Y:S03]  /*66710*/  LDL.LU.64 R20, [R1+0x2838] ;  /* 0x0028380001147983 */ /* 0x000f260000300a00 */
        /* <DEDUP_REMOVED lines=46> */
[----:B------:R-:W3:Y:S11]  /*66a00*/  LDL.LU.64 R22, [R1+0x2798] ;  /* 0x0027980001167983 */ /* 0x000ef60000300a00 */
[----:B------:R-:W-:Y:S10]  /*66a10*/  @!UPT UIADD3 URZ, URZ, URZ, URZ ;  /* 0x0000003f3f3ff290 */ /* 0x000ff4000fffe03f */
[----:B------:R-:W-:Y:S01]  /*66a20*/  STL.64 [R1+0xe0], R24 ;  /* 0x0000e01801007387 */ /* 0x000fe20000100a00 */
[----:B------:R0:W-:Y:S03]  /*66a30*/  STL.64 [R1+0xe8], R26 ;  /* 0x0000e81a01007387 */ /* 0x0001e60000100a00 */
[----:B0-----:R-:W2:Y:S01]  /*66a40*/  LDL.LU.64 R26, [R1+0x2790] ;  /* 0x00279000011a7983 */ /* 0x001ea20000300a00 */
[----:B------:R-:W2:Y:S02]  /*66a50*/  LDL.LU.64 R24, [R1+0x2788] ;  /* 0x0027880001187983 */ /* 0x000ea40000300a00 */
[----:B------:R-:W-:Y:S02]  /*66a60*/  IMAD.MOV.U32 R6, RZ, RZ, R2 ;  /* 0x000000ffff067224 */ /* 0x000fe400078e0002 */
[----:B------:R-:W-:-:S07]  /*66a70*/  IMAD.MOV.U32 R7, RZ, RZ, R0 ;  /* 0x000000ffff077224 */ /* 0x000fce00078e0000 */
[----:B---3--:R-:W-:Y:S08]  /*66a80*/  HMMA.16816.F32 R4, R8, R22, R4 ;  /* 0x000000160804723c */ /* 0x008ff00000001804 */
[----:B--2---:R-:W-:Y:S11]  /*66a90*/  HMMA.16816.F32 R12, R24, R16, R12 ;  /* 0x00000010180c723c */ /* 0x004ff6000000180c */
[----:B------:R-:W-:Y:S04]  /*66aa0*/  @!UPT UIADD3 URZ, URZ, URZ, URZ ;  /* 0x0000003f3f3ff290 */ /* 0x000fe8000fffe03f */
[----:B------:R-:W-:Y:S01]  /*66ab0*/  STL.64 [R1+0xd0], R4 ;  /* 0x0000d00401007387 */ /* 0x000fe20000100a00 */
[----:B------:R-:W-:Y:S02]  /*66ac0*/  IMAD.MOV.U32 R0, RZ, RZ, R7 ;  /* 0x000000ffff007224 */ /* 0x000fe400078e0007 */
[----:B------:R-:W2:Y:S02]  /*66ad0*/  LDL.LU R8, [R1+0x480] ;  /* 0x0004800001087983 */ /* 0x000ea40000300800 */
[----:B------:R-:W-:Y:S01]  /*66ae0*/  IMAD.MOV.U32 R2, RZ, RZ, R6 ;  /* 0x000000ffff027224 */ /* 0x000fe200078e0006 */
[----:B------:R-:W2:Y:S01]  /*66af0*/  LDL.LU R9, [R1+0x484] ;  /* 0x0004840001097983 */ /* 0x000ea20000300800 */
[----:B------:R-:W2:Y:S02]  /*66b00*/  LDL.LU R10, [R1+0x488] ;  /* 0x00048800010a7983 */ /* 0x000ea40000300800 */
[----:B------:R-:W2:Y:S02]  /*66b10*/  LDL.LU R11, [R1+0x48c] ;  /* 0x00048c00010b7983 */ /* 0x000ea40000300800 */
[----:B------:R-:W3:Y:S01]  /*66b20*/  LDL.64 R20, [R1+0xa0] ;  /* 0x0000a00001147983 */ /* 0x000ee20000100a00 */
[----:B------:R-:W-:Y:S01]  /*66b30*/  STL [R1+0x22bc], R0 ;  /* 0x0022bc0001007387 */ /* 0x000fe20000100800 */
[----:B------:R-:W-:Y:S03]  /*66b40*/  STL [R1+0x22b8], R2 ;  /* 0x0022b80201007387 */ /* 0x000fe60000100800 */
[----:B------:R0:W-:Y:S04]  /*66b50*/  STL.64 [R1+0x370], R12 ;  /* 0x0003700c01007387 */ /* 0x0001e80000100a00 */
[----:B0-----:R-:W2:Y:S01]  /*66b60*/  LDL.LU.64 R12, [R1+0x2780] ;  /* 0x00278000010c7983 */ /* 0x001ea20000300a00 */
[----:B------:R-:W-:-:S02]  /*66b70*/  IMAD.MOV.U32 R4, RZ, RZ, R17 ;  /* 0x000000ffff047224 */ /* 0x000fc400078e0011 */
[----:B------:R-:W-:Y:S02]  /*66b80*/  IMAD.MOV.U32 R5, RZ, RZ, R16 ;  /* 0x000000ffff057224 */ /* 0x000fe400078e0010 */
[----:B------:R-:W-:Y:S02]  /*66b90*/  IMAD.MOV.U32 R19, RZ, RZ, R15 ;  /* 0x000000ffff137224 */ /* 0x000fe400078e000f */
[----:B------:R-:W-:Y:S01]  /*66ba0*/  IMAD.MOV.U32 R18, RZ, RZ, R14 ;  /* 0x000000ffff127224 */ /* 0x000fe200078e000e */
[----:B------:R-:W-:Y:S01]  /*66bb0*/  STL [R1+0x26bc], R4 ;  /* 0x0026bc0401007387 */ /* 0x000fe20000100800 */
[----:B------:R-:W-:Y:S02]  /*66bc0*/  STL [R1+0x26b8], R5 ;  /* 0x0026b80501007387 */ /* 0x000fe40000100800 */
[----:B------:R-:W-:Y:S02]  /*66bd0*/  STL [R1+0x2444], R19 ;  /* 0x0024441301007387 */ /* 0x000fe40000100800 */
[----:B------:R0:W-:Y:S01]  /*66be0*/  STL [R1+0x2440], R18 ;  /* 0x0024401201007387 */ /* 0x0001e20000100800 */
[----:B------:R-:W3:Y:S01]  /*66bf0*/  LDL.LU R16, [R1+0x470] ;  /* 0x0004700001107983 */ /* 0x000ee20000300800 */
[----:B------:R-:W3:Y:S03]  /*66c00*/  LDL.LU R17, [R1+0x474] ;  /* 0x0004740001117983 */ /* 0x000ee60000300800 */
[----:B0-----:R-:W3:Y:S01]  /*66c10*/  LDL.LU R18, [R1+0x478] ;  /* 0x0004780001127983 */ /* 0x001ee20000300800 */
[----:B------:R-:W3:Y:S01]  /*66c20*/  LDL.LU R19, [R1+0x47c] ;  /* 0x00047c0001137983 */ /* 0x000ee20000300800 */
[----:B--2---:R-:W-:Y:S01]  /*66c30*/  HMMA.16816.F32 R8, R24, R12, R8 ;  /* 0x0000000c1808723c */ /* 0x004fe20000001808 */
[----:B------:R-:W-:-:S02]  /*66c40*/  IMAD.MOV.U32 R7, RZ, RZ, R12 ;  /* 0x000000ffff077224 */ /* 0x000fc400078e000c */
[----:B------:R-:W-:Y:S02]  /*66c50*/  IMAD.MOV.U32 R6, RZ, RZ, R13 ;  /* 0x000000ffff067224 */ /* 0x000fe400078e000d */
[----:B------:R-:W2:Y:S11]  /*66c60*/  LDL.LU.64 R12, [R1+0x2778] ;  /* 0x00277800010c7983 */ /* 0x000eb60000300a00 */
[----:B------:R-:W-:Y:S07]  /*66c70*/  @!UPT UIADD3 URZ, URZ, URZ, URZ ;  /* 0x0000003f3f3ff290 */ /* 0x000fee000fffe03f */
[----:B------:R0:W-:Y:S01]  /*66c80*/  STL.64 [R1+0x368], R10 ;  /* 0x0003680a01007387 */ /* 0x0001e20000100a00 */
[----:B------:R-:W-:Y:S02]  /*66c90*/  IMAD.MOV.U32 R0, RZ, RZ, R8 ;  /* 0x000000ffff007224 */ /* 0x000fe400078e0008 */
[----:B------:R-:W-:Y:S02]  /*66ca0*/  IMAD.MOV.U32 R2, RZ, RZ, R9 ;  /* 0x000000ffff027224 */ /* 0x000fe400078e0009 */
[----:B------:R-:W4:Y:S01]  /*66cb0*/  LDL.LU R8, [R1+0x440] ;  /* 0x0004400001087983 */ /* 0x000f220000300800 */
[----:B------:R-:W4:Y:S04]  /*66cc0*/  LDL.LU R9, [R1+0x444] ;  /* 0x0004440001097983 */ /* 0x000f280000300800 */
[----:B0-----:R-:W2:Y:S01]  /*66cd0*/  LDL.LU R10, [R1+0x448] ;  /* 0x00044800010a7983 */ /* 0x001ea20000300800 */
[----:B------:R-:W2:Y:S03]  /*66ce0*/  LDL.LU R11, [R1+0x44c] ;  /* 0x00044c00010b7983 */ /* 0x000ea60000300800 */
[----:B--2---:R-:W-:Y:S01]  /*66cf0*/  STL.64 [R1+0x2758], R10 ;  /* 0x0027580a01007387 */ /* 0x004fe20000100a00 */
[----:B----4-:R0:W-:Y:S03]  /*66d00*/  STL.64 [R1+0x2750], R8 ;  /* 0x0027500801007387 */ /* 0x0101e60000100a00 */
[----:B0-----:R-:W2:Y:S04]  /*66d10*/  LDL.64 R8, [R1+0x80] ;  /* 0x0000800001087983 */ /* 0x001ea80000100a00 */
[----:B--2---:R0:W-:Y:S04]  /*66d20*/  STL.64 [R1+0x2768], R8 ;  /* 0x0027680801007387 */ /* 0x0041e80000100a00 */
[----:B0-----:R-:W2:Y:S01]  /*66d30*/  LDL.LU R8, [R1+0x460] ;  /* 0x0004600001087983 */ /* 0x001ea20000300800 */
[----:B------:R-:W2:Y:S02]  /*66d40*/  LDL.LU R9, [R1+0x464] ;  /* 0x0004640001097983 */ /* 0x000ea40000300800 */
[----:B------:R-:W2:Y:S02]  /*66d50*/  LDL.LU R10, [R1+0x468] ;  /* 0x00046800010a7983 */ /* 0x000ea40000300800 */
[----:B------:R-:W2:Y:S01]  /*66d60*/  LDL.LU R11, [R1+0x46c] ;  /* 0x00046c00010b7983 */ /* 0x000ea20000300800 */
[----:B------:R-:W-:Y:S01]  /*66d70*/  STL [R1+0x26c4], R6 ;  /* 0x0026c40601007387 */ /* 0x000fe20000100800 */
[----:B------:R3:W-:Y:S02]  /*66d80*/  STL [R1+0x26c0], R7 ;  /* 0x0026c00701007387 */ /* 0x0007e40000100800 */
[----:B---3--:R-:W-:Y:S01]  /*66d90*/  HMMA.16816.F32 R4, R24, R20, R16 ;  /* 0x000000141804723c */ /* 0x008fe20000001810 */
[----:B------:R-:W-:Y:S01]  /*66da0*/  STL [R1+0x244c], R2 ;  /* 0x00244c0201007387 */ /* 0x000fe20000100800 */
[----:B------:R-:W-:Y:S05]  /*66db0*/  STL [R1+0x2448], R0 ;  /* 0x0024480001007387 */ /* 0x000fea0000100800 */
[----:B------:R-:W-:-:S02]  /*66dc0*/  IMAD.MOV.U32 R17, RZ, RZ, R20 ;  /* 0x000000ffff117224 */ /* 0x000fc400078e0014 */
[----:B------:R-:W-:Y:S11]  /*66dd0*/  IMAD.MOV.U32 R18, RZ, RZ, R21 ;  /* 0x000000ffff127224 */ /* 0x000ff600078e0015 */
[----:B------:R-:W-:Y:S03]  /*66de0*/  @!UPT UIADD3 URZ, URZ, URZ, URZ ;  /* 0x0000003f3f3ff290 */ /* 0x000fe6000fffe03f */
[----:B------:R-:W-:Y:S01]  /*66df0*/  STL.64 [R1+0x350], R4 ;  /* 0x0003500401007387 */ /* 0x000fe20000100a00 */
[----:B------:R-:W-:Y:S02]  /*66e00*/  STL.64 [R1+0x358], R6 ;  /* 0x0003580601007387 */ /* 0x000fe40000100a00 */
[----:B------:R-:W3:Y:S02]  /*66e10*/  LDL.64 R20, [R1+0x50] ;  /* 0x0000500001147983 */ /* 0x000ee40000100a00 */
[----:B------:R-:W-:Y:S01]  /*66e20*/  IMAD.MOV.U32 R23, RZ, RZ, R3 ;  /* 0x000000ffff177224 */ /* 0x000fe200078e0003 */
[----:B---3--:R0:W-:Y:S04]  /*66e30*/  STL.64 [R1+0x2738], R20 ;  /* 0x0027381401007387 */ /* 0x0081e80000100a00 */
[----:B0-----:R-:W3:Y:S01]  /*66e40*/  LDL.LU R20, [R1+0x600] ;  /* 0x0006000001147983 */ /* 0x001ee20000300800 */
[----:B------:R-:W3:Y:S02]  /*66e50*/  LDL.LU R21, [R1+0x604] ;  /* 0x0006040001157983 */ /* 0x000ee40000300800 */
[----:B------:R-:W4:Y:S02]  /*66e60*/  LDL.LU R22, [R1+0x608] ;  /* 0x0006080001167983 */ /* 0x000f240000300800 */
[----:B------:R-:W2:Y:S01]  /*66e70*/  LDL.LU R3, [R1+0x2770] ;  /* 0x0027700001037983 */ /* 0x000ea20000300800 */
[----:B----4-:R-:W-:Y:S01]  /*66e80*/  STL.64 [R1+0x2748], R22 ;  /* 0x0027481601007387 */ /* 0x010fe20000100a00 */
[----:B---3--:R0:W-:Y:S03]  /*66e90*/  STL.64 [R1+0x2740], R20 ;  /* 0x0027401401007387 */ /* 0x0081e60000100a00 */
[----:B0-----:R-:W3:Y:S04]  /*66ea0*/  LDL.64 R20, [R1+0x70] ;  /* 0x0000700001147983 */ /* 0x001ee80000100a00 */
[----:B---3--:R0:W-:Y:S04]  /*66eb0*/  STL.64 [R1+0x2760], R20 ;  /* 0x0027601401007387 */ /* 0x0081e80000100a00 */
[----:B0-----:R-:W3:Y:S01]  /*66ec0*/  LDL.LU R20, [R1+0x450] ;  /* 0x0004500001147983 */ /* 0x001ee20000300800 */
[----:B------:R-:W3:Y:S02]  /*66ed0*/  LDL.LU R21, [R1+0x454] ;  /* 0x0004540001157983 */ /* 0x000ee40000300800 */
[----:B------:R-:W3:Y:S02]  /*66ee0*/  LDL.LU R22, [R1+0x458] ;  /* 0x0004580001167983 */ /* 0x000ee40000300800 */
[----:B------:R-:W-:Y:S01]  /*66ef0*/  STL [R1+0x26cc], R18 ;  /* 0x0026cc1201007387 */ /* 0x000fe20000100800 */
[----:B------:R0:W-:Y:S04]  /*66f00*/  STL [R1+0x26c8], R17 ;  /* 0x0026c81101007387 */ /* 0x0001e80000100800 */
[----:B0-----:R-:W2:Y:S02]  /*66f10*/  LDL.64 R16, [R1+0x90] ;  /* 0x0000900001107983 */ /* 0x001ea40000100a00 */
[----:B--2---:R-:W-:Y:S11]  /*66f20*/  HMMA.16816.F32 R8, R24, R16, R8 ;  /* 0x000000101808723c */ /* 0x004ff60000001808 */
[----:B------:R-:W-:Y:S11]  /*66f30*/  @!UPT UIADD3 URZ, URZ, URZ, URZ ;  /* 0x0000003f3f3ff290 */ /* 0x000ff6000fffe03f */
[----:B------:R-:W-:Y:S01]  /*66f40*/  @!UPT UIADD3 URZ, URZ, URZ, URZ ;  /* 0x0000003f3f3ff290 */ /* 0x000fe2000fffe03f */
[----:B------:R0:W-:Y:S01]  /*66f50*/  STL [R1+0x340], R8 ;  /* 0x0003400801007387 */ /* 0x0001e20000100800 */
[----:B------:R-:W-:-:S03]  /*66f60*/  IMAD.MOV.U32 R14, RZ, RZ, R9 ;  /* 0x000000ffff0e7224 */ /* 0x000fc600078e0009 */
[----:B0-----:R-:W3:Y:S01]  /*66f70*/  LDL.LU.64 R8, [R1+0x2768] ;  /* 0x0027680001087983 */ /* 0x001ee20000300a00 */
[----:B------:R-:W-:Y:S02]  /*66f80*/  IMAD.MOV.U32 R23, RZ, RZ, R3 ;  /* 0x000000ffff177224 */ /* 0x000fe400078e0003 */
[----:B------:R-:W-:Y:S02]  /*66f90*/  IMAD.MOV.U32 R3, RZ, RZ, R11 ;  /* 0x000000ffff037224 */ /* 0x000fe400078e000b */
[----:B------:R-:W-:-:S03]  /*66fa0*/  IMAD.MOV.U32 R15, RZ, RZ, R10 ;  /* 0x000000ffff0f7224 */ /* 0x000fc600078e000a */
[----:B------:R-:W-:Y:S02]  /*66fb0*/  STL [R1+0x2290], R3 ;  /* 0x0022900301007387 */ /* 0x000fe40000100800 */
[----:B------:R-:W-:Y:S02]  /*66fc0*/  STL [R1+0x228c], R15 ;  /* 0x00228c0f01007387 */ /* 0x000fe40000100800 */
[----:B------:R-:W-:Y:S01]  /*66fd0*/  STL [R1+0x2288], R14 ;  /* 0x0022880e01007387 */ /* 0x000fe20000100800 */
[C---:B---3--:R-:W-:Y:S01]  /*66fe0*/  HMMA.16816.F32 R20, R24.reuse, R8, R20 ;  /* 0x000000081814723c */ /* 0x048fe20000001814 */
[----:B------:R-:W-:Y:S02]  /*66ff0*/  IMAD.MOV.U32 R4, RZ, RZ, R8 ;  /* 0x000000ffff047224 */ /* 0x000fe400078e0008 */
[----:B------:R-:W-:Y:S11]  /*67000*/  IMAD.MOV.U32 R19, RZ, RZ, R9 ;  /* 0x000000ffff137224 */ /* 0x000ff600078e0009 */
[----:B------:R-:W-:Y:S09]  /*67010*/  @!UPT UIADD3 URZ, URZ, URZ, URZ ;  /* 0x0000003f3f3ff290 */ /* 0x000ff2000fffe03f */
[----:B------:R0:W-:Y:S01]  /*67020*/  STL.64 [R1+0x330], R20 ;  /* 0x0003301401007387 */ /* 0x0001e20000100a00 */
[----:B------:R1:W-:Y:S03]  /*67030*/  STL.64 [R1+0x338], R22 ;  /* 0x0003381601007387 */ /* 0x0003e60000100a00 */
[----:B0-----:R-:W2:Y:S01]  /*67040*/  LDL.LU.64 R20, [R1+0x2760] ;  /* 0x0027600001147983 */ /* 0x001ea20000300a00 */
[----:B------:R-:W2:Y:S02]  /*67050*/  LDL.LU.64 R10, [R1+0x2758] ;  /* 0x00275800010a7983 */ /* 0x000ea40000300a00 */
[----:B------:R-:W2:Y:S02]  /*67060*/  LDL.LU.64 R8, [R1+0x2750] ;  /* 0x0027500001087983 */ /* 0x000ea40000300a00 */
[----:B-1----:R-:W3:Y:S01]  /*67070*/  LDL.LU.64 R22, [R1+0x2748] ;  /* 0x0027480001167983 */ /* 0x002ee20000300a00 */
[----:B--2---:R-:W-:Y:S01]  /*67080*/  HMMA.16816.F32 R8, R24, R20, R8 ;  /* 0x000000141808723c */ /* 0x004fe20000001808 */
[----:B------:R-:W-:-:S02]  /*67090*/  IMAD.MOV.U32 R2, RZ, RZ, R20 ;  /* 0x000000ffff027224 */ /* 0x000fc400078e0014 */
[----:B------:R-:W-:Y:S02]  /*670a0*/  IMAD.MOV.U32 R0, RZ, RZ, R21 ;  /* 0x000000ffff007224 */ /* 0x000fe400078e0015 */
[----:B------:R-:W3:Y:S11]  /*670b0*/  LDL.LU.64 R20, [R1+0x2740] ;  /* 0x0027400001147983 */ /* 0x000ef60000300a00 */
[----:B------:R-:W-:Y:S07]  /*670c0*/  @!UPT UIADD3 URZ, URZ, URZ, URZ ;  /* 0x0000003f3f3ff290 */ /* 0x000fee000fffe03f */
[----:B------:R-:W-:Y:S01]  /*670d0*/  STL [R1+0x320], R8 ;  /* 0x0003200801007387 */ /* 0x000fe20000100800 */
[----:B------:R-:W-:Y:S02]  /*670e0*/  IMAD.MOV.U32 R3, RZ, RZ, R9 ;  /* 0x000000ffff037224 */ /* 0x000fe400078e0009 */
[----:B------:R-:W-:Y:S02]  /*670f0*/  IMAD.MOV.U32 R15, RZ, RZ, R10 ;  /* 0x000000ffff0f7224 */ /* 0x000fe400078e000a */
[----:B------:R-:W-:Y:S02]  /*67100*/  IMAD.MOV.U32 R14, RZ, RZ, R11 ;  /* 0x000000ffff0e7224 */ /* 0x000fe400078e000b */
[----:B------:R-:W0:Y:S04]  /*67110*/  LDSM.16.MT88.4 R8, [R28+0x23000] ;  /* 0x023000001c08783b */ /* 0x000e280000004200 */
[----:B------:R-:W-:Y:S01]  /*67120*/  STL [R1+0x229c], R14 ;  /* 0x00229c0e01007387 */ /* 0x000fe20000100800 */
[----:B------:R-:W-:Y:S02]  /*67130*/  STL [R1+0x2298], R15 ;  /* 0x0022980f01007387 */ /* 0x000fe40000100800 */
[----:B------:R1:W-:Y:S02]  /*67140*/  STL.64 [R1+0x2730], R12 ;  /* 0x0027300c01007387 */ /* 0x0003e40000100a00 */
[----:B-1----:R-:W2:Y:S01]  /*67150*/  LDL.LU R12, [R1+0x4f0] ;  /* 0x0004f000010c7983 */ /* 0x002ea20000300800 */
[----:B------:R-:W2:Y:S02]  /*67160*/  LDL.LU R13, [R1+0x4f4] ;  /* 0x0004f400010d7983 */ /* 0x000ea40000300800 */
[----:B------:R-:W2:Y:S02]  /*67170*/  LDL.LU R14, [R1+0x4f8] ;  /* 0x0004f800010e7983 */ /* 0x000ea40000300800 */
[----:B------:R-:W-:Y:S01]  /*67180*/  STL [R1+0x2294], R3 ;  /* 0x0022940301007387 */ /* 0x000fe20000100800 */
[----:B0-----:R-:W-:Y:S01]  /*67190*/  STL.64 [R1+0x2558], R10 ;  /* 0x0025580a01007387 */ /* 0x001fe20000100a00 */
[----:B------:R0:W-:Y:S03]  /*671a0*/  STL.64 [R1+0x2550], R8 ;  /* 0x0025500801007387 */ /* 0x0001e60000100a00 */
[----:B0-----:R-:W3:Y:S02]  /*671b0*/  LDL.64 R8, [R1+0x60] ;  /* 0x0000600001087983 */ /* 0x001ee40000100a00 */
[----:B---3--:R-:W-:Y:S11]  /*671c0*/  HMMA.16816.F32 R20, R24, R8, R20 ;  /* 0x000000081814723c */ /* 0x008ff60000001814 */
[----:B------:R-:W-:Y:S11]  /*671d0*/  @!UPT UIADD3 URZ, URZ, URZ, URZ ;  /* 0x0000003f3f3ff290 */ /* 0x000ff6000fffe03f */
[----:B------:R-:W-:Y:S01]  /*671e0*/  @!UPT UIADD3 URZ, URZ, URZ, URZ ;  /* 0x0000003f3f3ff290 */ /* 0x000fe2000fffe03f */
[----:B------:R0:W-:Y:S01]  /*671f0*/  STL.64 [R1+0x310], R20 ;  /* 0x0003101401007387 */ /* 0x0001e20000100a00 */
[----:B------:R-:W-:Y:S03]  /*67200*/  STL.64 [R1+0x318], R22 ;  /* 0x0003181601007387 */ /* 0x000fe60000100a00 */
[----:B0-----:R-:W2:Y:S01]  /*67210*/  LDL.LU.64 R20, [R1+0x2738] ;  /* 0x0027380001147983 */ /* 0x001ea20000300a00 */
[----:B------:R-:W-:Y:S02]  /*67220*/  IMAD.MOV.U32 R15, RZ, RZ, R29 ;  /* 0x000000ffff0f7224 */ /* 0x000fe400078e001d */
[----:B------:R-:W-:Y:S02]  /*67230*/  IMAD.MOV.U32 R6, RZ, RZ, R8 ;  /* 0x000000ffff067224 */ /* 0x000fe400078e0008 */
[----:B------:R-:W-:Y:S02]  /*67240*/  IMAD.MOV.U32 R7, RZ, RZ, R9 ;  /* 0x000000ffff077224 */ /* 0x000fe400078e0009 */
[----:B------:R-:W-:-:S02]  /*67250*/  IMAD.MOV.U32 R5, RZ, RZ, R16 ;  /* 0x000000ffff057224 */ /* 0x000fc400078e0010 */
[----:B------:R-:W-:Y:S01]  /*67260*/  IMAD.MOV.U32 R16, RZ, RZ, R17 ;  /* 0x000000ffff107224 */ /* 0x000fe200078e0011 */
[----:B------:R-:W-:Y:S02]  /*67270*/  STL.64 [R1+0x26d8], R6 ;  /* 0x0026d80601007387 */ /* 0x000fe40000100a00 */
[----:B------:R-:W-:Y:S01]  /*67280*/  STL.64 [R1+0x26d0], R4 ;  /* 0x0026d00401007387 */ /* 0x000fe20000100a00 */
[----:B--2---:R-:W-:Y:S01]  /*67290*/  HMMA.16816.F32 R8, R24, R20, R12 ;  /* 0x000000141808723c */ /* 0x004fe2000000180c */
[----:B------:R-:W-:Y:S02]  /*672a0*/  IMAD.MOV.U32 R18, RZ, RZ, R20 ;  /* 0x000000ffff127224 */ /* 0x000fe400078e0014 */
[----:B------:R-:W-:Y:S11]  /*672b0*/  IMAD.MOV.U32 R17, RZ, RZ, R21 ;  /* 0x000000ffff117224 */ /* 0x000ff600078e0015 */
[----:B------:R-:W-:Y:S09]  /*672c0*/  @!UPT UIADD3 URZ, URZ, URZ, URZ ;  /* 0x0000003f3f3ff290 */ /* 0x000ff2000fffe03f */
[----:B------:R-:W-:Y:S01]  /*672d0*/  STL.64 [R1+0x4f0], R8 ;  /* 0x0004f00801007387 */ /* 0x000fe20000100a00 */
[----:B------:R-:W-:Y:S02]  /*672e0*/  STL.64 [R1+0x26e8], R18 ;  /* 0x0026e81201007387 */ /* 0x000fe40000100a00 */
[----:B------:R0:W-:Y:S02]  /*672f0*/  STL.64 [R1+0x26e0], R16 ;  /* 0x0026e01001007387 */ /* 0x0001e40000100a00 */
[----:B0-----:R-:W2:Y:S01]  /*67300*/  LDL.LU R16, [R1+0x430] ;  /* 0x0004300001107983 */ /* 0x001ea20000300800 */
[----:B------:R-:W2:Y:S02]  /*67310*/  LDL.LU R17, [R1+0x434] ;  /* 0x0004340001117983 */ /* 0x000ea40000300800 */
[----:B------:R-:W3:Y:S02]  /*67320*/  LDL.LU R18, [R1+0x438] ;  /* 0x0004380001127983 */ /* 0x000ee40000300800 */
[----:B------:R-:W3:Y:S01]  /*67330*/  LDL.LU R19, [R1+0x43c] ;  /* 0x00043c0001137983 */ /* 0x000ee20000300800 */
[----:B------:R-:W4:Y:S01]  /*67340*/  LDL.64 R12, [R1+0x40] ;  /* 0x00004000010c7983 */ /* 0x000f220000100a00 */
[----:B------:R-:W2:Y:S02]  /*67350*/  LDL.LU R20, [R1+0x5e0] ;  /* 0x0005e00001147983 */ /* 0x000ea40000300800 */
[----:B------:R-:W2:Y:S02]  /*67360*/  LDL.LU R21, [R1+0x5e4] ;  /* 0x0005e40001157983 */ /* 0x000ea40000300800 */
[----:B------:R-:W2:Y:S01]  /*67370*/  LDL.LU R22, [R1+0x5e8] ;  /* 0x0005e80001167983 */ /* 0x000ea20000300800 */
[----:B------:R-:W2:Y:S04]  /*67380*/  LDL.LU R23, [R1+0x5ec] ;  /* 0x0005ec0001177983 */ /* 0x000ea80000300800 */
[----:B--2---:R-:W-:Y:S01]  /*67390*/  STL.64 [R1+0x2710], R22 ;  /* 0x0027101601007387 */ /* 0x004fe20000100a00 */
[----:B------:R0:W-:Y:S03]  /*673a0*/  STL.64 [R1+0x2708], R20 ;  /* 0x0027081401007387 */ /* 0x0001e60000100a00 */
[----:B0-----:R-:W2:Y:S04]  /*673b0*/  LDL.64 R20, [R1+0x20] ;  /* 0x0000200001147983 */ /* 0x001ea80000100a00 */
[----:B--2---:R0:W-:Y:S04]  /*673c0*/  STL.64 [R1+0x2720], R20 ;  /* 0x0027201401007387 */ /* 0x0041e80000100a00 */
[----:B0-----:R-:W2:Y:S04]  /*673d0*/  LDL.64 R20, [R1+0x30] ;  /* 0x0000300001147983 */ /* 0x001ea80000100a00 */
[----:B--2---:R0:W-:Y:S04]  /*673e0*/  STL.64 [R1+0x2728], R20 ;  /* 0x0027281401007387 */ /* 0x0041e80000100a00 */
[----:B0-----:R-:W4:Y:S01]  /*673f0*/  LDL.LU R20, [R1+0x4e0] ;  /* 0x0004e00001147983 */ /* 0x001f220000300800 */
[----:B------:R-:W4:Y:S02]  /*67400*/  LDL.LU R21, [R1+0x4e4] ;  /* 0x0004e40001157983 */ /* 0x000f240000300800 */
[----:B------:R-:W4:Y:S02]  /*67410*/  LDL.LU R22, [R1+0x4e8] ;  /* 0x0004e80001167983 */ /* 0x000f240000300800 */
[----:B------:R-:W4:Y:S01]  /*67420*/  LDL.LU R23, [R1+0x4ec] ;  /* 0x0004ec0001177983 */ /* 0x000f220000300800 */
[----:B---3--:R-:W-:Y:S01]  /*67430*/  STL.64 [R1+0x26f8], R18 ;  /* 0x0026f81201007387 */ /* 0x008fe20000100a00 */
[----:B------:R0:W-:Y:S03]  /*67440*/  STL.64 [R1+0x26f0], R16 ;  /* 0x0026f01001007387 */ /* 0x0001e60000100a00 */
[----:B0-----:R-:W2:Y:S01]  /*67450*/  LDL.64 R16, [R1+0x10] ;  /* 0x0000100001107983 */ /* 0x001ea20000100a00 */
[----:B------:R-:W-:-:S02]  /*67460*/  IMAD.MOV.U32 R29, RZ, RZ, R10 ;  /* 0x000000ffff1d7224 */ /* 0x000fc400078e000a */
[----:B------:R-:W-:Y:S01]  /*67470*/  IMAD.MOV.U32 R28, RZ, RZ, R11 ;  /* 0x000000ffff1c7224 */ /* 0x000fe200078e000b */
[----:B--2---:R0:W-:Y:S04]  /*67480*/  STL.64 [R1+0x2718], R16 ;  /* 0x0027181001007387 */ /* 0x0041e80000100a00 */
        /* <DEDUP_REMOVED lines=8> */
[----:B------:R-:W2:Y:S01]  /*67510*/  LDL.LU R8, [R1+0x2e0] ;  /* 0x0002e00001087983 */ /* 0x000ea20000300800 */
[----:B------:R-:W2:Y:S02]  /*67520*/  LDL.LU R9, [R1+0x2e4] ;  /* 0x0002e40001097983 */ /* 0x000ea40000300800 */
[----:B------:R-:W2:Y:S02]  /*67530*/  LDL.LU R10, [R1+0x2e8] ;  /* 0x0002e800010a7983 */ /* 0x000ea40000300800 */
[----:B------:R-:W2:Y:S01]  /*67540*/  LDL.LU R11, [R1+0x2ec] ;  /* 0x0002ec00010b7983 */ /* 0x000ea20000300800 */
[----:B----4-:R-:W-:Y:S01]  /*67550*/  HMMA.16816.F32 R20, R24, R12, R20 ;  /* 0x0000000c1814723c */ /* 0x010fe20000001814 */
[----:B--2---:R-:W-:Y:S01]  /*67560*/  STL.64 [R1+0x2568], R10 ;  /* 0x0025680a01007387 */ /* 0x004fe20000100a00 */
[----:B------:R0:W-:Y:S03]  /*67570*/  STL.64 [R1+0x2560], R8 ;  /* 0x0025600801007387 */ /* 0x0001e60000100a00 */
[----:B0-----:R-:W2:Y:S01]  /*67580*/  LDL.64 R8, [R1] ;  /* 0x0000000001087983 */ /* 0x001ea20000100a00 */
[----:B------:R-:W-:Y:S02]  /*67590*/  STL [R1+0x2454], R28 ;  /* 0x0024541c01007387 */ /* 0x000fe40000100800 */
[----:B------:R-:W-:Y:S02]  /*675a0*/  STL [R1+0x2450], R29 ;  /* 0x0024501d01007387 */ /* 0x000fe40000100800 */
[----:B------:R-:W-:-:S02]  /*675b0*/  IMAD.MOV.U32 R11, RZ, RZ, R12 ;  /* 0x000000ffff0b7224 */ /* 0x000fc400078e000c */
[----:B------:R-:W-:Y:S02]  /*675c0*/  IMAD.MOV.U32 R10, RZ, RZ, R13 ;  /* 0x000000ffff0a7224 */ /* 0x000fe400078e000d */
[----:B------:R-:W4:Y:S10]  /*675d0*/  LDL.LU.64 R12, [R1+0x2730] ;  /* 0x00273000010c7983 */ /* 0x000f340000300a00 */
[----:B------:R-:W-:-:S02]  /*675e0*/  IMAD.MOV.U32 R14, RZ, RZ, R21 ;  /* 0x000000ffff0e7224 */ /* 0x000fc400078e0015 */
[----:B------:R-:W-:Y:S02]  /*675f0*/  IMAD.MOV.U32 R15, RZ, RZ, R22 ;  /* 0x000000ffff0f7224 */ /* 0x000fe400078e0016 */
[----:B------:R0:W-:Y:S02]  /*67600*/  STL [R1+0x4e0], R20 ;  /* 0x0004e01401007387 */ /* 0x0001e40000100800 */
[----:B0-----:R-:W2:Y:S01]  /*67610*/  LDL.LU.64 R20, [R1+0x2728] ;  /* 0x0027280001147983 */ /* 0x001ea20000300a00 */
[----:B------:R-:W-:Y:S03]  /*67620*/  STL.64 [R1+0x26a8], R14 ;  /* 0x0026a80e01007387 */ /* 0x000fe60000100a00 */
[----:B----4-:R0:W-:Y:S04]  /*67630*/  STL.64 [R1+0x26a0], R12 ;  /* 0x0026a00c01007387 */ /* 0x0101e80000100a00 */
[----:B0-----:R-:W4:Y:S01]  /*67640*/  LDL.LU R12, [R1+0x4d0] ;  /* 0x0004d000010c7983 */ /* 0x001f220000300800 */
[----:B------:R-:W4:Y:S02]  /*67650*/  LDL.LU R13, [R1+0x4d4] ;  /* 0x0004d400010d7983 */ /* 0x000f240000300800 */
[----:B------:R-:W4:Y:S02]  /*67660*/  LDL.LU R14, [R1+0x4d8] ;  /* 0x0004d800010e7983 */ /* 0x000f240000300800 */
[----:B------:R-:W4:Y:S02]  /*67670*/  LDL.LU R15, [R1+0x4dc] ;  /* 0x0004dc00010f7983 */ /* 0x000f240000300800 */
[----:B------:R-:W-:-:S05]  /*67680*/  IMAD.MOV.U32 R3, RZ, RZ, R23 ;  /* 0x000000ffff037224 */ /* 0x000fca00078e0017 */
[----:B------:R2:W-:Y:S02]  /*67690*/  STL [R1+0x2458], R3 ;  /* 0x0024580301007387 */ /* 0x0005e40000100800 */
[----:B--2---:R-:W-:Y:S01]  /*676a0*/  IMAD.MOV.U32 R3, RZ, RZ, R21 ;  /* 0x000000ffff037224 */ /* 0x004fe200078e0015 */
[C---:B----4-:R-:W-:Y:S11]  /*676b0*/  HMMA.16816.F32 R12, R24.reuse, R20, R12 ;  /* 0x00000014180c723c */ /* 0x050ff6000000180c */
[----:B------:R-:W-:Y:S11]  /*676c0*/  @!UPT UIADD3 URZ, URZ, URZ, URZ ;  /* 0x0000003f3f3ff290 */ /* 0x000ff6000fffe03f */
[----:B------:R-:W-:Y:S01]  /*676d0*/  @!UPT UIADD3 URZ, URZ, URZ, URZ ;  /* 0x0000003f3f3ff290 */ /* 0x000fe2000fffe03f */
[----:B------:R0:W-:Y:S01]  /*676e0*/  STL.64 [R1+0x4d0], R12 ;  /* 0x0004d00c01007387 */ /* 0x0001e20000100a00 */
[----:B------:R1:W-:Y:S02]  /*676f0*/  STL.64 [R1+0x4d8], R14 ;  /* 0x0004d80e01007387 */ /* 0x0003e40000100a00 */
[----:B0-----:R-:W-:Y:S02]  /*67700*/  IMAD.MOV.U32 R12, RZ, RZ, R20 ;  /* 0x000000ffff0c7224 */ /* 0x001fe400078e0014 */
[----:B------:R-:W2:Y:S02]  /*67710*/  LDL.LU.64 R20, [R1+0x2720] ;  /* 0x0027200001147983 */ /* 0x000ea40000300a00 */
[C---:B--2---:R-:W-:Y:S01]  /*67720*/  HMMA.16816.F32 R16, R24.reuse, R20, R16 ;  /* 0x000000141810723c */ /* 0x044fe20000001810 */
[----:B-1----:R-:W-:Y:S02]  /*67730*/  IMAD.MOV.U32 R14, RZ, RZ, R20 ;  /* 0x000000ffff0e7224 */ /* 0x002fe400078e0014 */
[----:B------:R-:W-:Y:S11]  /*67740*/  IMAD.MOV.U32 R13, RZ, RZ, R21 ;  /* 0x000000ffff0d7224 */ /* 0x000ff600078e0015 */
[----:B------:R-:W-:Y:S09]  /*67750*/  @!UPT UIADD3 URZ, URZ, URZ, URZ ;  /* 0x0000003f3f3ff290 */ /* 0x000ff2000fffe03f */
[----:B------:R0:W-:Y:S01]  /*67760*/  STL.64 [R1+0x4c0], R16 ;  /* 0x0004c01001007387 */ /* 0x0001e20000100a00 */
[----:B------:R-:W-:Y:S03]  /*67770*/  STL.64 [R1+0x4c8], R18 ;  /* 0x0004c81201007387 */ /* 0x000fe60000100a00 */
[----:B0-----:R-:W2:Y:S01]  /*67780*/  LDL.LU.64 R16, [R1+0x2718] ;  /* 0x0027180001107983 */ /* 0x001ea20000300a00 */
[----:B------:R-:W2:Y:S02]  /*67790*/  LDL.LU.64 R22, [R1+0x2710] ;  /* 0x0027100001167983 */ /* 0x000ea40000300a00 */
[----:B------:R-:W2:Y:S02]  /*677a0*/  LDL.LU.64 R20, [R1+0x2708] ;  /* 0x0027080001147983 */ /* 0x000ea40000300a00 */
[C---:B--2---:R-:W-:Y:S01]  /*677b0*/  HMMA.16816.F32 R20, R24.reuse, R16, R20 ;  /* 0x000000101814723c */ /* 0x044fe20000001814 */
[----:B------:R-:W-:Y:S11]  /*677c0*/  IMAD.MOV.U32 R15, RZ, RZ, R17 ;  /* 0x000000ffff0f7224 */ /* 0x000ff600078e0011 */
[----:B------:R-:W-:Y:S11]  /*677d0*/  @!UPT UIADD3 URZ, URZ, URZ, URZ ;  /* 0x0000003f3f3ff290 */ /* 0x000ff6000fffe03f */
[----:B------:R0:W-:Y:S01]  /*677e0*/  STL.64 [R1+0x4a0], R20 ;  /* 0x0004a01401007387 */ /* 0x0001e20000100a00 */
[----:B------:R1:W-:Y:S03]  /*677f0*/  STL.64 [R1+0x4a8], R22 ;  /* 0x0004a81601007387 */ /* 0x0003e60000100a00 */
[----:B0-----:R-:W3:Y:S01]  /*67800*/  LDL.LU.64 R20, [R1+0x2700] ;  /* 0x0027000001147983 */ /* 0x001ee20000300a00 */
[----:B-1----:R-:W-:Y:S02]  /*67810*/  IMAD.MOV.U32 R22, RZ, RZ, R16 ;  /* 0x000000ffff167224 */ /* 0x002fe400078e0010 */
[----:B------:R-:W2:Y:S02]  /*67820*/  LDL.LU.64 R18, [R1+0x26f8] ;  /* 0x0026f80001127983 */ /* 0x000ea40000300a00 */
[----:B------:R-:W2:Y:S02]  /*67830*/  LDL.LU.64 R16, [R1+0x26f0] ;  /* 0x0026f00001107983 */ /* 0x000ea40000300a00 */
[C---:B--2---:R-:W-:Y:S08]  /*67840*/  HMMA.16816.F32 R16, R24.reuse, R8, R16 ;  /* 0x000000081810723c */ /* 0x044ff00000001810 */
[----:B---3--:R-:W-:Y:S11]  /*67850*/  HMMA.16816.F32 R4, R24, R20, R4 ;  /* 0x000000141804723c */ /* 0x008ff60000001804 */
[----:B------:R-:W-:Y:S04]  /*67860*/  @!UPT UIADD3 URZ, URZ, URZ, URZ ;  /* 0x0000003f3f3ff290 */ /* 0x000fe8000fffe03f */
[----:B------:R-:W-:Y:S01]  /*67870*/  STL.64 [R1+0x490], R16 ;  /* 0x0004901001007387 */ /* 0x000fe20000100a00 */
[----:B------:R0:W-:Y:S03]  /*67880*/  STL.64 [R1+0x498], R18 ;  /* 0x0004981201007387 */ /* 0x0001e60000100a00 */
[----:B0-----:R-:W2:Y:S01]  /*67890*/  LDL.LU.64 R18, [R1+0x26e8] ;  /* 0x0026e80001127983 */ /* 0x001ea20000300a00 */
[----:B------:R-:W3:Y:S02]  /*678a0*/  LDL.LU.64 R16, [R1+0x26e0] ;  /* 0x0026e00001107983 */ /* 0x000ee40000300a00 */
[----:B------:R0:W-:Y:S02]  /*678b0*/  STL.64 [R1+0x2578], R8 ;  /* 0x0025780801007387 */ /* 0x0001e40000100a00 */
[----:B0-----:R-:W-:Y:S02]  /*678c0*/  IMAD.MOV.U32 R8, RZ, RZ, R22 ;  /* 0x000000ffff087224 */ /* 0x001fe400078e0016 */
[----:B------:R-:W-:-:S05]  /*678d0*/  IMAD.MOV.U32 R9, RZ, RZ, R15 ;  /* 0x000000ffff097224 */ /* 0x000fca00078e000f */
[----:B------:R0:W-:Y:S01]  /*678e0*/  STL.64 [R1+0x2590], R8 ;  /* 0x0025900801007387 */ /* 0x0001e20000100a00 */
[----:B------:R-:W-:Y:S02]  /*678f0*/  STL.64 [R1+0x480], R4 ;  /* 0x0004800401007387 */ /* 0x000fe40000100a00 */
[----:B------:R1:W-:Y:S02]  /*67900*/  STL.64 [R1+0x488], R6 ;  /* 0x0004880601007387 */ /* 0x0003e40000100a00 */
[----:B0-----:R-:W-:Y:S02]  /*67910*/  IMAD.MOV.U32 R8, RZ, RZ, R14 ;  /* 0x000000ffff087224 */ /* 0x001fe400078e000e */
[----:B------:R-:W-:Y:S01]  /*67920*/  IMAD.MOV.U32 R9, RZ, RZ, R13 ;  /* 0x000000ffff097224 */ /* 0x000fe200078e000d */
[----:B-1----:R-:W4:Y:S01]  /*67930*/  LDL.LU.64 R6, [R1+0x26d8] ;  /* 0x0026d80001067983 */ /* 0x002f220000300a00 */
[----:B------:R-:W2:Y:S03]  /*67940*/  LDL.LU.64 R4, [R1+0x26d0] ;  /* 0x0026d00001047983 */ /* 0x000ea60000300a00 */
[----:B------:R-:W-:Y:S01]  /*67950*/  STL.64 [R1+0x25a8], R8 ;  /* 0x0025a80801007387 */ /* 0x000fe20000100a00 */
[----:B------:R0:W-:Y:S03]  /*67960*/  STL.64 [R1+0x2570], R20 ;  /* 0x0025701401007387 */ /* 0x0001e60000100a00 */
[----:B0-----:R-:W2:Y:S01]  /*67970*/  LDL.LU R20, [R1+0x2f0] ;  /* 0x0002f00001147983 */ /* 0x001ea20000300800 */
[----:B------:R-:W2:Y:S02]  /*67980*/  LDL.LU R21, [R1+0x2f4] ;  /* 0x0002f40001157983 */ /* 0x000ea40000300800 */
[----:B------:R-:W2:Y:S02]  /*67990*/  LDL.LU R22, [R1+0x2f8] ;  /* 0x0002f80001167983 */ /* 0x000ea40000300800 */
[----:B------:R-:W2:Y:S02]  /*679a0*/  LDL.LU R23, [R1+0x2fc] ;  /* 0x0002fc0001177983 */ /* 0x000ea40000300800 */
[----:B------:R-:W-:-:S02]  /*679b0*/  IMAD.MOV.U32 R8, RZ, RZ, R12 ;  /* 0x000000ffff087224 */ /* 0x000fc400078e000c */
[----:B------:R-:W-:-:S05]  /*679c0*/  IMAD.MOV.U32 R9, RZ, RZ, R3 ;  /* 0x000000ffff097224 */ /* 0x000fca00078e0003 */
[----:B------:R0:W-:Y:S02]  /*679d0*/  STL.64 [R1+0x25c0], R8 ;  /* 0x0025c00801007387 */ /* 0x0001e40000100a00 */
[----:B0-----:R-:W-:Y:S02]  /*679e0*/  IMAD.MOV.U32 R8, RZ, RZ, R11 ;  /* 0x000000ffff087224 */ /* 0x001fe400078e000b */
        /* <DEDUP_REMOVED lines=9> */
[----:B---3--:R-:W-:Y:S01]  /*67a80*/  IMAD.MOV.U32 R9, RZ, RZ, R17 ;  /* 0x000000ffff097224 */ /* 0x008fe200078e0011 */
[----:B------:R-:W3:Y:S01]  /*67a90*/  LDL.LU R18, [R1+0x26cc] ;  /* 0x0026cc0001127983 */ /* 0x000ee20000300800 */
[----:B------:R-:W3:Y:S03]  /*67aa0*/  LDL.LU R17, [R1+0x26c8] ;  /* 0x0026c80001117983 */ /* 0x000ee60000300800 */
[----:B------:R4:W-:Y:S02]  /*67ab0*/  STL.64 [R1+0x25f0], R8 ;  /* 0x0025f00801007387 */ /* 0x0009e40000100a00 */
[----:B----4-:R-:W-:Y:S02]  /*67ac0*/  IMAD.MOV.U32 R8, RZ, RZ, R6 ;  /* 0x000000ffff087224 */ /* 0x010fe400078e0006 */
[----:B------:R-:W-:Y:S01]  /*67ad0*/  IMAD.MOV.U32 R9, RZ, RZ, R7 ;  /* 0x000000ffff097224 */ /* 0x000fe200078e0007 */
        /* <DEDUP_REMOVED lines=9> */
[----:B0-----:R-:W2:Y:S01]  /*67b70*/  LDL.LU R8, [R1+0x290] ;  /* 0x0002900001087983 */ /* 0x001ea20000300800 */
[----:B------:R-:W2:Y:S02]  /*67b80*/  LDL.LU R9, [R1+0x294] ;  /* 0x0002940001097983 */ /* 0x000ea40000300800 */
[----:B------:R-:W2:Y:S02]  /*67b90*/  LDL.LU R10, [R1+0x298] ;  /* 0x00029800010a7983 */ /* 0x000ea40000300800 */
[----:B------:R-:W2:Y:S02]  /*67ba0*/  LDL.LU R11, [R1+0x29c] ;  /* 0x00029c00010b7983 */ /* 0x000ea40000300800 */
[----:B--2---:R-:W-:Y:S01]  /*67bb0*/  STL.64 [R1+0x2618], R10 ;  /* 0x0026180a01007387 */ /* 0x004fe20000100a00 */
[----:B------:R0:W-:Y:S02]  /*67bc0*/  STL.64 [R1+0x2610], R8 ;  /* 0x0026100801007387 */ /* 0x0001e40000100a00 */
[----:B0-----:R-:W-:-:S02]  /*67bd0*/  IMAD.MOV.U32 R8, RZ, RZ, R4 ;  /* 0x000000ffff087224 */ /* 0x001fc400078e0004 */
[----:B------:R-:W-:Y:S01]  /*67be0*/  IMAD.MOV.U32 R9, RZ, RZ, R19 ;  /* 0x000000ffff097224 */ /* 0x000fe200078e0013 */
[----:B------:R-:W2:Y:S04]  /*67bf0*/  LDL.LU R4, [R1+0x26bc] ;  /* 0x0026bc0001047983 */ /* 0x000ea80000300800 */
[----:B------:R-:W-:Y:S01]  /*67c00*/  STL.64 [R1+0x2630], R8 ;  /* 0x0026300801007387 */ /* 0x000fe20000100a00 */
[----:B------:R-:W2:Y:S02]  /*67c10*/  LDL R19, [R1+0x1bc0] ;  /* 0x001bc00001137983 */ /* 0x000ea40000100800 */
[----:B----4-:R-:W-:Y:S02]  /*67c20*/  STL.64 [R1+0x25b8], R22 ;  /* 0x0025b81601007387 */ /* 0x010fe40000100a00 */
[----:B------:R0:W-:Y:S02]  /*67c30*/  STL.64 [R1+0x25b0], R20 ;  /* 0x0025b01401007387 */ /* 0x0001e40000100a00 */
[----:B0-----:R-:W4:Y:S01]  /*67c40*/  LDL.LU R20, [R1+0x3d0] ;  /* 0x0003d00001147983 */ /* 0x001f220000300800 */
[----:B------:R-:W4:Y:S02]  /*67c50*/  LDL.LU R21, [R1+0x3d4] ;  /* 0x0003d40001157983 */ /* 0x000f240000300800 */
        /* <DEDUP_REMOVED lines=8> */
[----:B----4-:R0:W-:Y:S03]  /*67ce0*/  STL.64 [R1+0x25c8], R20 ;  /* 0x0025c81401007387 */ /* 0x0101e60000100a00 */
[----:B0-----:R-:W2:Y:S01]  /*67cf0*/  LDL.LU R20, [R1+0x3e0] ;  /* 0x0003e00001147983 */ /* 0x001ea20000300800 */
[----:B------:R-:W2:Y:S02]  /*67d00*/  LDL.LU R21, [R1+0x3e4] ;  /* 0x0003e40001157983 */ /* 0x000ea40000300800 */
[----:B------:R-:W4:Y:S02]  /*67d10*/  LDL.LU R22, [R1+0x3e8] ;  /* 0x0003e80001167983 */ /* 0x000f240000300800 */
[----:B------:R-:W4:Y:S02]  /*67d20*/  LDL.LU R23, [R1+0x3ec] ;  /* 0x0003ec0001177983 */ /* 0x000f240000300800 */
[----:B---3--:R-:W-:-:S02]  /*67d30*/  IMAD.MOV.U32 R8, RZ, RZ, R17 ;  /* 0x000000ffff087224 */ /* 0x008fc400078e0011 */
[----:B------:R-:W-:Y:S01]  /*67d40*/  IMAD.MOV.U32 R9, RZ, RZ, R18 ;  /* 0x000000ffff097224 */ /* 0x000fe200078e0012 */
[----:B------:R-:W3:Y:S04]  /*67d50*/  LDL.LU R17, [R1+0x26b0] ;  /* 0x0026b00001117983 */ /* 0x000ee80000300800 */
[----:B------:R0:W-:Y:S02]  /*67d60*/  STL.64 [R1+0x2660], R8 ;  /* 0x0026600801007387 */ /* 0x0001e40000100a00 */
[----:B0-----:R-:W-:Y:S02]  /*67d70*/  IMAD.MOV.U32 R8, RZ, RZ, R7 ;  /* 0x000000ffff087224 */ /* 0x001fe400078e0007 */
        /* <DEDUP_REMOVED lines=14> */
[----:B------:R-:W4:Y:S02]  /*67e60*/  LDL.LU R22, [R1+0x408] ;  /* 0x0004080001167983 */ /* 0x000f240000300800 */
[----:B------:R-:W4:Y:S01]  /*67e70*/  LDL.LU R23, [R1+0x40c] ;  /* 0x00040c0001177983 */ /* 0x000f220000300800 */
[----:B------:R-:W2:Y:S01]  /*67e80*/  LDL.LU R4, [R1+0x3c0] ;  /* 0x0003c00001047983 */ /* 0x000ea20000300800 */
[----:B------:R-:W3:Y:S02]  /*67e90*/  LDL.LU R5, [R1+0x3c4] ;  /* 0x0003c40001057983 */ /* 0x000ee40000300800 */
[----:B------:R-:W3:Y:S02]  /*67ea0*/  LDL.LU R6, [R1+0x3c8] ;  /* 0x0003c80001067983 */ /* 0x000ee40000300800 */
[----:B------:R-:W3:Y:S01]  /*67eb0*/  LDL.LU R7, [R1+0x3cc] ;  /* 0x0003cc0001077983 */ /* 0x000ee20000300800 */
[----:B------:R-:W3:Y:S01]  /*67ec0*/  LDL.LU R12, [R1+0x410] ;  /* 0x00041000010c7983 */ /* 0x000ee20000300800 */
[----:B------:R-:W3:Y:S02]  /*67ed0*/  LDL.LU R13, [R1+0x414] ;  /* 0x00041400010d7983 */ /* 0x000ee40000300800 */
[----:B------:R-:W3:Y:S02]  /*67ee0*/  LDL.LU R14, [R1+0x418] ;  /* 0x00041800010e7983 */ /* 0x000ee40000300800 */
[----:B------:R-:W3:Y:S01]  /*67ef0*/  LDL.LU R15, [R1+0x41c] ;  /* 0x00041c00010f7983 */ /* 0x000ee20000300800 */
        /* <DEDUP_REMOVED lines=18> */
[C---:B---3--:R-:W-:Y:S01]  /*68020*/  HMMA.16816.F32 R12, R24.reuse, R16, R12 ;  /* 0x00000010180c723c */ /* 0x048fe2000000180c */
[----:B----4-:R-:W-:Y:S01]  /*68030*/  STL.64 [R1+0x2670], R22 ;  /* 0x0026701601007387 */ /* 0x010fe20000100a00 */
[----:B--2---:R0:W-:Y:S03]  /*68040*/  STL.64 [R1+0x2668], R20 ;  /* 0x0026681401007387 */ /* 0x0041e60000100a00 */
        /* <DEDUP_REMOVED lines=10> */
[----:B------:R-:W-:Y:S01]  /*680f0*/  STL.64 [R1+0x470], R12 ;  /* 0x0004700c01007387 */ /* 0x000fe20000100a00 */
[----:B------:R0:W-:Y:S03]  /*68100*/  STL.64 [R1+0x478], R14 ;  /* 0x0004780e01007387 */ /* 0x0001e60000100a00 */
[----:B0-----:R-:W3:Y:S01]  /*68110*/  LDL.LU.64 R14, [R1+0x26a8] ;  /* 0x0026a800010e7983 */ /* 0x001ee20000300a00 */
[----:B------:R-:W4:Y:S02]  /*68120*/  LDL.LU.64 R12, [R1+0x26a0] ;  /* 0x0026a000010c7983 */ /* 0x000f240000300a00 */
[----:B----4-:R-:W-:Y:S01]  /*68130*/  HMMA.16816.F32 R24, R24, R12, R4 ;  /* 0x0000000c1818723c */ /* 0x010fe20000001804 */
[----:B------:R-:W2:Y:S01]  /*68140*/  LDL.LU.64 R6, [R1+0x2698] ;  /* 0x0026980001067983 */ /* 0x000ea20000300a00 */
[----:B------:R-:W2:Y:S11]  /*68150*/  LDL.LU.64 R4, [R1+0x2690] ;  /* 0x0026900001047983 */ /* 0x000eb60000300a00 */
[----:B------:R-:W-:Y:S10]  /*68160*/  @!UPT UIADD3 URZ, URZ, URZ, URZ ;  /* 0x0000003f3f3ff290 */ /* 0x000ff4000fffe03f */
[----:B------:R-:W-:Y:S01]  /*68170*/  STL.64 [R1+0x300], R24 ;  /* 0x0003001801007387 */ /* 0x000fe20000100a00 */
[----:B------:R-:W-:Y:S01]  /*68180*/  STL.64 [R1+0x308], R26 ;  /* 0x0003081a01007387 */ /* 0x000fe20000100a00 */
        /* <DEDUP_REMOVED lines=28> */
[----:B--2---:R-:W-:Y:S02]  /*68350*/  HMMA.16816.F32 R8, R4, R8, R20 ;  /* 0x000000080408723c */ /* 0x004fe40000001814 */
[----:B------:R-:W2:Y:S01]  /*68360*/  LDL.LU.64 R22, [R1+0x2628] ;  /* 0x0026280001167983 */ /* 0x000ea20000300a00 */
[----:B------:R-:W2:Y:S11]  /*68370*/  LDL.LU.64 R20, [R1+0x2620] ;  /* 0x0026200001147983 */ /* 0x000eb60000300a00 */
[----:B------:R-:W-:Y:S09]  /*68380*/  @!UPT UIADD3 URZ, URZ, URZ, URZ ;  /* 0x0000003f3f3ff290 */ /* 0x000ff2000fffe03f */
[----:B------:R-:W-:Y:S01]  /*68390*/  STL.64 [R1+0x420], R8 ;  /* 0x0004200801007387 */ /* 0x000fe20000100a00 */
[----:B------:R0:W-:Y:S03]  /*683a0*/  STL.64 [R1+0x428], R10 ;  /* 0x0004280a01007387 */ /* 0x0001e60000100a00 */
[----:B0-----:R-:W4:Y:S01]  /*683b0*/  LDL.LU.64 R10, [R1+0x2618] ;  /* 0x00261800010a7983 */ /* 0x001f220000300a00 */
[----:B------:R-:W4:Y:S02]  /*683c0*/  LDL.LU.64 R8, [R1+0x2610] ;  /* 0x0026100001087983 */ /* 0x000f240000300a00 */
[----:B------:R-:W-:Y:S02]  /*683d0*/  IMAD.MOV.U32 R24, RZ, RZ, R2 ;  /* 0x000000ffff187224 */ /* 0x000fe400078e0002 */
[----:B------:R-:W-:-:S07]  /*683e0*/  IMAD.MOV.U32 R25, RZ, RZ, R0 ;  /* 0x000000ffff197224 */ /* 0x000fce00078e0000 */
[C---:B----4-:R-:W-:Y:S01]  /*683f0*/  HMMA.16816.F32 R24, R4.reuse, R24, R8 ;  /* 0x000000180418723c */ /* 0x050fe20000001808 */
[----:B------:R-:W2:Y:S11]  /*68400*/  LDL.LU.64 R8, [R1+0x2608] ;  /* 0x0026080001087983 */ /* 0x000eb60000300a00 */
[----:B------:R-:W-:Y:S11]  /*68410*/  @!UPT UIADD3 URZ, URZ, URZ, URZ ;  /* 0x0000003f3f3ff290 */ /* 0x000ff6000fffe03f */
[----:B------:R-:W-:Y:S01]  /*68420*/  STL.64 [R1+0x410], R24 ;  /* 0x0004101801007387 */ /* 0x000fe20000100a00 */
[----:B------:R-:W-:Y:S02]  /*68430*/  STL.64 [R1+0x418], R26 ;  /* 0x0004181a01007387 */ /* 0x000fe40000100a00 */
[----:B------:R-:W0:Y:S02]  /*68440*/  LDSM.16.MT88.4 R24, [R19+0x23000] ;  /* 0x023000001318783b */ /* 0x000e240000004200 */
[----:B0-----:R-:W-:Y:S02]  /*68450*/  STL.64 [R1+0x2428], R26 ;  /* 0x0024281a01007387 */ /* 0x001fe40000100a00 */
[----:B------:R0:W-:Y:S02]  /*68460*/  STL.64 [R1+0x2420], R24 ;  /* 0x0024201801007387 */ /* 0x0001e40000100a00 */
[----:B0-----:R-:W4:Y:S01]  /*68470*/  LDL.LU R24, [R1+0x2d0] ;  /* 0x0002d00001187983 */ /* 0x001f220000300800 */
[----:B------:R-:W4:Y:S02]  /*68480*/  LDL.LU R25, [R1+0x2d4] ;  /* 0x0002d40001197983 */ /* 0x000f240000300800 */
[----:B------:R-:W4:Y:S02]  /*68490*/  LDL.LU R26, [R1+0x2d8] ;  /* 0x0002d800011a7983 */ /* 0x000f240000300800 */
[----:B------:R-:W4:Y:S01]  /*684a0*/  LDL.LU R27, [R1+0x2dc] ;  /* 0x0002dc00011b7983 */ /* 0x000f220000300800 */
        /* <DEDUP_REMOVED lines=43> */
[----:B------:R-:W-:Y:S11]  /*68760*/  IMAD.MOV.U32 R3, RZ, RZ, R9 ;  /* 0x000000ffff037224 */ /* 0x000ff600078e0009 */
[----:B------:R-:W-:Y:S11]  /*68770*/  @!UPT UIADD3 URZ, URZ, URZ, URZ ;  /* 0x0000003f3f3ff290 */ /* 0x000ff6000fffe03f */
[----:B------:R0:W-:Y:S01]  /*68780*/  STL.64 [R1+0x3a0], R20 ;  /* 0x0003a01401007387 */ /* 0x0001e20000100a00 */
[----:B------:R-:W-:Y:S03]  /*68790*/  STL.64 [R1+0x3a8], R22 ;  /* 0x0003a81601007387 */ /* 0x000fe60000100a00 */
[----:B0-----:R-:W2:Y:S01]  /*687a0*/  LDL.LU.64 R20, [R1+0x2570] ;  /* 0x0025700001147983 */ /* 0x001ea20000300a00 */
[----:B------:R-:W2:Y:S02]  /*687b0*/  LDL.LU.64 R10, [R1+0x2568] ;  /* 0x00256800010a7983 */ /* 0x000ea40000300a00 */
[----:B------:R-:W2:Y:S01]  /*687c0*/  LDL.LU.64 R8, [R1+0x2560] ;  /* 0x0025600001087983 */ /* 0x000ea20000300a00 */
[C---:B----4-:R-:W-:Y:S08]  /*687d0*/  HMMA.16816.F32 R24, R4.reuse, R16, R24 ;  /* 0x000000100418723c */ /* 0x050ff00000001818 */
        /* <DEDUP_REMOVED lines=8> */
[----:B0-----:R-:W4:Y:S01]  /*68860*/  LDL.LU R20, [R1+0x280] ;  /* 0x0002800001147983 */ /* 0x001f220000300800 */
[----:B------:R-:W4:Y:S02]  /*68870*/  LDL.LU R21, [R1+0x284] ;  /* 0x0002840001157983 */ /* 0x000f240000300800 */
[----:B------:R-:W4:Y:S02]  /*68880*/  LDL.LU R22, [R1+0x288] ;  /* 0x0002880001167983 */ /* 0x000f240000300800 */
[----:B------:R-:W4:Y:S01]  /*68890*/  LDL.LU R23, [R1+0x28c] ;  /* 0x00028c0001177983 */ /* 0x000f220000300800 */
[----:B------:R0:W-:Y:S01]  /*688a0*/  STL [R1+0x2460], R16 ;  /* 0x0024601001007387 */ /* 0x0001e20000100800 */
[----:B------:R1:W-:Y:S02]  /*688b0*/  STL [R1+0x245c], R17 ;  /* 0x00245c1101007387 */ /* 0x0003e40000100800 */
[----:B------:R3:W-:Y:S02]  /*688c0*/  STL.64 [R1+0x380], R24 ;  /* 0x0003801801007387 */ /* 0x0007e40000100a00 */
[----:B------:R3:W-:Y:S01]  /*688d0*/  STL.64 [R1+0x388], R26 ;  /* 0x0003881a01007387 */ /* 0x0007e20000100a00 */
[----:B0-----:R-:W2:Y:S01]  /*688e0*/  LDL.LU R16, [R1+0x230] ;  /* 0x0002300001107983 */ /* 0x001ea20000300800 */
[----:B-1----:R-:W2:Y:S02]  /*688f0*/  LDL.LU R17, [R1+0x234] ;  /* 0x0002340001117983 */ /* 0x002ea40000300800 */
[----:B------:R-:W2:Y:S02]  /*68900*/  LDL.LU R18, [R1+0x238] ;  /* 0x0002380001127983 */ /* 0x000ea40000300800 */
[----:B------:R-:W2:Y:S01]  /*68910*/  LDL.LU R19, [R1+0x23c] ;  /* 0x00023c0001137983 */ /* 0x000ea20000300800 */
[----:B---3--:R-:W3:Y:S01]  /*68920*/  LDL.LU R24, [R1+0x250] ;  /* 0x0002500001187983 */ /* 0x008ee20000300800 */
[----:B------:R-:W3:Y:S02]  /*68930*/  LDL.LU R25, [R1+0x254] ;  /* 0x0002540001197983 */ /* 0x000ee40000300800 */
[----:B------:R-:W2:Y:S02]  /*68940*/  LDL.LU R26, [R1+0x258] ;  /* 0x00025800011a7983 */ /* 0x000ea40000300800 */
[----:B------:R-:W2:Y:S02]  /*68950*/  LDL.LU R27, [R1+0x25c] ;  /* 0x00025c00011b7983 */ /* 0x000ea40000300800 */
[----:B--2---:R-:W-:Y:S01]  /*68960*/  STL.64 [R1+0x2540], R26 ;  /* 0x0025401a01007387 */ /* 0x004fe20000100a00 */
[----:B---3--:R0:W-:Y:S03]  /*68970*/  STL.64 [R1+0x2538], R24 ;  /* 0x0025381801007387 */ /* 0x0081e60000100a00 */
[----:B0-----:R-:W2:Y:S04]  /*68980*/  LDL.LU.64 R24, [R1+0xb0] ;  /* 0x0000b00001187983 */ /* 0x001ea80000300a00 */
[----:B--2---:R0:W-:Y:S04]  /*68990*/  STL.64 [R1+0x2548], R24 ;  /* 0x0025481801007387 */ /* 0x0041e80000100a00 */
[----:B0-----:R-:W2:Y:S01]  /*689a0*/  LDL.LU.64 R24, [R1+0xc0] ;  /* 0x0000c00001187983 */ /* 0x001ea20000300a00 */
[----:B------:R-:W-:Y:S02]  /*689b0*/  STL.64 [R1+0x2520], R18 ;  /* 0x0025201201007387 */ /* 0x000fe40000100a00 */
[----:B------:R0:W-:Y:S02]  /*689c0*/  STL.64 [R1+0x2518], R16 ;  /* 0x0025181001007387 */ /* 0x0001e40000100a00 */
[----:B0-----:R-:W3:Y:S01]  /*689d0*/  LDL.LU.64 R16, [R1+0x90] ;  /* 0x0000900001107983 */ /* 0x001ee20000300a00 */
[----:B----4-:R-:W-:Y:S03]  /*689e0*/  HMMA.16816.F32 R20, R4, R12, R20 ;  /* 0x0000000c0414723c */ /* 0x010fe60000001814 */
[----:B---3--:R0:W-:Y:S04]  /*689f0*/  STL.64 [R1+0x2530], R16 ;  /* 0x0025301001007387 */ /* 0x0081e80000100a00 */
[----:B0-----:R-:W3:Y:S01]  /*68a00*/  LDL.LU.64 R16, [R1+0xa0] ;  /* 0x0000a00001107983 */ /* 0x001ee20000300a00 */
[----:B------:R-:W4:Y:S03]  /*68a10*/  LDL.LU.64 R4, [R1+0x60] ;  /* 0x0000600001047983 */ /* 0x000f260000300a00 */
[----:B----4-:R0:W-:Y:S11]  /*68a20*/  STL.64 [R1+0x2510], R4 ;  /* 0x0025100401007387 */ /* 0x0101f60000100a00 */
[----:B------:R-:W-:Y:S01]  /*68a30*/  @!UPT UIADD3 URZ, URZ, URZ, URZ ;  /* 0x0000003f3f3ff290 */ /* 0x000fe2000fffe03f */
[----:B------:R-:W-:Y:S02]  /*68a40*/  STL.64 [R1+0x2f0], R20 ;  /* 0x0002f01401007387 */ /* 0x000fe40000100a00 */
[----:B------:R-:W-:Y:S01]  /*68a50*/  STL.64 [R1+0x2f8], R22 ;  /* 0x0002f81601007387 */ /* 0x000fe20000100a00 */
[----:B0-----:R-:W4:Y:S04]  /*68a60*/  LDL.LU.64 R4, [R1+0x80] ;  /* 0x0000800001047983 */ /* 0x001f280000300a00 */
[----:B----4-:R0:W-:Y:S04]  /*68a70*/  STL.64 [R1+0x2528], R4 ;  /* 0x0025280401007387 */ /* 0x0101e80000100a00 */
[----:B0-----:R-:W4:Y:S01]  /*68a80*/  LDL.LU R4, [R1+0x240] ;  /* 0x0002400001047983 */ /* 0x001f220000300800 */
[----:B------:R-:W4:Y:S02]  /*68a90*/  LDL.LU R5, [R1+0x244] ;  /* 0x0002440001057983 */ /* 0x000f240000300800 */
[----:B------:R-:W4:Y:S02]  /*68aa0*/  LDL.LU R6, [R1+0x248] ;  /* 0x0002480001067983 */ /* 0x000f240000300800 */
[----:B------:R-:W4:Y:S01]  /*68ab0*/  LDL.LU R7, [R1+0x24c] ;  /* 0x00024c0001077983 */ /* 0x000f220000300800 */
[----:B------:R-:W2:Y:S01]  /*68ac0*/  LDL R22, [R1+0x694] ;  /* 0x0006940001167983 */ /* 0x000ea20000100800 */
[----:B------:R-:W-:Y:S02]  /*68ad0*/  STL.64 [R1+0x2438], R14 ;  /* 0x0024380e01007387 */ /* 0x000fe40000100a00 */
[----:B------:R0:W-:Y:S02]  /*68ae0*/  STL.64 [R1+0x2430], R12 ;  /* 0x0024300c01007387 */ /* 0x0001e40000100a00 */
        /* <DEDUP_REMOVED lines=23> */
[----:B------:R-:W3:Y:S02]  /*68c60*/  LDL.LU.64 R26, [R1+0x2540] ;  /* 0x00254000011a7983 */ /* 0x000ee40000300a00 */
[----:B0-----:R-:W-:Y:S02]  /*68c70*/  IMAD.MOV.U32 R15, RZ, RZ, R24 ;  /* 0x000000ffff0f7224 */ /* 0x001fe400078e0018 */
[----:B------:R-:W-:Y:S02]  /*68c80*/  IMAD.MOV.U32 R14, RZ, RZ, R25 ;  /* 0x000000ffff0e7224 */ /* 0x000fe400078e0019 */
[----:B------:R-:W3:Y:S01]  /*68c90*/  LDL.LU.64 R24, [R1+0x2538] ;  /* 0x0025380001187983 */ /* 0x000ee20000300a00 */
[----:B------:R-:W-:Y:S02]  /*68ca0*/  STL [R1+0x2484], R15 ;  /* 0x0024840f01007387 */ /* 0x000fe40000100800 */
[----:B------:R0:W-:Y:S02]  /*68cb0*/  STL [R1+0x24d8], R14 ;  /* 0x0024d80e01007387 */ /* 0x0001e40000100800 */
[----:B------:R-:W2:Y:S01]  /*68cc0*/  LDL.LU R12, [R1+0x210] ;  /* 0x00021000010c7983 */ /* 0x000ea20000300800 */
[----:B------:R-:W2:Y:S04]  /*68cd0*/  LDL.LU R13, [R1+0x214] ;  /* 0x00021400010d7983 */ /* 0x000ea80000300800 */
[----:B0-----:R-:W2:Y:S01]  /*68ce0*/  LDL.LU R14, [R1+0x218] ;  /* 0x00021800010e7983 */ /* 0x001ea20000300800 */
[----:B------:R-:W2:Y:S01]  /*68cf0*/  LDL.LU R15, [R1+0x21c] ;  /* 0x00021c00010f7983 */ /* 0x000ea20000300800 */
[C---:B---3--:R-:W-:Y:S11]  /*68d00*/  HMMA.16816.F32 R24, R8.reuse, R16, R24 ;  /* 0x000000100818723c */ /* 0x048ff60000001818 */
        /* <DEDUP_REMOVED lines=12> */
[----:B------:R-:W-:Y:S03]  /*68dd0*/  STL.64 [R1+0x2b8], R6 ;  /* 0x0002b80601007387 */ /* 0x000fe60000100a00 */
[----:B0-----:R-:W3:Y:S01]  /*68de0*/  LDL.LU.64 R4, [R1+0x2528] ;  /* 0x0025280001047983 */ /* 0x001ee20000300a00 */
[----:B------:R-:W3:Y:S02]  /*68df0*/  LDL.LU.64 R18, [R1+0x2520] ;  /* 0x0025200001127983 */ /* 0x000ee40000300a00 */
[----:B------:R-:W3:Y:S02]  /*68e00*/  LDL.LU.64 R16, [R1+0x2518] ;  /* 0x0025180001107983 */ /* 0x000ee40000300a00 */
[----:B------:R-:W-:Y:S01]  /*68e10*/  STL.64 [R1+0x2470], R26 ;  /* 0x0024701a01007387 */ /* 0x000fe20000100a00 */
[----:B------:R0:W-:Y:S04]  /*68e20*/  STL.64 [R1+0x2468], R24 ;  /* 0x0024681801007387 */ /* 0x0001e80000100a00 */
[----:B0-----:R-:W4:Y:S01]  /*68e30*/  LDL.LU.64 R24, [R1+0x70] ;  /* 0x0000700001187983 */ /* 0x001f220000300a00 */
[----:B---3--:R-:W-:Y:S11]  /*68e40*/  HMMA.16816.F32 R16, R8, R4, R16 ;  /* 0x000000040810723c */ /* 0x008ff60000001810 */
[----:B------:R-:W-:Y:S11]  /*68e50*/  @!UPT UIADD3 URZ, URZ, URZ, URZ ;  /* 0x0000003f3f3ff290 */ /* 0x000ff6000fffe03f */
[----:B------:R-:W-:Y:S01]  /*68e60*/  @!UPT UIADD3 URZ, URZ, URZ, URZ ;  /* 0x0000003f3f3ff290 */ /* 0x000fe2000fffe03f */
[----:B------:R-:W-:Y:S01]  /*68e70*/  STL.64 [R1+0x2a0], R16 ;  /* 0x0002a01001007387 */ /* 0x000fe20000100a00 */
[----:B------:R0:W-:Y:S02]  /*68e80*/  STL.64 [R1+0x2a8], R18 ;  /* 0x0002a81201007387 */ /* 0x0001e40000100a00 */
[----:B0-----:R-:W-:Y:S02]  /*68e90*/  IMAD.MOV.U32 R19, RZ, RZ, R4 ;  /* 0x000000ffff137224 */ /* 0x001fe400078e0004 */
[----:B------:R-:W-:Y:S02]  /*68ea0*/  IMAD.MOV.U32 R18, RZ, RZ, R5 ;  /* 0x000000ffff127224 */ /* 0x000fe400078e0005 */
[----:B------:R-:W2:Y:S03]  /*68eb0*/  LDL.LU.64 R4, [R1+0x2510] ;  /* 0x0025100001047983 */ /* 0x000ea60000300a00 */
[----:B------:R0:W-:Y:S02]  /*68ec0*/  STL.64 [R1+0x24f0], R18 ;  /* 0x0024f01201007387 */ /* 0x0001e40000100a00 */
[----:B------:R-:W3:Y:S02]  /*68ed0*/  LDL.LU R16, [R1+0x220] ;  /* 0x0002200001107983 */ /* 0x000ee40000300800 */
[----:B------:R-:W3:Y:S01]  /*68ee0*/  LDL.LU R17, [R1+0x224] ;  /* 0x0002240001117983 */ /* 0x000ee20000300800 */
[----:B0-----:R-:W3:Y:S01]  /*68ef0*/  LDL.LU R18, [R1+0x228] ;  /* 0x0002280001127983 */ /* 0x001ee20000300800 */
[----:B------:R-:W3:Y:S02]  /*68f00*/  LDL.LU R19, [R1+0x22c] ;  /* 0x00022c0001137983 */ /* 0x000ee40000300800 */
[----:B----4-:R-:W-:-:S02]  /*68f10*/  IMAD.MOV.U32 R2, RZ, RZ, R24 ;  /* 0x000000ffff027224 */ /* 0x010fc400078e0018 */
[----:B------:R-:W-:Y:S01]  /*68f20*/  IMAD.MOV.U32 R0, RZ, RZ, R25 ;  /* 0x000000ffff007224 */ /* 0x000fe200078e0019 */
[C---:B--2---:R-:W-:Y:S08]  /*68f30*/  HMMA.16816.F32 R12, R8.reuse, R4, R12 ;  /* 0x00000004080c723c */ /* 0x044ff0000000180c */
[----:B---3--:R-:W-:Y:S11]  /*68f40*/  HMMA.16816.F32 R16, R8, R24, R16 ;  /* 0x000000180810723c */ /* 0x008ff60000001810 */
[----:B------:R-:W-:Y:S11]  /*68f50*/  @!UPT UIADD3 URZ, URZ, URZ, URZ ;  /* 0x0000003f3f3ff290 */ /* 0x000ff6000fffe03f */
[----:B------:R-:W-:Y:S01]  /*68f60*/  @!UPT UIADD3 URZ, URZ, URZ, URZ ;  /* 0x0000003f3f3ff290 */ /* 0x000fe2000fffe03f */
[----:B------:R-:W-:Y:S01]  /*68f70*/  STL.64 [R1+0x290], R16 ;  /* 0x0002901001007387 */ /* 0x000fe20000100a00 */
[----:B------:R-:W-:Y:S02]  /*68f80*/  STL.64 [R1+0x298], R18 ;  /* 0x0002981201007387 */ /* 0x000fe40000100a00 */
[----:B------:R-:W-:Y:S02]  /*68f90*/  STL.64 [R1+0x280], R12 ;  /* 0x0002800c01007387 */ /* 0x000fe40000100a00 */
[----:B------:R-:W-:Y:S01]  /*68fa0*/  STL.64 [R1+0x288], R14 ;  /* 0x0002880e01007387 */ /* 0x000fe20000100a00 */
[----:B------:R-:W2:Y:S01]  /*68fb0*/  LDL.LU R24, [R1+0x570] ;  /* 0x0005700001187983 */ /* 0x000ea20000300800 */
[----:B------:R-:W2:Y:S02]  /*68fc0*/  LDL.LU R25, [R1+0x574] ;  /* 0x0005740001197983 */ /* 0x000ea40000300800 */
[----:B------:R-:W3:Y:S02]  /*68fd0*/  LDL.LU R26, [R1+0x578] ;  /* 0x00057800011a7983 */ /* 0x000ee40000300800 */
[----:B------:R-:W3:Y:S02]  /*68fe0*/  LDL.LU R27, [R1+0x57c] ;  /* 0x00057c00011b7983 */ /* 0x000ee40000300800 */
[----:B------:R-:W-:-:S02]  /*68ff0*/  IMAD.MOV.U32 R28, RZ, RZ, R4 ;  /* 0x000000ffff1c7224 */ /* 0x000fc400078e0004 */
[----:B------:R-:W-:Y:S02]  /*69000*/  IMAD.MOV.U32 R29, RZ, RZ, R5 ;  /* 0x000000ffff1d7224 */ /* 0x000fe400078e0005 */
[----:B------:R-:W0:Y:S04]  /*69010*/  LDSM.16.MT88.4 R4, [R22+0x23800] ;  /* 0x023800001604783b */ /* 0x000e280000004200 */
[----:B---3--:R-:W-:Y:S01]  /*69020*/  STL.64 [R1+0x2490], R26 ;  /* 0x0024901a01007387 */ /* 0x008fe20000100a00 */
[----:B--2---:R1:W-:Y:S03]  /*69030*/  STL.64 [R1+0x2488], R24 ;  /* 0x0024881801007387 */ /* 0x0043e60000100a00 */
[----:B-1----:R-:W2:Y:S01]  /*69040*/  LDL.LU R24, [R1+0x580] ;  /* 0x0005800001187983 */ /* 0x002ea20000300800 */
[----:B------:R-:W2:Y:S02]  /*69050*/  LDL.LU R25, [R1+0x584] ;  /* 0x0005840001197983 */ /* 0x000ea40000300800 */
[----:B------:R-:W3:Y:S02]  /*69060*/  LDL.LU R26, [R1+0x588] ;  /* 0x00058800011a7983 */ /* 0x000ee40000300800 */
[----:B------:R-:W3:Y:S01]  /*69070*/  LDL.LU R27, [R1+0x58c] ;  /* 0x00058c00011b7983 */ /* 0x000ee20000300800 */
[----:B------:R-:W4:Y:S01]  /*69080*/  LDL.LU R20, [R1+0x5a0] ;  /* 0x0005a00001147983 */ /* 0x000f220000300800 */
        /* <DEDUP_REMOVED lines=13> */
[----:B-1----:R-:W2:Y:S01]  /*69160*/  LDL.LU.64 R16, [R1+0x50] ;  /* 0x0000500001107983 */ /* 0x002ea20000300a00 */
[----:B------:R-:W-:Y:S02]  /*69170*/  STL.64 [R1+0x24e8], R14 ;  /* 0x0024e80e01007387 */ /* 0x000fe40000100a00 */
[----:B------:R1:W-:Y:S02]  /*69180*/  STL.64 [R1+0x24e0], R12 ;  /* 0x0024e00c01007387 */ /* 0x0003e40000100a00 */
[----:B-1----:R-:W2:Y:S04]  /*69190*/  LDL.LU.64 R12, [R1+0x40] ;  /* 0x00004000010c7983 */ /* 0x002ea80000300a00 */
[----:B--2---:R1:W-:Y:S04]  /*691a0*/  STL.64 [R1+0x2508], R12 ;  /* 0x0025080c01007387 */ /* 0x0043e80000100a00 */
[----:B-1----:R-:W2:Y:S01]  /*691b0*/  LDL.LU R12, [R1+0x5d0] ;  /* 0x0005d000010c7983 */ /* 0x002ea20000300800 */
[----:B------:R-:W2:Y:S02]  /*691c0*/  LDL.LU R13, [R1+0x5d4] ;  /* 0x0005d400010d7983 */ /* 0x000ea40000300800 */
[----:B------:R-:W2:Y:S02]  /*691d0*/  LDL.LU R14, [R1+0x5d8] ;  /* 0x0005d800010e7983 */ /* 0x000ea40000300800 */
[----:B------:R-:W2:Y:S01]  /*691e0*/  LDL.LU R15, [R1+0x5dc] ;  /* 0x0005dc00010f7983 */ /* 0x000ea20000300800 */
[----:B------:R-:W-:Y:S01]  /*691f0*/  STL.64 [R1+0x24d0], R22 ;  /* 0x0024d01601007387 */ /* 0x000fe20000100a00 */
[----:B----4-:R1:W-:Y:S03]  /*69200*/  STL.64 [R1+0x24c8], R20 ;  /* 0x0024c81401007387 */ /* 0x0103e60000100a00 */
[----:B-1----:R-:W4:Y:S01]  /*69210*/  LDL.LU.64 R20, [R1+0x30] ;  /* 0x0000300001147983 */ /* 0x002f220000300a00 */
[----:B---3--:R-:W-:Y:S02]  /*69220*/  STL.64 [R1+0x24a0], R26 ;  /* 0x0024a01a01007387 */ /* 0x008fe40000100a00 */
[----:B------:R1:W-:Y:S02]  /*69230*/  STL.64 [R1+0x2498], R24 ;  /* 0x0024981801007387 */ /* 0x0003e40000100a00 */
[----:B-1----:R-:W3:Y:S04]  /*69240*/  LDL.LU.64 R24, [R1+0x10] ;  /* 0x0000100001187983 */ /* 0x002ee80000300a00 */
[----:B---3--:R1:W-:Y:S04]  /*69250*/  STL.64 [R1+0x24b8], R24 ;  /* 0x0024b81801007387 */ /* 0x0083e80000100a00 */
[----:B-1----:R-:W3:Y:S01]  /*69260*/  LDL.LU.64 R24, [R1+0x20] ;  /* 0x0000200001187983 */ /* 0x002ee20000300a00 */
[----:B0-----:R-:W-:Y:S02]  /*69270*/  STL.64 [R1+0x22c8], R6 ;  /* 0x0022c80601007387 */ /* 0x001fe40000100a00 */
        /* <DEDUP_REMOVED lines=14> */
[----:B0-----:R-:W2:Y:S07]  /*69360*/  LDL.LU R4, [R1] ;  /* 0x0000000001047983 */ /* 0x001eae0000300800 */
[----:B------:R0:W-:Y:S02]  /*69370*/  STL.64 [R1+0x270], R12 ;  /* 0x0002700c01007387 */ /* 0x0001e40000100a00 */
[----:B------:R-:W-:Y:S02]  /*69380*/  STL.64 [R1+0x278], R14 ;  /* 0x0002780e01007387 */ /* 0x000fe40000100a00 */
[----:B------:R-:W-:-:S02]  /*69390*/  IMAD.MOV.U32 R7, RZ, RZ, R16 ;  /* 0x000000ffff077224 */ /* 0x000fc400078e0010 */
[----:B------:R-:W-:Y:S01]  /*693a0*/  IMAD.MOV.U32 R6, RZ, RZ, R17 ;  /* 0x000000ffff067224 */ /* 0x000fe200078e0011 */
[----:B0-----:R-:W3:Y:S01]  /*693b0*/  LDL.LU.64 R12, [R1+0x2508] ;  /* 0x00250800010c7983 */ /* 0x001ee20000300a00 */
[----:B------:R-:W3:Y:S02]  /*693c0*/  LDL.LU.64 R18, [R1+0x2500] ;  /* 0x0025000001127983 */ /* 0x000ee40000300a00 */
[----:B------:R-:W3:Y:S02]  /*693d0*/  LDL.LU.64 R16, [R1+0x24f8] ;  /* 0x0024f80001107983 */ /* 0x000ee40000300a00 */
[----:B------:R-:W-:Y:S01]  /*693e0*/  IMAD.MOV.U32 R5, RZ, RZ, R3 ;  /* 0x000000ffff057224 */ /* 0x000fe200078e0003 */
[----:B------:R-:W-:Y:S01]  /*693f0*/  STL.64 [R1+0x24b0], R6 ;  /* 0x0024b00601007387 */ /* 0x000fe20000100a00 */
[----:B---3--:R-:W-:Y:S03]  /*69400*/  HMMA.16816.F32 R16, R8, R12, R16 ;  /* 0x0000000c0810723c */ /* 0x008fe60000001810 */
[----:B--2---:R0:W-:Y:S01]  /*69410*/  STL.64 [R1+0x24a8], R4 ;  /* 0x0024a80401007387 */ /* 0x0041e20000100a00 */
[----:B------:R-:W-:-:S03]  /*69420*/  IMAD.MOV.U32 R3, RZ, RZ, R13 ;  /* 0x000000ffff037224 */ /* 0x000fc600078e000d */
[----:B0-----:R-:W2:Y:S01]  /*69430*/  LDL.LU R4, [R1+0x590] ;  /* 0x0005900001047983 */ /* 0x001ea20000300800 */
[----:B------:R-:W2:Y:S02]  /*69440*/  LDL.LU R5, [R1+0x594] ;  /* 0x0005940001057983 */ /* 0x000ea40000300800 */
[----:B------:R-:W2:Y:S02]  /*69450*/  LDL.LU R6, [R1+0x598] ;  /* 0x0005980001067983 */ /* 0x000ea40000300800 */
[----:B------:R-:W2:Y:S11]  /*69460*/  LDL.LU R7, [R1+0x59c] ;  /* 0x00059c0001077983 */ /* 0x000eb60000300800 */
[----:B------:R0:W-:Y:S01]  /*69470*/  STL.64 [R1+0x260], R16 ;  /* 0x0002601001007387 */ /* 0x0001e20000100a00 */
[----:B------:R1:W-:Y:S02]  /*69480*/  STL.64 [R1+0x268], R18 ;  /* 0x0002681201007387 */ /* 0x0003e40000100a00 */
[----:B0-----:R-:W-:Y:S01]  /*69490*/  IMAD.MOV.U32 R17, RZ, RZ, R12 ;  /* 0x000000ffff117224 */ /* 0x001fe200078e000c */
[----:B-1----:R-:W3:Y:S01]  /*694a0*/  LDL.LU.64 R18, [R1+0x24f0] ;  /* 0x0024f00001127983 */ /* 0x002ee20000300a00 */
[----:B------:R-:W2:Y:S02]  /*694b0*/  LDL.LU.64 R14, [R1+0x24e8] ;  /* 0x0024e800010e7983 */ /* 0x000ea40000300a00 */
[----:B------:R-:W2:Y:S02]  /*694c0*/  LDL.LU.64 R12, [R1+0x24e0] ;  /* 0x0024e000010c7983 */ /* 0x000ea40000300a00 */
[----:B----4-:R-:W-:Y:S01]  /*694d0*/  IMAD.MOV.U32 R16, RZ, RZ, R21 ;  /* 0x000000ffff107224 */ /* 0x010fe200078e0015 */
[C---:B--2---:R-:W-:Y:S11]  /*694e0*/  HMMA.16816.F32 R12, R8.reuse, R20, R12 ;  /* 0x00000014080c723c */ /* 0x044ff6000000180c */
[----:B------:R-:W-:Y:S11]  /*694f0*/  @!UPT UIADD3 URZ, URZ, URZ, URZ ;  /* 0x0000003f3f3ff290 */ /* 0x000ff6000fffe03f */
[----:B------:R-:W-:Y:S01]  /*69500*/  @!UPT UIADD3 URZ, URZ, URZ, URZ ;  /* 0x0000003f3f3ff290 */ /* 0x000fe2000fffe03f */
[----:B------:R0:W-:Y:S01]  /*69510*/  STL.64 [R1+0x250], R12 ;  /* 0x0002500c01007387 */ /* 0x0001e20000100a00 */
[----:B------:R1:W-:Y:S02]  /*69520*/  STL.64 [R1+0x258], R14 ;  /* 0x0002580e01007387 */ /* 0x0003e40000100a00 */
[----:B0-----:R-:W-:Y:S01]  /*69530*/  IMAD.MOV.U32 R13, RZ, RZ, R20 ;  /* 0x000000ffff0d7224 */ /* 0x001fe200078e0014 */
[----:B-1----:R-:W2:Y:S01]  /*69540*/  LDL.LU R14, [R1+0x24d8] ;  /* 0x0024d800010e7983 */ /* 0x002ea20000300800 */
        /* <DEDUP_REMOVED lines=20> */
[----:B------:R-:W2:Y:S02]  /*69690*/  LDL.LU.64 R24, [R1+0x2498] ;  /* 0x0024980001187983 */ /* 0x000ea40000300a00 */
[----:B--2---:R-:W-:Y:S11]  /*696a0*/  HMMA.16816.F32 R24, R8, R4, R24 ;  /* 0x000000040818723c */ /* 0x004ff60000001818 */
[----:B------:R-:W-:Y:S11]  /*696b0*/  @!UPT UIADD3 URZ, URZ, URZ, URZ ;  /* 0x0000003f3f3ff290 */ /* 0x000ff6000fffe03f */
[----:B------:R-:W-:Y:S01]  /*696c0*/  @!UPT UIADD3 URZ, URZ, URZ, URZ ;  /* 0x0000003f3f3ff290 */ /* 0x000fe2000fffe03f */
[----:B------:R-:W-:Y:S01]  /*696d0*/  STL.64 [R1+0x220], R24 ;  /* 0x0002201801007387 */ /* 0x000fe20000100a00 */
[----:B------:R0:W-:Y:S03]  /*696e0*/  STL.64 [R1+0x228], R26 ;  /* 0x0002281a01007387 */ /* 0x0001e60000100a00 */
[----:B0-----:R-:W4:Y:S01]  /*696f0*/  LDL.LU.64 R26, [R1+0x2490] ;  /* 0x00249000011a7983 */ /* 0x001f220000300a00 */
[----:B------:R-:W4:Y:S02]  /*69700*/  LDL.LU.64 R24, [R1+0x2488] ;  /* 0x0024880001187983 */ /* 0x000f240000300a00 */
[----:B------:R0:W-:Y:S02]  /*69710*/  STL.64 [R1+0x2300], R4 ;  /* 0x0023000401007387 */ /* 0x0001e40000100a00 */
[----:B0-----:R-:W-:Y:S02]  /*69720*/  IMAD.MOV.U32 R4, RZ, RZ, R15 ;  /* 0x000000ffff047224 */ /* 0x001fe400078e000f */
[----:B------:R-:W-:Y:S01]  /*69730*/  IMAD.MOV.U32 R5, RZ, RZ, R12 ;  /* 0x000000ffff057224 */ /* 0x000fe200078e000c */
[----:B------:R-:W2:Y:S01]  /*69740*/  LDL.LU R15, [R1+0x2484] ;  /* 0x00248400010f7983 */ /* 0x000ea20000300800 */
[----:B------:R-:W2:Y:S03]  /*69750*/  LDL.LU R12, [R1+0x2480] ;  /* 0x00248000010c7983 */ /* 0x000ea60000300800 */
[----:B------:R0:W-:Y:S02]  /*69760*/  STL.64 [R1+0x2318], R4 ;  /* 0x0023180401007387 */ /* 0x0001e40000100a00 */
[----:B0-----:R-:W-:-:S02]  /*69770*/  IMAD.MOV.U32 R4, RZ, RZ, R22 ;  /* 0x000000ffff047224 */ /* 0x001fc400078e0016 */
[----:B------:R-:W-:Y:S01]  /*69780*/  IMAD.MOV.U32 R5, RZ, RZ, R23 ;  /* 0x000000ffff057224 */ /* 0x000fe200078e0017 */
[----:B------:R-:W2:Y:S01]  /*69790*/  LDL.LU R22, [R1+0x247c] ;  /* 0x00247c0001167983 */ /* 0x000ea20000300800 */
[----:B------:R-:W2:Y:S03]  /*697a0*/  LDL.LU R23, [R1+0x2478] ;  /* 0x0024780001177983 */ /* 0x000ea60000300800 */
[----:B------:R0:W-:Y:S02]  /*697b0*/  STL.64 [R1+0x2330], R4 ;  /* 0x0023300401007387 */ /* 0x0001e40000100a00 */
[----:B0-----:R-:W-:Y:S02]  /*697c0*/  IMAD.MOV.U32 R4, RZ, RZ, R13 ;  /* 0x000000ffff047224 */ /* 0x001fe400078e000d */
[----:B------:R-:W-:Y:S01]  /*697d0*/  IMAD.MOV.U32 R5, RZ, RZ, R16 ;  /* 0x000000ffff057224 */ /* 0x000fe200078e0010 */
[----:B----4-:R-:W-:Y:S11]  /*697e0*/  HMMA.16816.F32 R24, R8, R20, R24 ;  /* 0x000000140818723c */ /* 0x010ff60000001818 */
[----:B------:R-:W-:Y:S11]  /*697f0*/  @!UPT UIADD3 URZ, URZ, URZ, URZ ;  /* 0x0000003f3f3ff290 */ /* 0x000ff6000fffe03f */
[----:B------:R-:W-:Y:S01]  /*69800*/  @!UPT UIADD3 URZ, URZ, URZ, URZ ;  /* 0x0000003f3f3ff290 */ /* 0x000fe2000fffe03f */
[----:B------:R-:W-:Y:S01]  /*69810*/  STL.64 [R1+0x210], R24 ;  /* 0x0002101801007387 */ /* 0x000fe20000100a00 */
[----:B------:R0:W-:Y:S03]  /*69820*/  STL.64 [R1+0x218], R26 ;  /* 0x0002181a01007387 */ /* 0x0001e60000100a00 */
[----:B0-----:R-:W4:Y:S01]  /*69830*/  LDL.LU.64 R26, [R1+0x2470] ;  /* 0x00247000011a7983 */ /* 0x001f220000300a00 */
[----:B------:R-:W3:Y:S02]  /*69840*/  LDL.LU.64 R24, [R1+0x2468] ;  /* 0x0024680001187983 */ /* 0x000ee40000300a00 */
[----:B------:R-:W3:Y:S02]  /*69850*/  LDL.LU R13, [R1+0x2464] ;  /* 0x00246400010d7983 */ /* 0x000ee40000300800 */
[----:B------:R-:W3:Y:S01]  /*69860*/  LDL.LU R16, [R1+0x2460] ;  /* 0x0024600001107983 */ /* 0x000ee20000300800 */
[----:B------:R0:W-:Y:S02]  /*69870*/  STL.64 [R1+0x2348], R4 ;  /* 0x0023480401007387 */ /* 0x0001e40000100a00 */
[----:B0-----:R-:W-:-:S02]  /*69880*/  IMAD.MOV.U32 R4, RZ, RZ, R17 ;  /* 0x000000ffff047224 */ /* 0x001fc400078e0011 */
[----:B------:R-:W-:Y:S01]  /*69890*/  IMAD.MOV.U32 R5, RZ, RZ, R3 ;  /* 0x000000ffff057224 */ /* 0x000fe200078e0003 */
[----:B------:R-:W3:Y:S01]  /*698a0*/  LDL.LU R17, [R1+0x245c] ;  /* 0x00245c0001117983 */ /* 0x000ee20000300800 */
[----:B------:R-:W3:Y:S03]  /*698b0*/  LDL.LU R3, [R1+0x2458] ;  /* 0x0024580001037983 */ /* 0x000ee60000300800 */
[----:B------:R-:W-:Y:S01]  /*698c0*/  STL.64 [R1+0x2360], R4 ;  /* 0x0023600401007387 */ /* 0x000fe20000100a00 */
[----:B--2---:R-:W-:Y:S02]  /*698d0*/  STL.64 [R1+0x22f8], R22 ;  /* 0x0022f81601007387 */ /* 0x004fe40000100a00 */
[----:B------:R0:W-:Y:S02]  /*698e0*/  STL.64 [R1+0x22f0], R20 ;  /* 0x0022f01401007387 */ /* 0x0001e40000100a00 */
        /* <DEDUP_REMOVED lines=76> */
[----:B------:R-:W-:Y:S01]  /*69db0*/  IMAD.MOV.U32 R5, RZ, RZ, R12 ;  /* 0x000000ffff057224 */ /* 0x000fe200078e000c */
[----:B------:R-:W3:Y:S01]  /*69dc0*/  LDL.LU R27, [R1+0x55c] ;  /* 0x00055c00011b7983 */ /* 0x000ee20000300800 */
[----:B------:R-:W-:-:S02]  /*69dd0*/  IMAD.MOV.U32 R4, RZ, RZ, R13 ;  /* 0x000000ffff047224 */ /* 0x000fc400078e000d */
[----:B------:R-:W3:Y:S02]  /*69de0*/  LDL.LU R12, [R1+0x560] ;  /* 0x00056000010c7983 */ /* 0x000ee40000300800 */
[----:B------:R-:W3:Y:S01]  /*69df0*/  LDL.LU R13, [R1+0x564] ;  /* 0x00056400010d7983 */ /* 0x000ee20000300800 */
[----:B------:R-:W3:Y:S01]  /*69e00*/  LDL.LU R14, [R1+0x568] ;  /* 0x00056800010e7983 */ /* 0x000ee20000300800 */
[----:B------:R-:W3:Y:S03]  /*69e10*/  LDL.LU R15, [R1+0x56c] ;  /* 0x00056c00010f7983 */ /* 0x000ee60000300800 */
        /* <DEDUP_REMOVED lines=40> */
[----:B------:R0:W-:Y:S03]  /*6a0a0*/  STL.64 [R1+0x1d8], R10 ;  /* 0x0001d80a01007387 */ /* 0x0001e60000100a00 */
[----:B0-----:R-:W4:Y:S01]  /*6a0b0*/  LDL R11, [R1+0x1bc8] ;  /* 0x001bc800010b7983 */ /* 0x001f220000100800 */
[C---:B--2---:R-:W-:Y:S03]  /*6a0c0*/  HMMA.16816.F32 R4, R24.reuse, R4, R20 ;  /* 0x000000041804723c */ /* 0x044fe60000001814 */
[----:B------:R-:W2:Y:S01]  /*6a0d0*/  LDL.LU.64 R22, [R1+0x2418] ;  /* 0x0024180001167983 */ /* 0x000ea20000300a00 */
[----:B------:R-:W2:Y:S11]  /*6a0e0*/  LDL.LU.64 R20, [R1+0x2410] ;  /* 0x0024100001147983 */ /* 0x000eb60000300a00 */
[----:B------:R-:W-:Y:S08]  /*6a0f0*/  @!UPT UIADD3 URZ, URZ, URZ, URZ ;  /* 0x0000003f3f3ff290 */ /* 0x000ff0000fffe03f */
[----:B------:R0:W-:Y:S01]  /*6a100*/  STL.64 [R1+0x1c0], R4 ;  /* 0x0001c00401007387 */ /* 0x0001e20000100a00 */
[----:B------:R2:W-:Y:S03]  /*6a110*/  STL.64 [R1+0x1c8], R6 ;  /* 0x0001c80601007387 */ /* 0x0005e60000100a00 */
[----:B----4-:R-:W1:Y:S04]  /*6a120*/  LDSM.16.MT88.4 R8, [R11+0x23800] ;  /* 0x023800000b08783b */ /* 0x010e680000004200 */
        /* <DEDUP_REMOVED lines=80> */
[----:B------:R-:W4:Y:S11]  /*6a630*/  LDL.LU.64 R20, [R1+0x22f0] ;  /* 0x0022f00001147983 */ /* 0x000f360000300a00 */
[----:B------:R-:W-:Y:S09]  /*6a640*/  @!UPT UIADD3 URZ, URZ, URZ, URZ ;  /* 0x0000003f3f3ff290 */ /* 0x000ff2000fffe03f */
[----:B------:R-:W-:Y:S01]  /*6a650*/  STL.64 [R1+0x100], R4 ;  /* 0x0001000401007387 */ /* 0x000fe20000100a00 */
[----:B------:R0:W-:Y:S03]  /*6a660*/  STL.64 [R1+0x108], R6 ;  /* 0x0001080601007387 */ /* 0x0001e60000100a00 */
[----:B0-----:R-:W4:Y:S01]  /*6a670*/  LDL.LU.64 R6, [R1+0x22e8] ;  /* 0x0022e80001067983 */ /* 0x001f220000300a00 */
[----:B------:R-:W4:Y:S02]  /*6a680*/  LDL.LU.64 R4, [R1+0x22e0] ;  /* 0x0022e00001047983 */ /* 0x000f240000300a00 */
[C---:B----4-:R-:W-:Y:S11]  /*6a690*/  HMMA.16816.F32 R4, R24.reuse, R20, R4 ;  /* 0x000000141804723c */ /* 0x050ff60000001804 */
[----:B------:R-:W-:Y:S11]  /*6a6a0*/  @!UPT UIADD3 URZ, URZ, URZ, URZ ;  /* 0x0000003f3f3ff290 */ /* 0x000ff6000fffe03f */
[----:B------:R-:W-:Y:S01]  /*6a6b0*/  @!UPT UIADD3 URZ, URZ, URZ, URZ ;  /* 0x0000003f3f3ff290 */ /* 0x000fe2000fffe03f */
[----:B------:R-:W-:Y:S01]  /*6a6c0*/  STL.64 [R1+0xf0], R4 ;  /* 0x0000f00401007387 */ /* 0x000fe20000100a00 */
[----:B------:R0:W-:Y:S03]  /*6a6d0*/  STL.64 [R1+0xf8], R6 ;  /* 0x0000f80601007387 */ /* 0x0001e60000100a00 */
[----:B0-----:R-:W4:Y:S01]  /*6a6e0*/  LDL.LU.64 R6, [R1+0x22d8] ;  /* 0x0022d80001067983 */ /* 0x001f220000300a00 */
[----:B------:R-:W4:Y:S02]  /*6a6f0*/  LDL.LU.64 R4, [R1+0x22d0] ;  /* 0x0022d00001047983 */ /* 0x000f240000300a00 */
[----:B--2---:R0:W-:Y:S02]  /*6a700*/  STL.64 [R1+0x22b0], R22 ;  /* 0x0022b01601007387 */ /* 0x0041e40000100a00 */
[----:B0-----:R-:W2:Y:S01]  /*6a710*/  LDL.64 R22, [R1+0xc8] ;  /* 0x0000c80001167983 */ /* 0x001ea20000100a00 */
[----:B----4-:R-:W-:Y:S11]  /*6a720*/  HMMA.16816.F32 R4, R24, R16, R4 ;  /* 0x000000101804723c */ /* 0x010ff60000001804 */
[----:B------:R-:W-:Y:S11]  /*6a730*/  @!UPT UIADD3 URZ, URZ, URZ, URZ ;  /* 0x0000003f3f3ff290 */ /* 0x000ff6000fffe03f */
[----:B------:R-:W-:Y:S01]  /*6a740*/  @!UPT UIADD3 URZ, URZ, URZ, URZ ;  /* 0x0000003f3f3ff290 */ /* 0x000fe2000fffe03f */
[----:B------:R-:W-:Y:S01]  /*6a750*/  STL.64 [R1+0xe0], R4 ;  /* 0x0000e00401007387 */ /* 0x000fe20000100a00 */
[----:B------:R0:W-:Y:S03]  /*6a760*/  STL.64 [R1+0xe8], R6 ;  /* 0x0000e80601007387 */ /* 0x0001e60000100a00 */
[----:B0-----:R-:W2:Y:S01]  /*6a770*/  LDL.LU.64 R6, [R1+0x22c8] ;  /* 0x0022c80001067983 */ /* 0x001ea20000300a00 */
[----:B------:R-:W2:Y:S02]  /*6a780*/  LDL.LU.64 R4, [R1+0x22c0] ;  /* 0x0022c00001047983 */ /* 0x000ea40000300a00 */
[----:B------:R-:W2:Y:S02]  /*6a790*/  LDL.LU R16, [R1+0x370] ;  /* 0x0003700001107983 */ /* 0x000ea40000300800 */
[----:B------:R-:W2:Y:S01]  /*6a7a0*/  LDL.LU R17, [R1+0x374] ;  /* 0x0003740001117983 */ /* 0x000ea20000300800 */
[----:B-1----:R-:W-:Y:S01]  /*6a7b0*/  STL.64 [R1+0x2180], R10 ;  /* 0x0021800a01007387 */ /* 0x002fe20000100a00 */
[----:B------:R0:W-:Y:S02]  /*6a7c0*/  STL.64 [R1+0x2178], R8 ;  /* 0x0021780801007387 */ /* 0x0001e40000100a00 */
[----:B0-----:R-:W-:-:S02]  /*6a7d0*/  IMAD.MOV.U32 R8, RZ, RZ, R0 ;  /* 0x000000ffff087224 */ /* 0x001fc400078e0000 */
[----:B------:R-:W-:Y:S01]  /*6a7e0*/  IMAD.MOV.U32 R9, RZ, RZ, R2 ;  /* 0x000000ffff097224 */ /* 0x000fe200078e0002 */
[----:B------:R-:W4:Y:S01]  /*6a7f0*/  LDL.LU R0, [R1+0x22bc] ;  /* 0x0022bc0001007983 */ /* 0x000f220000300800 */
[----:B------:R-:W2:Y:S02]  /*6a800*/  LDL.LU R2, [R1+0x22b8] ;  /* 0x0022b80001027983 */ /* 0x000ea40000300800 */
[----:B------:R-:W2:Y:S02]  /*6a810*/  LDL.LU R10, [R1+0x368] ;  /* 0x00036800010a7983 */ /* 0x000ea40000300800 */
[----:B------:R-:W2:Y:S02]  /*6a820*/  LDL.LU R11, [R1+0x36c] ;  /* 0x00036c00010b7983 */ /* 0x000ea40000300800 */
[----:B--2---:R-:W-:Y:S01]  /*6a830*/  STL.64 [R1+0x22a8], R10 ;  /* 0x0022a80a01007387 */ /* 0x004fe20000100a00 */
[----:B------:R0:W-:Y:S03]  /*6a840*/  STL.64 [R1+0x22a0], R8 ;  /* 0x0022a00801007387 */ /* 0x0001e60000100a00 */
[----:B0-----:R-:W2:Y:S01]  /*6a850*/  LDL.LU R8, [R1+0xd0] ;  /* 0x0000d00001087983 */ /* 0x001ea20000300800 */
[----:B------:R-:W2:Y:S02]  /*6a860*/  LDL.LU R9, [R1+0xd4] ;  /* 0x0000d40001097983 */ /* 0x000ea40000300800 */
[----:B------:R-:W-:-:S02]  /*6a870*/  IMAD.MOV.U32 R10, RZ, RZ, R2 ;  /* 0x000000ffff0a7224 */ /* 0x000fc400078e0002 */
[----:B----4-:R-:W-:-:S07]  /*6a880*/  IMAD.MOV.U32 R11, RZ, RZ, R0 ;  /* 0x000000ffff0b7224 */ /* 0x010fce00078e0000 */
[----:B--2---:R-:W-:Y:S01]  /*6a890*/  HMMA.16816.F32 R8, R24, R12, R8 ;  /* 0x0000000c1808723c */ /* 0x004fe20000001808 */
[----:B------:R-:W2:Y:S11]  /*6a8a0*/  LDL.64 R26, [R1+0xb8] ;  /* 0x0000b800011a7983 */ /* 0x000eb60000100a00 */
[----:B------:R-:W-:Y:S11]  /*6a8b0*/  @!UPT UIADD3 URZ, URZ, URZ, URZ ;  /* 0x0000003f3f3ff290 */ /* 0x000ff6000fffe03f */
[----:B------:R-:W-:Y:S01]  /*6a8c0*/  STL.64 [R1+0xd0], R8 ;  /* 0x0000d00801007387 */ /* 0x000fe20000100a00 */
[----:B------:R0:W-:Y:S02]  /*6a8d0*/  STL.64 [R1+0xd8], R10 ;  /* 0x0000d80a01007387 */ /* 0x0001e40000100a00 */
[----:B0-----:R-:W-:Y:S07]  /*6a8e0*/  HMMA.16816.F32 R8, R4, R22, R16 ;  /* 0x000000160408723c */ /* 0x001fee0000001810 */
[----:B------:R-:W-:-:S02]  /*6a8f0*/  IMAD.MOV.U32 R18, RZ, RZ, R22 ;  /* 0x000000ffff127224 */ /* 0x000fc400078e0016 */
[----:B------:R-:W-:Y:S02]  /*6a900*/  IMAD.MOV.U32 R19, RZ, RZ, R23 ;  /* 0x000000ffff137224 */ /* 0x000fe400078e0017 */
[----:B------:R-:W4:Y:S11]  /*6a910*/  LDL.LU.64 R22, [R1+0x22b0] ;  /* 0x0022b00001167983 */ /* 0x000f360000300a00 */
[----:B------:R-:W-:Y:S01]  /*6a920*/  @!UPT UIADD3 URZ, URZ, URZ, URZ ;  /* 0x0000003f3f3ff290 */ /* 0x000fe2000fffe03f */
[----:B------:R-:W-:Y:S01]  /*6a930*/  STL.64 [R1+0x7a0], R8 ;  /* 0x0007a00801007387 */ /* 0x000fe20000100a00 */
[----:B------:R-:W-:Y:S02]  /*6a940*/  IMAD.MOV.U32 R12, RZ, RZ, R11 ;  /* 0x000000ffff0c7224 */ /* 0x000fe400078e000b */
[----:B------:R-:W-:Y:S02]  /*6a950*/  IMAD.MOV.U32 R16, RZ, RZ, R10 ;  /* 0x000000ffff107224 */ /* 0x000fe400078e000a */
[----:B------:R0:W-:Y:S02]  /*6a960*/  STL.64 [R1+0x7a8], R10 ;  /* 0x0007a80a01007387 */ /* 0x0001e40000100a00 */
[----:B------:R-:W-:Y:S02]  /*6a970*/  IMAD.MOV.U32 R20, RZ, RZ, R9 ;  /* 0x000000ffff147224 */ /* 0x000fe400078e0009 */
[----:B------:R-:W-:Y:S01]  /*6a980*/  IMAD.MOV.U32 R0, RZ, RZ, R8 ;  /* 0x000000ffff007224 */ /* 0x000fe200078e0008 */
[----:B0-----:R-:W2:Y:S01]  /*6a990*/  LDL.LU.64 R10, [R1+0x22a8] ;  /* 0x0022a800010a7983 */ /* 0x001ea20000300a00 */
[----:B------:R-:W2:Y:S03]  /*6a9a0*/  LDL.LU.64 R8, [R1+0x22a0] ;  /* 0x0022a00001087983 */ /* 0x000ea60000300a00 */
[----:B------:R-:W-:Y:S02]  /*6a9b0*/  STL [R1+0x1cdc], R0 ;  /* 0x001cdc0001007387 */ /* 0x000fe40000100800 */
[----:B------:R-:W-:Y:S01]  /*6a9c0*/  STL [R1+0x1cd8], R20 ;  /* 0x001cd81401007387 */ /* 0x000fe20000100800 */
[----:B----4-:R-:W-:Y:S01]  /*6a9d0*/  STL.64 [R1+0x2278], R22 ;  /* 0x0022781601007387 */ /* 0x010fe20000100a00 */
[----:B------:R0:W-:Y:S02]  /*6a9e0*/  STL [R1+0x1cd4], R16 ;  /* 0x001cd41001007387 */ /* 0x0001e40000100800 */
[----:B------:R-:W-:Y:S01]  /*6a9f0*/  STL [R1+0x1cd0], R12 ;  /* 0x001cd00c01007387 */ /* 0x000fe20000100800 */
[----:B--2---:R-:W-:Y:S01]  /*6aa00*/  HMMA.16816.F32 R8, R4, R26, R8 ;  /* 0x0000001a0408723c */ /* 0x004fe20000001808 */
[----:B0-----:R-:W-:Y:S11]  /*6aa10*/  IMAD.MOV.U32 R16, RZ, RZ, R27 ;  /* 0x000000ffff107224 */ /* 0x001ff600078e001b */
[----:B------:R-:W-:Y:S11]  /*6aa20*/  @!UPT UIADD3 URZ, URZ, URZ, URZ ;  /* 0x0000003f3f3ff290 */ /* 0x000ff6000fffe03f */
[----:B------:R-:W-:Y:S01]  /*6aa30*/  STL.64 [R1+0x790], R8 ;  /* 0x0007900801007387 */ /* 0x000fe20000100a00 */
[----:B------:R-:W-:Y:S02]  /*6aa40*/  STL.64 [R1+0x798], R10 ;  /* 0x0007980a01007387 */ /* 0x000fe40000100a00 */
[----:B------:R-:W2:Y:S02]  /*6aa50*/  LDL R27, [R1+0x1bc4] ;  /* 0x001bc400011b7983 */ /* 0x000ea40000100800 */
[----:B--2---:R0:W-:Y:S01]  /*6aa60*/  STL [R1+0x2210], R27 ;  /* 0x0022101b01007387 */ /* 0x0041e20000100800 */
[----:B------:R-:W2:Y:S03]  /*6aa70*/  LDL R26, [R1+0x68] ;  /* 0x00006800011a7983 */ /* 0x000ea60000100800 */
[----:B0-----:R-:W2:Y:S01]  /*6aa80*/  LDL R27, [R1+0x6c] ;  /* 0x00006c00011b7983 */ /* 0x001ea20000100800 */
[----:B------:R-:W-:-:S02]  /*6aa90*/  IMAD.MOV.U32 R2, RZ, RZ, R8 ;  /* 0x000000ffff027224 */ /* 0x000fc400078e0008 */
[----:B---3--:R-:W-:Y:S02]  /*6aaa0*/  IMAD.MOV.U32 R9, RZ, RZ, R14 ;  /* 0x000000ffff097224 */ /* 0x008fe400078e000e */
[----:B------:R-:W-:Y:S02]  /*6aab0*/  IMAD.MOV.U32 R10, RZ, RZ, R15 ;  /* 0x000000ffff0a7224 */ /* 0x000fe400078e000f */
[----:B------:R-:W-:Y:S01]  /*6aac0*/  IMAD.MOV.U32 R11, RZ, RZ, R3 ;  /* 0x000000ffff0b7224 */ /* 0x000fe200078e0003 */
[----:B--2---:R0:W-:Y:S01]  /*6aad0*/  STL.64 [R1+0x2228], R26 ;  /* 0x0022281a01007387 */ /* 0x0041e20000100a00 */
[----:B------:R-:W2:Y:S02]  /*6aae0*/  LDL.LU R8, [R1+0x4e0] ;  /* 0x0004e00001087983 */ /* 0x000ea40000300800 */
[----:B------:R-:W3:Y:S02]  /*6aaf0*/  LDL.LU R14, [R1+0x229c] ;  /* 0x00229c00010e7983 */ /* 0x000ee40000300800 */
[----:B------:R-:W4:Y:S01]  /*6ab00*/  LDL.LU R15, [R1+0x2298] ;  /* 0x00229800010f7983 */ /* 0x000f220000300800 */
[----:B------:R-:W2:Y:S01]  /*6ab10*/  LDL.LU R3, [R1+0x2294] ;  /* 0x0022940001037983 */ /* 0x000ea20000300800 */
[----:B------:R-:W2:Y:S03]  /*6ab20*/  LDL.64 R22, [R1+0xa8] ;  /* 0x0000a80001167983 */ /* 0x000ea60000100a00 */
[----:B0-----:R-:W2:Y:S04]  /*6ab30*/  LDL.64 R26, [R1+0x78] ;  /* 0x00007800011a7983 */ /* 0x001ea80000100a00 */
[----:B--2---:R0:W-:Y:S04]  /*6ab40*/  STL.64 [R1+0x2240], R26 ;  /* 0x0022401a01007387 */ /* 0x0041e80000100a00 */
[----:B0-----:R-:W2:Y:S04]  /*6ab50*/  LDL R26, [R1+0x88] ;  /* 0x00008800011a7983 */ /* 0x001ea80000100800 */
[----:B------:R-:W2:Y:S04]  /*6ab60*/  LDL R27, [R1+0x8c] ;  /* 0x00008c00011b7983 */ /* 0x000ea80000100800 */
[----:B--2---:R-:W-:Y:S01]  /*6ab70*/  STL.64 [R1+0x2258], R26 ;  /* 0x0022581a01007387 */ /* 0x004fe20000100a00 */
[----:B------:R-:W-:Y:S02]  /*6ab80*/  STL.64 [R1+0x2220], R10 ;  /* 0x0022200a01007387 */ /* 0x000fe40000100a00 */
[----:B------:R0:W-:Y:S02]  /*6ab90*/  STL.64 [R1+0x2218], R8 ;  /* 0x0022180801007387 */ /* 0x0001e40000100a00 */
[----:B0-----:R-:W2:Y:S01]  /*6aba0*/  LDL.LU R8, [R1+0x310] ;  /* 0x0003100001087983 */ /* 0x001ea20000300800 */
[----:B------:R-:W2:Y:S02]  /*6abb0*/  LDL.LU R9, [R1+0x314] ;  /* 0x0003140001097983 */ /* 0x000ea40000300800 */
[----:B------:R-:W2:Y:S02]  /*6abc0*/  LDL.LU R10, [R1+0x318] ;  /* 0x00031800010a7983 */ /* 0x000ea40000300800 */
[----:B------:R-:W2:Y:S01]  /*6abd0*/  LDL.LU R11, [R1+0x31c] ;  /* 0x00031c00010b7983 */ /* 0x000ea20000300800 */
[----:B------:R-:W2:Y:S04]  /*6abe0*/  LDL R26, [R1+0x98] ;  /* 0x00009800011a7983 */ /* 0x000ea80000100800 */
[----:B------:R-:W2:Y:S04]  /*6abf0*/  LDL R27, [R1+0x9c] ;  /* 0x00009c00011b7983 */ /* 0x000ea80000100800 */
[----:B--2---:R0:W-:Y:S01]  /*6ac00*/  STL.64 [R1+0x2270], R26 ;  /* 0x0022701a01007387 */ /* 0x0041e20000100a00 */
[----:B------:R-:W2:Y:S02]  /*6ac10*/  LDL.LU R24, [R1+0x350] ;  /* 0x0003500001187983 */ /* 0x000ea40000300800 */
[----:B------:R-:W2:Y:S01]  /*6ac20*/  LDL.LU R25, [R1+0x354] ;  /* 0x0003540001197983 */ /* 0x000ea20000300800 */
[----:B0-----:R-:W2:Y:S01]  /*6ac30*/  LDL.LU R26, [R1+0x358] ;  /* 0x00035800011a7983 */ /* 0x001ea20000300800 */
[----:B------:R-:W2:Y:S02]  /*6ac40*/  LDL.LU R27, [R1+0x35c] ;  /* 0x00035c00011b7983 */ /* 0x000ea40000300800 */
[----:B------:R-:W-:Y:S02]  /*6ac50*/  STL.64 [R1+0x2238], R10 ;  /* 0x0022380a01007387 */ /* 0x000fe40000100a00 */
[----:B------:R0:W-:Y:S02]  /*6ac60*/  STL.64 [R1+0x2230], R8 ;  /* 0x0022300801007387 */ /* 0x0001e40000100a00 */
[----:B0-----:R-:W2:Y:S01]  /*6ac70*/  LDL.LU R8, [R1+0x320] ;  /* 0x0003200001087983 */ /* 0x001ea20000300800 */
[----:B----4-:R-:W-:-:S02]  /*6ac80*/  IMAD.MOV.U32 R10, RZ, RZ, R15 ;  /* 0x000000ffff0a7224 */ /* 0x010fc400078e000f */
[----:B---3--:R-:W-:Y:S02]  /*6ac90*/  IMAD.MOV.U32 R11, RZ, RZ, R14 ;  /* 0x000000ffff0b7224 */ /* 0x008fe400078e000e */
[----:B------:R-:W-:Y:S02]  /*6aca0*/  IMAD.MOV.U32 R9, RZ, RZ, R3 ;  /* 0x000000ffff097224 */ /* 0x000fe400078e0003 */
[----:B------:R-:W3:Y:S01]  /*6acb0*/  LDL.LU R3, [R1+0x2290] ;  /* 0x0022900001037983 */ /* 0x000ee20000300800 */
[----:B------:R-:W4:Y:S02]  /*6acc0*/  LDL.LU R15, [R1+0x228c] ;  /* 0x00228c00010f7983 */ /* 0x000f240000300800 */
[----:B------:R-:W3:Y:S02]  /*6acd0*/  LDL.LU R14, [R1+0x2288] ;  /* 0x00228800010e7983 */ /* 0x000ee40000300800 */
[----:B------:R-:W-:Y:S01]  /*6ace0*/  STL.64 [R1+0x2250], R10 ;  /* 0x0022500a01007387 */ /* 0x000fe20000100a00 */
[----:B--2---:R0:W-:Y:S04]  /*6acf0*/  STL.64 [R1+0x2248], R8 ;  /* 0x0022480801007387 */ /* 0x0041e80000100a00 */
[----:B0-----:R-:W2:Y:S01]  /*6ad00*/  LDL.LU R8, [R1+0x330] ;  /* 0x0003300001087983 */ /* 0x001ea20000300800 */
[----:B------:R-:W2:Y:S02]  /*6ad10*/  LDL.LU R9, [R1+0x334] ;  /* 0x0003340001097983 */ /* 0x000ea40000300800 */
[----:B------:R-:W2:Y:S02]  /*6ad20*/  LDL.LU R10, [R1+0x338] ;  /* 0x00033800010a7983 */ /* 0x000ea40000300800 */
[----:B------:R-:W2:Y:S01]  /*6ad30*/  LDL.LU R11, [R1+0x33c] ;  /* 0x00033c00010b7983 */ /* 0x000ea20000300800 */
[----:B------:R-:W-:Y:S01]  /*6ad40*/  HMMA.16816.F32 R24, R4, R22, R24 ;  /* 0x000000160418723c */ /* 0x000fe20000001818 */
[----:B------:R-:W-:Y:S11]  /*6ad50*/  IMAD.MOV.U32 R12, RZ, RZ, R23 ;  /* 0x000000ffff0c7224 */ /* 0x000ff600078e0017 */
[----:B------:R-:W-:Y:S11]  /*6ad60*/  @!UPT UIADD3 URZ, URZ, URZ, URZ ;  /* 0x0000003f3f3ff290 */ /* 0x000ff6000fffe03f */
[----:B------:R-:W-:Y:S01]  /*6ad70*/  @!UPT UIADD3 URZ, URZ, URZ, URZ ;  /* 0x0000003f3f3ff290 */ /* 0x000fe2000fffe03f */
[----:B------:R-:W-:Y:S02]  /*6ad80*/  IMAD.MOV.U32 R13, RZ, RZ, R27 ;  /* 0x000000ffff0d7224 */ /* 0x000fe400078e001b */
[----:B------:R-:W-:Y:S01]  /*6ad90*/  IMAD.MOV.U32 R17, RZ, RZ, R26 ;  /* 0x000000ffff117224 */ /* 0x000fe200078e001a */
[----:B--2---:R4:W-:Y:S01]  /*6ada0*/  STL.64 [R1+0x2268], R10 ;  /* 0x0022680a01007387 */ /* 0x0049e20000100a00 */
[----:B------:R0:W-:Y:S02]  /*6adb0*/  STL.64 [R1+0x2260], R8 ;  /* 0x0022600801007387 */ /* 0x0001e40000100a00 */
[----:B----4-:R-:W-:Y:S01]  /*6adc0*/  IMAD.MOV.U32 R10, RZ, RZ, R15 ;  /* 0x000000ffff0a7224 */ /* 0x010fe200078e000f */
[----:B0-----:R-:W2:Y:S01]  /*6add0*/  LDL.LU R8, [R1+0x340] ;  /* 0x0003400001087983 */ /* 0x001ea20000300800 */
[----:B---3--:R-:W-:Y:S02]  /*6ade0*/  IMAD.MOV.U32 R9, RZ, RZ, R14 ;  /* 0x000000ffff097224 */ /* 0x008fe400078e000e */
[----:B------:R-:W3:Y:S02]  /*6adf0*/  LDL.LU R14, [R1+0x2284] ;  /* 0x00228400010e7983 */ /* 0x000ee40000300800 */
[----:B------:R-:W3:Y:S01]  /*6ae00*/  LDL.LU R15, [R1+0x2280] ;  /* 0x00228000010f7983 */ /* 0x000ee20000300800 */
[----:B------:R-:W-:Y:S01]  /*6ae10*/  STL [R1+0x1ce0], R2 ;  /* 0x001ce00201007387 */ /* 0x000fe20000100800 */
[----:B------:R-:W4:Y:S02]  /*6ae20*/  LDL.LU.64 R22, [R1+0x2278] ;  /* 0x0022780001167983 */ /* 0x000f240000300a00 */
[----:B------:R-:W-:Y:S02]  /*6ae30*/  STL.64 [R1+0x780], R24 ;  /* 0x0007801801007387 */ /* 0x000fe40000100a00 */
[----:B------:R0:W-:Y:S02]  /*6ae40*/  STL.64 [R1+0x788], R26 ;  /* 0x0007881a01007387 */ /* 0x0001e40000100a00 */
[----:B0-----:R-:W2:Y:S01]  /*6ae50*/  LDL.LU.64 R26, [R1+0x2270] ;  /* 0x00227000011a7983 */ /* 0x001ea20000300a00 */
[----:B------:R-:W-:-:S02]  /*6ae60*/  IMAD.MOV.U32 R11, RZ, RZ, R3 ;  /* 0x000000ffff0b7224 */ /* 0x000fc400078e0003 */
[----:B------:R-:W-:Y:S02]  /*6ae70*/  IMAD.MOV.U32 R21, RZ, RZ, R25 ;  /* 0x000000ffff157224 */ /* 0x000fe400078e0019 */
[----:B------:R-:W-:-:S05]  /*6ae80*/  IMAD.MOV.U32 R3, RZ, RZ, R24 ;  /* 0x000000ffff037224 */ /* 0x000fca00078e0018 */
[----:B------:R-:W-:Y:S01]  /*6ae90*/  STL [R1+0x1cf0], R3 ;  /* 0x001cf00301007387 */ /* 0x000fe20000100800 */
[----:B------:R-:W-:Y:S03]  /*6aea0*/  STL [R1+0x1cec], R21 ;  /* 0x001cec1501007387 */ /* 0x000fe60000100800 */
[----:B----4-:R0:W-:Y:S04]  /*6aeb0*/  STL.64 [R1+0x21e8], R22 ;  /* 0x0021e81601007387 */ /* 0x0101e80000100a00 */
[----:B0-----:R-:W4:Y:S01]  /*6aec0*/  LDL.64 R22, [R1+0x58] ;  /* 0x0000580001167983 */ /* 0x001f220000100a00 */
[----:B--2---:R-:W-:Y:S01]  /*6aed0*/  HMMA.16816.F32 R24, R4, R26, R8 ;  /* 0x0000001a0418723c */ /* 0x004fe20000001808 */
[----:B------:R-:W-:Y:S02]  /*6aee0*/  STL [R1+0x1ce8], R17 ;  /* 0x001ce81101007387 */ /* 0x000fe40000100800 */
[----:B------:R-:W-:Y:S01]  /*6aef0*/  STL [R1+0x1ce4], R13 ;  /* 0x001ce40d01007387 */ /* 0x000fe20000100800 */
[----:B---3--:R-:W-:Y:S02]  /*6af00*/  STL.64 [R1+0x2190], R14 ;  /* 0x0021900e01007387 */ /* 0x008fe40000100a00 */
[----:B------:R0:W-:Y:S02]  /*6af10*/  STL [R1+0x2188], R12 ;  /* 0x0021880c01007387 */ /* 0x0001e40000100800 */
[----:B0-----:R-:W4:Y:S01]  /*6af20*/  LDL.LU R12, [R1+0x4f0] ;  /* 0x0004f000010c7983 */ /* 0x001f220000300800 */
[----:B------:R-:W4:Y:S02]  /*6af30*/  LDL.LU R13, [R1+0x4f4] ;  /* 0x0004f400010d7983 */ /* 0x000f240000300800 */
[----:B------:R-:W2:Y:S02]  /*6af40*/  LDL.LU.64 R10, [R1+0x2268] ;  /* 0x00226800010a7983 */ /* 0x000ea40000300a00 */
[----:B------:R-:W2:Y:S10]  /*6af50*/  LDL.LU.64 R8, [R1+0x2260] ;  /* 0x0022600001087983 */ /* 0x000eb40000300a00 */
[----:B------:R-:W-:Y:S01]  /*6af60*/  STL.64 [R1+0x770], R24 ;  /* 0x0007701801007387 */ /* 0x000fe20000100a00 */
[----:B------:R0:W-:Y:S03]  /*6af70*/  STL.64 [R1+0x778], R26 ;  /* 0x0007781a01007387 */ /* 0x0001e60000100a00 */
[----:B0-----:R-:W2:Y:S01]  /*6af80*/  LDL.LU.64 R26, [R1+0x2258] ;  /* 0x00225800011a7983 */ /* 0x001ea20000300a00 */
[----:B------:R-:W-:-:S02]  /*6af90*/  IMAD.MOV.U32 R15, RZ, RZ, R28 ;  /* 0x000000ffff0f7224 */ /* 0x000fc400078e001c */
[----:B------:R-:W-:-:S05]  /*6afa0*/  IMAD.MOV.U32 R28, RZ, RZ, R24 ;  /* 0x000000ffff1c7224 */ /* 0x000fca00078e0018 */
[----:B------:R-:W-:Y:S01]  /*6afb0*/  STL [R1+0x1cf4], R28 ;  /* 0x001cf41c01007387 */ /* 0x000fe20000100800 */
[----:B--2---:R-:W-:Y:S03]  /*6afc0*/  HMMA.16816.F32 R24, R4, R26, R8 ;  /* 0x0000001a0418723c */ /* 0x004fe60000001808 */
[----:B------:R-:W2:Y:S01]  /*6afd0*/  LDL.LU.64 R10, [R1+0x2250] ;  /* 0x00225000010a7983 */ /* 0x000ea20000300a00 */
[----:B------:R-:W2:Y:S11]  /*6afe0*/  LDL.LU.64 R8, [R1+0x2248] ;  /* 0x0022480001087983 */ /* 0x000eb60000300a00 */
[----:B------:R-:W-:Y:S08]  /*6aff0*/  @!UPT UIADD3 URZ, URZ, URZ, URZ ;  /* 0x0000003f3f3ff290 */ /* 0x000ff0000fffe03f */
[----:B------:R-:W-:Y:S01]  /*6b000*/  STL.64 [R1+0x760], R24 ;  /* 0x0007601801007387 */ /* 0x000fe20000100a00 */
[----:B------:R0:W-:Y:S03]  /*6b010*/  STL.64 [R1+0x768], R26 ;  /* 0x0007681a01007387 */ /* 0x0001e60000100a00 */
[----:B0-----:R-:W2:Y:S01]  /*6b020*/  LDL.LU.64 R26, [R1+0x2240] ;  /* 0x00224000011a7983 */ /* 0x001ea20000300a00 */
[----:B------:R-:W-:Y:S02]  /*6b030*/  IMAD.MOV.U32 R14, RZ, RZ, R29 ;  /* 0x000000ffff0e7224 */ /* 0x000fe400078e001d */
[----:B------:R-:W-:-:S05]  /*6b040*/  IMAD.MOV.U32 R29, RZ, RZ, R24 ;  /* 0x000000ffff1d7224 */ /* 0x000fca00078e0018 */
[----:B------:R0:W-:Y:S01]  /*6b050*/  STL [R1+0x1cf8], R29 ;  /* 0x001cf81d01007387 */ /* 0x0001e20000100800 */
[C---:B--2---:R-:W-:Y:S01]  /*6b060*/  HMMA.16816.F32 R8, R4.reuse, R26, R8 ;  /* 0x0000001a0408723c */ /* 0x044fe20000001808 */
[----:B0-----:R-:W-:Y:S11]  /*6b070*/  IMAD.MOV.U32 R29, RZ, RZ, R27 ;  /* 0x000000ffff1d7224 */ /* 0x001ff600078e001b */
        /* <DEDUP_REMOVED lines=12> */
[----:B0-----:R-:W3:Y:S04]  /*6b140*/  LDL.LU R27, [R1+0x2210] ;  /* 0x00221000011b7983 */ /* 0x001ee80000300800 */
[----:B---3--:R-:W0:Y:S04]  /*6b150*/  LDSM.16.MT88.4 R24, [R27+0x23800] ;  /* 0x023800001b18783b */ /* 0x008e280000004200 */
[----:B0-----:R0:W-:Y:S01]  /*6b160*/  STL.64 [R1+0x2078], R26 ;  /* 0x0020781a01007387 */ /* 0x0011e20000100a00 */
[----:B------:R-:W-:Y:S03]  /*6b170*/  STL.64 [R1+0x2070], R24 ;  /* 0x0020701801007387 */ /* 0x000fe60000100a00 */
[----:B0-----:R-:W2:Y:S04]  /*6b180*/  LDL R26, [R1+0x48] ;  /* 0x00004800011a7983 */ /* 0x001ea80000100800 */
[----:B------:R-:W2:Y:S01]  /*6b190*/  LDL R27, [R1+0x4c] ;  /* 0x00004c00011b7983 */ /* 0x000ea20000100800 */
[C---:B----4-:R-:W-:Y:S11]  /*6b1a0*/  HMMA.16816.F32 R12, R4.reuse, R22, R12 ;  /* 0x00000016040c723c */ /* 0x050ff6000000180c */
[----:B------:R-:W-:Y:S11]  /*6b1b0*/  @!UPT UIADD3 URZ, URZ, URZ, URZ ;  /* 0x0000003f3f3ff290 */ /* 0x000ff6000fffe03f */
[----:B------:R-:W-:Y:S01]  /*6b1c0*/  @!UPT UIADD3 URZ, URZ, URZ, URZ ;  /* 0x0000003f3f3ff290 */ /* 0x000fe2000fffe03f */
[----:B------:R0:W-:Y:S01]  /*6b1d0*/  STL.64 [R1+0x7b0], R12 ;  /* 0x0007b00c01007387 */ /* 0x0001e20000100a00 */
[----:B------:R1:W-:Y:S03]  /*6b1e0*/  STL.64 [R1+0x7b8], R14 ;  /* 0x0007b80e01007387 */ /* 0x0003e60000100a00 */
[----:B0-----:R-:W3:Y:S01]  /*6b1f0*/  LDL.LU R12, [R1+0x470] ;  /* 0x00047000010c7983 */ /* 0x001ee20000300800 */
[----:B--2---:R-:W-:Y:S11]  /*6b200*/  HMMA.16816.F32 R8, R4, R26, R8 ;  /* 0x0000001a0408723c */ /* 0x004ff60000001808 */
[----:B------:R-:W-:Y:S11]  /*6b210*/  @!UPT UIADD3 URZ, URZ, URZ, URZ ;  /* 0x0000003f3f3ff290 */ /* 0x000ff6000fffe03f */
[----:B------:R-:W-:Y:S01]  /*6b220*/  @!UPT UIADD3 URZ, URZ, URZ, URZ ;  /* 0x0000003f3f3ff290 */ /* 0x000fe2000fffe03f */
[----:B------:R-:W-:Y:S01]  /*6b230*/  STL.64 [R1+0x610], R8 ;  /* 0x0006100801007387 */ /* 0x000fe20000100a00 */
[----:B------:R-:W-:Y:S02]  /*6b240*/  STL.64 [R1+0x618], R10 ;  /* 0x0006180a01007387 */ /* 0x000fe40000100a00 */
[----:B------:R-:W3:Y:S02]  /*6b250*/  LDL.LU R13, [R1+0x474] ;  /* 0x00047400010d7983 */ /* 0x000ee40000300800 */
[----:B-1----:R-:W2:Y:S01]  /*6b260*/  LDL.LU R14, [R1+0x478] ;  /* 0x00047800010e7983 */ /* 0x002ea20000300800 */
[----:B------:R-:W2:Y:S04]  /*6b270*/  LDL.LU R15, [R1+0x47c] ;  /* 0x00047c00010f7983 */ /* 0x000ea80000300800 */
        /* <DEDUP_REMOVED lines=10> */
[----:B0-----:R-:W2:Y:S04]  /*6b320*/  LDL R14, [R1+0x8] ;  /* 0x00000800010e7983 */ /* 0x001ea80000100800 */
[----:B------:R-:W2:Y:S01]  /*6b330*/  LDL R15, [R1+0xc] ;  /* 0x00000c00010f7983 */ /* 0x000ea20000100800 */
[----:B------:R-:W3:Y:S02]  /*6b340*/  LDL.LU R20, [R1+0x4c0] ;  /* 0x0004c00001147983 */ /* 0x000ee40000300800 */
[----:B------:R-:W3:Y:S02]  /*6b350*/  LDL.LU R21, [R1+0x4c4] ;  /* 0x0004c40001157983 */ /* 0x000ee40000300800 */
[----:B------:R-:W4:Y:S01]  /*6b360*/  LDL.LU R22, [R1+0x4c8] ;  /* 0x0004c80001167983 */ /* 0x000f220000300800 */
[----:B------:R-:W4:Y:S04]  /*6b370*/  LDL.LU R23, [R1+0x4cc] ;  /* 0x0004cc0001177983 */ /* 0x000f280000300800 */
[----:B----4-:R0:W-:Y:S01]  /*6b380*/  STL.64 [R1+0x21f8], R22 ;  /* 0x0021f81601007387 */ /* 0x0101e20000100a00 */
[----:B---3--:R-:W-:Y:S03]  /*6b390*/  STL.64 [R1+0x21f0], R20 ;  /* 0x0021f01401007387 */ /* 0x008fe60000100a00 */
[----:B0-----:R-:W3:Y:S01]  /*6b3a0*/  LDL.64 R22, [R1+0x38] ;  /* 0x0000380001167983 */ /* 0x001ee20000100a00 */
[----:B--2---:R0:W-:Y:S03]  /*6b3b0*/  STL.64 [R1+0x21c8], R14 ;  /* 0x0021c80e01007387 */ /* 0x0041e60000100a00 */
[----:B0-----:R-:W2:Y:S04]  /*6b3c0*/  LDL.64 R14, [R1+0x18] ;  /* 0x00001800010e7983 */ /* 0x001ea80000100a00 */
[----:B--2---:R0:W-:Y:S04]  /*6b3d0*/  STL.64 [R1+0x21e0], R14 ;  /* 0x0021e00e01007387 */ /* 0x0041e80000100a00 */
[----:B0-----:R-:W2:Y:S04]  /*6b3e0*/  LDL.64 R14, [R1+0x28] ;  /* 0x00002800010e7983 */ /* 0x001ea80000100a00 */
[----:B--2---:R0:W-:Y:S01]  /*6b3f0*/  STL.64 [R1+0x2200], R14 ;  /* 0x0022000e01007387 */ /* 0x0041e20000100a00 */
[----:B------:R-:W3:Y:S02]  /*6b400*/  LDL.LU R12, [R1+0x4d0] ;  /* 0x0004d000010c7983 */ /* 0x000ee40000300800 */
[----:B------:R-:W3:Y:S01]  /*6b410*/  LDL.LU R13, [R1+0x4d4] ;  /* 0x0004d400010d7983 */ /* 0x000ee20000300800 */
[----:B0-----:R-:W3:Y:S01]  /*6b420*/  LDL.LU R14, [R1+0x4d8] ;  /* 0x0004d800010e7983 */ /* 0x001ee20000300800 */
[----:B------:R-:W3:Y:S02]  /*6b430*/  LDL.LU R15, [R1+0x4dc] ;  /* 0x0004dc00010f7983 */ /* 0x000ee40000300800 */
[----:B------:R-:W2:Y:S02]  /*6b440*/  LDL.LU R8, [R1+0x300] ;  /* 0x0003000001087983 */ /* 0x000ea40000300800 */
[----:B------:R-:W2:Y:S01]  /*6b450*/  LDL.LU R9, [R1+0x304] ;  /* 0x0003040001097983 */ /* 0x000ea20000300800 */
[----:B------:R-:W4:Y:S01]  /*6b460*/  LDL.LU R10, [R1+0x308] ;  /* 0x00030800010a7983 */ /* 0x000f220000300800 */
[----:B------:R-:W4:Y:S03]  /*6b470*/  LDL.LU R11, [R1+0x30c] ;  /* 0x00030c00010b7983 */ /* 0x000f260000300800 */
[----:B----4-:R-:W-:Y:S01]  /*6b480*/  STL.64 [R1+0x21c0], R10 ;  /* 0x0021c00a01007387 */ /* 0x010fe20000100a00 */
[----:B--2---:R0:W-:Y:S03]  /*6b490*/  STL.64 [R1+0x21b8], R8 ;  /* 0x0021b80801007387 */ /* 0x0041e60000100a00 */
[----:B0-----:R-:W2:Y:S01]  /*6b4a0*/  LDL.LU R8, [R1+0x490] ;  /* 0x0004900001087983 */ /* 0x001ea20000300800 */
[----:B------:R-:W2:Y:S02]  /*6b4b0*/  LDL.LU R9, [R1+0x494] ;  /* 0x0004940001097983 */ /* 0x000ea40000300800 */
[----:B------:R-:W4:Y:S02]  /*6b4c0*/  LDL.LU R10, [R1+0x498] ;  /* 0x00049800010a7983 */ /* 0x000f240000300800 */
[----:B------:R-:W4:Y:S01]  /*6b4d0*/  LDL.LU R11, [R1+0x49c] ;  /* 0x00049c00010b7983 */ /* 0x000f220000300800 */
[----:B---3--:R-:W-:Y:S01]  /*6b4e0*/  HMMA.16816.F32 R12, R4, R22, R12 ;  /* 0x00000016040c723c */ /* 0x008fe2000000180c */
        /* <DEDUP_REMOVED lines=9> */
[----:B------:R-:W3:Y:S02]  /*6b580*/  LDL.LU R25, [R1+0x454] ;  /* 0x0004540001197983 */ /* 0x000ee40000300800 */
[----:B------:R-:W4:Y:S02]  /*6b590*/  LDL.LU R26, [R1+0x458] ;  /* 0x00045800011a7983 */ /* 0x000f240000300800 */
[----:B------:R-:W4:Y:S01]  /*6b5a0*/  LDL.LU R27, [R1+0x45c] ;  /* 0x00045c00011b7983 */ /* 0x000f220000300800 */
[----:B------:R-:W2:Y:S01]  /*6b5b0*/  LDL R17, [R1+0x1bc0] ;  /* 0x001bc00001117983 */ /* 0x000ea20000100800 */
[----:B------:R-:W-:-:S02]  /*6b5c0*/  IMAD.MOV.U32 R2, RZ, RZ, R22 ;  /* 0x000000ffff027224 */ /* 0x000fc400078e0016 */
[----:B------:R-:W-:Y:S01]  /*6b5d0*/  IMAD.MOV.U32 R0, RZ, RZ, R23 ;  /* 0x000000ffff007224 */ /* 0x000fe200078e0017 */
[----:B----4-:R0:W-:Y:S01]  /*6b5e0*/  STL.64 [R1+0x2168], R26 ;  /* 0x0021681a01007387 */ /* 0x0101e20000100a00 */
[----:B---3--:R-:W-:Y:S02]  /*6b5f0*/  STL.64 [R1+0x2160], R24 ;  /* 0x0021601801007387 */ /* 0x008fe40000100a00 */
[----:B0-----:R-:W-:Y:S02]  /*6b600*/  IMAD.MOV.U32 R26, RZ, RZ, R18 ;  /* 0x000000ffff1a7224 */ /* 0x001fe400078e0012 */
[----:B------:R-:W-:Y:S01]  /*6b610*/  IMAD.MOV.U32 R27, RZ, RZ, R19 ;  /* 0x000000ffff1b7224 */ /* 0x000fe200078e0013 */
[----:B------:R-:W3:Y:S01]  /*6b620*/  LDL.LU R18, [R1+0x220c] ;  /* 0x00220c0001127983 */ /* 0x000ee20000300800 */
[----:B------:R-:W3:Y:S02]  /*6b630*/  LDL.LU R19, [R1+0x2208] ;  /* 0x0022080001137983 */ /* 0x000ee40000300800 */
[----:B------:R-:W-:Y:S02]  /*6b640*/  STL.64 [R1+0x600], R12 ;  /* 0x0006000c01007387 */ /* 0x000fe40000100a00 */
[----:B------:R0:W-:Y:S02]  /*6b650*/  STL.64 [R1+0x608], R14 ;  /* 0x0006080e01007387 */ /* 0x0001e40000100a00 */
[----:B0-----:R-:W4:Y:S01]  /*6b660*/  LDL.LU.64 R14, [R1+0x2200] ;  /* 0x00220000010e7983 */ /* 0x001f220000300a00 */
[----:B------:R-:W4:Y:S02]  /*6b670*/  LDL.LU.64 R22, [R1+0x21f8] ;  /* 0x0021f80001167983 */ /* 0x000f240000300a00 */
[----:B------:R-:W4:Y:S02]  /*6b680*/  LDL.LU.64 R20, [R1+0x21f0] ;  /* 0x0021f00001147983 */ /* 0x000f240000300a00 */
[C---:B----4-:R-:W-:Y:S01]  /*6b690*/  HMMA.16816.F32 R20, R4.reuse, R14, R20 ;  /* 0x0000000e0414723c */ /* 0x050fe20000001814 */
[----:B------:R-:W-:Y:S11]  /*6b6a0*/  IMAD.MOV.U32 R3, RZ, RZ, R15 ;  /* 0x000000ffff037224 */ /* 0x000ff600078e000f */
[----:B------:R-:W-:Y:S11]  /*6b6b0*/  @!UPT UIADD3 URZ, URZ, URZ, URZ ;  /* 0x0000003f3f3ff290 */ /* 0x000ff6000fffe03f */
[----:B------:R0:W-:Y:S01]  /*6b6c0*/  STL.64 [R1+0x5f0], R20 ;  /* 0x0005f01401007387 */ /* 0x0001e20000100a00 */
[----:B------:R1:W-:Y:S02]  /*6b6d0*/  STL.64 [R1+0x5f8], R22 ;  /* 0x0005f81601007387 */ /* 0x0003e40000100a00 */
[----:B0-----:R-:W-:Y:S01]  /*6b6e0*/  IMAD.MOV.U32 R20, RZ, RZ, R14 ;  /* 0x000000ffff147224 */ /* 0x001fe200078e000e */
[----:B-1----:R-:W4:Y:S01]  /*6b6f0*/  LDL.LU.64 R22, [R1+0x21e8] ;  /* 0x0021e80001167983 */ /* 0x002f220000300a00 */
        /* <DEDUP_REMOVED lines=23> */
[----:B0-----:R-:W3:Y:S01]  /*6b870*/  LDL.LU.64 R14, [R1+0x21a0] ;  /* 0x0021a000010e7983 */ /* 0x001ee20000300a00 */
[----:B------:R-:W3:Y:S02]  /*6b880*/  LDL.LU.64 R12, [R1+0x2198] ;  /* 0x00219800010c7983 */ /* 0x000ee40000300a00 */
[----:B------:R-:W-:Y:S02]  /*6b890*/  STL.64 [R1+0x2098], R22 ;  /* 0x0020981601007387 */ /* 0x000fe40000100a00 */
[----:B------:R0:W-:Y:S02]  /*6b8a0*/  STL.64 [R1+0x2170], R20 ;  /* 0x0021701401007387 */ /* 0x0001e40000100a00 */
[----:B0-----:R-:W4:Y:S01]  /*6b8b0*/  LDL.LU R20, [R1+0x460] ;  /* 0x0004600001147983 */ /* 0x001f220000300800 */
[----:B------:R-:W4:Y:S02]  /*6b8c0*/  LDL.LU R21, [R1+0x464] ;  /* 0x0004640001157983 */ /* 0x000f240000300800 */
[----:B------:R-:W4:Y:S02]  /*6b8d0*/  LDL.LU R22, [R1+0x468] ;  /* 0x0004680001167983 */ /* 0x000f240000300800 */
[----:B------:R-:W4:Y:S01]  /*6b8e0*/  LDL.LU R23, [R1+0x46c] ;  /* 0x00046c0001177983 */ /* 0x000f220000300800 */
[C---:B---3--:R-:W-:Y:S11]  /*6b8f0*/  HMMA.16816.F32 R12, R4.reuse, R18, R12 ;  /* 0x00000012040c723c */ /* 0x048ff6000000180c */
[----:B------:R-:W-:Y:S11]  /*6b900*/  @!UPT UIADD3 URZ, URZ, URZ, URZ ;  /* 0x0000003f3f3ff290 */ /* 0x000ff6000fffe03f */
[----:B------:R-:W-:Y:S01]  /*6b910*/  @!UPT UIADD3 URZ, URZ, URZ, URZ ;  /* 0x0000003f3f3ff290 */ /* 0x000fe2000fffe03f */
[----:B------:R-:W-:Y:S01]  /*6b920*/  STL.64 [R1+0x340], R12 ;  /* 0x0003400c01007387 */ /* 0x000fe20000100a00 */
[----:B------:R0:W-:Y:S03]  /*6b930*/  STL.64 [R1+0x348], R14 ;  /* 0x0003480e01007387 */ /* 0x0001e60000100a00 */
[----:B0-----:R-:W2:Y:S01]  /*6b940*/  LDL.LU.64 R14, [R1+0x2190] ;  /* 0x00219000010e7983 */ /* 0x001ea20000300a00 */
[----:B------:R-:W3:Y:S02]  /*6b950*/  LDL.LU R12, [R1+0x2188] ;  /* 0x00218800010c7983 */ /* 0x000ee40000300800 */
[----:B------:R0:W-:Y:S02]  /*6b960*/  STL.64 [R1+0x20a0], R18 ;  /* 0x0020a01201007387 */ /* 0x0001e40000100a00 */
[----:B0-----:R-:W4:Y:S01]  /*6b970*/  LDL R18, [R1+0xa8] ;  /* 0x0000a80001127983 */ /* 0x001f220000100800 */
[----:B--2---:R-:W-:Y:S03]  /*6b980*/  HMMA.16816.F32 R4, R4, R14, R8 ;  /* 0x0000000e0404723c */ /* 0x004fe60000001808 */
[----:B------:R-:W4:Y:S01]  /*6b990*/  LDL.LU.64 R10, [R1+0x2180] ;  /* 0x00218000010a7983 */ /* 0x000f220000300a00 */
[----:B------:R-:W4:Y:S02]  /*6b9a0*/  LDL.LU.64 R8, [R1+0x2178] ;  /* 0x0021780001087983 */ /* 0x000f240000300a00 */
[----:B---3--:R-:W-:-:S02]  /*6b9b0*/  IMAD.MOV.U32 R19, RZ, RZ, R12 ;  /* 0x000000ffff137224 */ /* 0x008fc400078e000c */
[----:B------:R0:W-:Y:S01]  /*6b9c0*/  STL.64 [R1+0x2080], R14 ;  /* 0x0020800e01007387 */ /* 0x0001e20000100a00 */
[----:B------:R-:W2:Y:S11]  /*6b9d0*/  LDL.LU R12, [R1+0x440] ;  /* 0x00044000010c7983 */ /* 0x000eb60000300800 */
[----:B------:R-:W-:Y:S03]  /*6b9e0*/  @!UPT UIADD3 URZ, URZ, URZ, URZ ;  /* 0x0000003f3f3ff290 */ /* 0x000fe6000fffe03f */
[----:B------:R-:W-:Y:S01]  /*6b9f0*/  STL.64 [R1+0x330], R4 ;  /* 0x0003300401007387 */ /* 0x000fe20000100a00 */
[----:B------:R-:W-:Y:S02]  /*6ba00*/  STL.64 [R1+0x338], R6 ;  /* 0x0003380601007387 */ /* 0x000fe40000100a00 */
[----:B------:R-:W1:Y:S04]  /*6ba10*/  LDSM.16.MT88.4 R4, [R17+0x23800] ;  /* 0x023800001104783b */ /* 0x000e680000004200 */
[----:B------:R-:W2:Y:S01]  /*6ba20*/  LDL.LU R13, [R1+0x444] ;  /* 0x00044400010d7983 */ /* 0x000ea20000300800 */
[----:B0-----:R-:W2:Y:S01]  /*6ba30*/  LDL.LU R14, [R1+0x448] ;  /* 0x00044800010e7983 */ /* 0x001ea20000300800 */
[----:B------:R-:W2:Y:S03]  /*6ba40*/  LDL.LU R15, [R1+0x44c] ;  /* 0x00044c00010f7983 */ /* 0x000ea60000300800 */
[----:B-1----:R0:W-:Y:S01]  /*6ba50*/  STL.64 [R1+0x1f98], R6 ;  /* 0x001f980601007387 */ /* 0x0021e20000100a00 */
[----:B------:R-:W-:Y:S03]  /*6ba60*/  STL.64 [R1+0x1f90], R4 ;  /* 0x001f900401007387 */ /* 0x000fe60000100a00 */
[----:B0-----:R-:W3:Y:S01]  /*6ba70*/  LDL R6, [R1+0xb8] ;  /* 0x0000b80001067983 */ /* 0x001ee20000100800 */
[----:B----4-:R-:W-:Y:S03]  /*6ba80*/  HMMA.16816.F32 R24, R8, R26, R20 ;  /* 0x0000001a0818723c */ /* 0x010fe60000001814 */
[----:B------:R-:W4:Y:S11]  /*6ba90*/  LDL.LU.64 R20, [R1+0x2170] ;  /* 0x0021700001147983 */ /* 0x000f360000300a00 */
[----:B------:R-:W-:Y:S09]  /*6baa0*/  @!UPT UIADD3 URZ, URZ, URZ, URZ ;  /* 0x0000003f3f3ff290 */ /* 0x000ff2000fffe03f */
[----:B------:R-:W-:Y:S01]  /*6bab0*/  STL.64 [R1+0x720], R24 ;  /* 0x0007201801007387 */ /* 0x000fe20000100a00 */
[----:B------:R0:W-:Y:S03]  /*6bac0*/  STL.64 [R1+0x728], R26 ;  /* 0x0007281a01007387 */ /* 0x0001e60000100a00 */
[----:B0-----:R-:W3:Y:S01]  /*6bad0*/  LDL.LU.64 R26, [R1+0x2168] ;  /* 0x00216800011a7983 */ /* 0x001ee20000300a00 */
[----:B------:R-:W3:Y:S02]  /*6bae0*/  LDL.LU.64 R24, [R1+0x2160] ;  /* 0x0021600001187983 */ /* 0x000ee40000300a00 */
[----:B------:R-:W-:-:S07]  /*6baf0*/  IMAD.MOV.U32 R7, RZ, RZ, R16 ;  /* 0x000000ffff077224 */ /* 0x000fce00078e0010 */
[C---:B---3--:R-:W-:Y:S01]  /*6bb00*/  HMMA.16816.F32 R4, R8.reuse, R6, R24 ;  /* 0x000000060804723c */ /* 0x048fe20000001818 */
[----:B------:R-:W3:Y:S11]  /*6bb10*/  LDL.LU.64 R24, [R1+0x2158] ;  /* 0x0021580001187983 */ /* 0x000ef60000300a00 */
[----:B------:R-:W-:Y:S11]  /*6bb20*/  @!UPT UIADD3 URZ, URZ, URZ, URZ ;  /* 0x0000003f3f3ff290 */ /* 0x000ff6000fffe03f */
[----:B------:R-:W-:Y:S01]  /*6bb30*/  STL.64 [R1+0x710], R4 ;  /* 0x0007100401007387 */ /* 0x000fe20000100a00 */
[----:B------:R2:W-:Y:S02]  /*6bb40*/  STL.64 [R1+0x718], R6 ;  /* 0x0007180601007387 */ /* 0x0005e40000100a00 */
[----:B------:R-:W4:Y:S01]  /*6bb50*/  LDL.LU R16, [R1+0x3a0] ;  /* 0x0003a00001107983 */ /* 0x000f220000300800 */
[----:B--2---:R-:W-:Y:S11]  /*6bb60*/  HMMA.16816.F32 R4, R8, R18, R12 ;  /* 0x000000120804723c */ /* 0x004ff6000000180c */
[----:B------:R-:W-:Y:S11]  /*6bb70*/  @!UPT UIADD3 URZ, URZ, URZ, URZ ;  /* 0x0000003f3f3ff290 */ /* 0x000ff6000fffe03f */
[----:B------:R-:W-:Y:S01]  /*6bb80*/  @!UPT UIADD3 URZ, URZ, URZ, URZ ;  /* 0x0000003f3f3ff290 */ /* 0x000fe2000fffe03f */
[----:B------:R-:W-:Y:S01]  /*6bb90*/  STL.64 [R1+0x700], R4 ;  /* 0x0007000401007387 */ /* 0x000fe20000100a00 */
[----:B------:R3:W-:Y:S02]  /*6bba0*/  STL.64 [R1+0x708], R6 ;  /* 0x0007080601007387 */ /* 0x0007e40000100a00 */
[----:B------:R-:W4:Y:S02]  /*6bbb0*/  LDL.LU R17, [R1+0x3a4] ;  /* 0x0003a40001117983 */ /* 0x000f240000300800 */
[----:B------:R-:W2:Y:S01]  /*6bbc0*/  LDL.LU R18, [R1+0x3a8] ;  /* 0x0003a80001127983 */ /* 0x000ea20000300800 */
[----:B------:R-:W2:Y:S01]  /*6bbd0*/  LDL.LU R19, [R1+0x3ac] ;  /* 0x0003ac0001137983 */ /* 0x000ea20000300800 */
[----:B------:R-:W2:Y:S02]  /*6bbe0*/  LDL.LU R12, [R1+0x3e0] ;  /* 0x0003e000010c7983 */ /* 0x000ea40000300800 */
[----:B------:R-:W2:Y:S02]  /*6bbf0*/  LDL.LU R13, [R1+0x3e4] ;  /* 0x0003e400010d7983 */ /* 0x000ea40000300800 */
[----:B------:R-:W2:Y:S01]  /*6bc00*/  LDL.LU R14, [R1+0x3e8] ;  /* 0x0003e800010e7983 */ /* 0x000ea20000300800 */
[----:B------:R-:W2:Y:S01]  /*6bc10*/  LDL.LU R15, [R1+0x3ec] ;  /* 0x0003ec00010f7983 */ /* 0x000ea20000300800 */
[----:B---3--:R-:W-:-:S02]  /*6bc20*/  IMAD.MOV.U32 R6, RZ, RZ, R25 ;  /* 0x000000ffff067224 */ /* 0x008fc400078e0019 */
[----:B------:R-:W-:Y:S01]  /*6bc30*/  IMAD.MOV.U32 R7, RZ, RZ, R24 ;  /* 0x000000ffff077224 */ /* 0x000fe200078e0018 */
[----:B--2---:R0:W-:Y:S01]  /*6bc40*/  STL.64 [R1+0x2100], R14 ;  /* 0x0021000e01007387 */ /* 0x0041e20000100a00 */
[----:B------:R-:W-:Y:S03]  /*6bc50*/  STL.64 [R1+0x20f8], R12 ;  /* 0x0020f80c01007387 */ /* 0x000fe60000100a00 */
[----:B------:R1:W-:Y:S02]  /*6bc60*/  STL.64 [R1+0x2108], R6 ;  /* 0x0021080601007387 */ /* 0x0003e40000100a00 */
[----:B------:R-:W2:Y:S01]  /*6bc70*/  LDL.LU R24, [R1+0x3f0] ;  /* 0x0003f00001187983 */ /* 0x000ea20000300800 */
[----:B------:R-:W2:Y:S01]  /*6bc80*/  LDL.LU R25, [R1+0x3f4] ;  /* 0x0003f40001197983 */ /* 0x000ea20000300800 */
[----:B------:R-:W3:Y:S02]  /*6bc90*/  LDL.LU R26, [R1+0x3f8] ;  /* 0x0003f800011a7983 */ /* 0x000ee40000300800 */
[----:B------:R-:W3:Y:S02]  /*6bca0*/  LDL.LU R27, [R1+0x3fc] ;  /* 0x0003fc00011b7983 */ /* 0x000ee40000300800 */
[----:B---3--:R3:W-:Y:S01]  /*6bcb0*/  STL.64 [R1+0x2118], R26 ;  /* 0x0021181a01007387 */ /* 0x0087e20000100a00 */
[----:B--2---:R-:W-:Y:S02]  /*6bcc0*/  STL.64 [R1+0x2110], R24 ;  /* 0x0021101801007387 */ /* 0x004fe40000100a00 */
[----:B0-----:R-:W2:Y:S02]  /*6bcd0*/  LDL R14, [R1+0x68] ;  /* 0x00006800010e7983 */ /* 0x001ea40000100800 */
[----:B------:R-:W2:Y:S02]  /*6bce0*/  LDL R15, [R1+0x6c] ;  /* 0x00006c00010f7983 */ /* 0x000ea40000100800 */
[----:B--2---:R-:W-:Y:S01]  /*6bcf0*/  STL.64 [R1+0x2120], R14 ;  /* 0x0021200e01007387 */ /* 0x004fe20000100a00 */
[----:B------:R-:W2:Y:S02]  /*6bd00*/  LDL.LU R4, [R1+0x400] ;  /* 0x0004000001047983 */ /* 0x000ea40000300800 */
[----:B------:R-:W2:Y:S02]  /*6bd10*/  LDL.LU R5, [R1+0x404] ;  /* 0x0004040001057983 */ /* 0x000ea40000300800 */
[----:B-1----:R-:W2:Y:S01]  /*6bd20*/  LDL.LU R6, [R1+0x408] ;  /* 0x0004080001067983 */ /* 0x002ea20000300800 */
[----:B------:R-:W2:Y:S01]  /*6bd30*/  LDL.LU R7, [R1+0x40c] ;  /* 0x00040c0001077983 */ /* 0x000ea20000300800 */
[----:B---3--:R-:W-:-:S03]  /*6bd40*/  IMAD.MOV.U32 R27, RZ, RZ, R29 ;  /* 0x000000ffff1b7224 */ /* 0x008fc600078e001d */
[----:B--2---:R0:W-:Y:S01]  /*6bd50*/  STL.64 [R1+0x2130], R6 ;  /* 0x0021300601007387 */ /* 0x0041e20000100a00 */
[----:B------:R-:W-:Y:S02]  /*6bd60*/  STL.64 [R1+0x2128], R4 ;  /* 0x0021280401007387 */ /* 0x000fe40000100a00 */
[----:B------:R-:W2:Y:S02]  /*6bd70*/  LDL R26, [R1+0x78] ;  /* 0x00007800011a7983 */ /* 0x000ea40000100800 */
[----:B--2---:R1:W-:Y:S01]  /*6bd80*/  STL.64 [R1+0x2138], R26 ;  /* 0x0021381a01007387 */ /* 0x0043e20000100a00 */
[----:B0-----:R-:W2:Y:S02]  /*6bd90*/  LDL R6, [R1+0x88] ;  /* 0x0000880001067983 */ /* 0x001ea40000100800 */
[----:B------:R-:W2:Y:S02]  /*6bda0*/  LDL R7, [R1+0x8c] ;  /* 0x00008c0001077983 */ /* 0x000ea40000100800 */
[----:B--2---:R0:W-:Y:S01]  /*6bdb0*/  STL.64 [R1+0x2140], R6 ;  /* 0x0021400601007387 */ /* 0x0041e20000100a00 */
[----:B------:R-:W2:Y:S02]  /*6bdc0*/  LDL.LU R24, [R1+0x420] ;  /* 0x0004200001187983 */ /* 0x000ea40000300800 */
[----:B------:R-:W2:Y:S02]  /*6bdd0*/  LDL.LU R25, [R1+0x424] ;  /* 0x0004240001197983 */ /* 0x000ea40000300800 */
[----:B-1----:R-:W3:Y:S01]  /*6bde0*/  LDL.LU R26, [R1+0x428] ;  /* 0x00042800011a7983 */ /* 0x002ee20000300800 */
[----:B------:R-:W3:Y:S04]  /*6bdf0*/  LDL.LU R27, [R1+0x42c] ;  /* 0x00042c00011b7983 */ /* 0x000ee80000300800 */
[----:B---3--:R-:W-:Y:S01]  /*6be00*/  STL.64 [R1+0x2150], R26 ;  /* 0x0021501a01007387 */ /* 0x008fe20000100a00 */
[----:B--2---:R1:W-:Y:S02]  /*6be10*/  STL.64 [R1+0x2148], R24 ;  /* 0x0021481801007387 */ /* 0x0043e40000100a00 */
[----:B0-----:R-:W2:Y:S02]  /*6be20*/  LDL R6, [R1+0x98] ;  /* 0x0000980001067983 */ /* 0x001ea40000100800 */
[----:B------:R-:W2:Y:S01]  /*6be30*/  LDL R7, [R1+0x9c] ;  /* 0x00009c0001077983 */ /* 0x000ea20000100800 */
[----:B-1----:R-:W2:Y:S01]  /*6be40*/  LDL.LU R24, [R1+0x430] ;  /* 0x0004300001187983 */ /* 0x002ea20000300800 */
[----:B------:R-:W2:Y:S02]  /*6be50*/  LDL.LU R25, [R1+0x434] ;  /* 0x0004340001197983 */ /* 0x000ea40000300800 */
[----:B------:R-:W2:Y:S02]  /*6be60*/  LDL.LU R26, [R1+0x438] ;  /* 0x00043800011a7983 */ /* 0x000ea40000300800 */
[----:B------:R-:W2:Y:S01]  /*6be70*/  LDL.LU R27, [R1+0x43c] ;  /* 0x00043c00011b7983 */ /* 0x000ea20000300800 */
[----:B------:R-:W3:Y:S01]  /*6be80*/  LDL.LU R12, [R1+0x410] ;  /* 0x00041000010c7983 */ /* 0x000ee20000300800 */
[----:B------:R-:W3:Y:S02]  /*6be90*/  LDL.LU R13, [R1+0x414] ;  /* 0x00041400010d7983 */ /* 0x000ee40000300800 */
[----:B------:R-:W3:Y:S02]  /*6bea0*/  LDL.LU R14, [R1+0x418] ;  /* 0x00041800010e7983 */ /* 0x000ee40000300800 */
[----:B------:R-:W3:Y:S01]  /*6beb0*/  LDL.LU R15, [R1+0x41c] ;  /* 0x00041c00010f7983 */ /* 0x000ee20000300800 */
[----:B------:R0:W-:Y:S01]  /*6bec0*/  STL.64 [R1+0x20b0], R18 ;  /* 0x0020b01201007387 */ /* 0x0001e20000100a00 */
[----:B----4-:R-:W-:Y:S02]  /*6bed0*/  STL.64 [R1+0x20a8], R16 ;  /* 0x0020a81001007387 */ /* 0x010fe40000100a00 */
[----:B0-----:R-:W-:-:S02]  /*6bee0*/  IMAD.MOV.U32 R18, RZ, RZ, R28 ;  /* 0x000000ffff127224 */ /* 0x001fc400078e001c */
[----:B------:R-:W-:-:S05]  /*6bef0*/  IMAD.MOV.U32 R19, RZ, RZ, R21 ;  /* 0x000000ffff137224 */ /* 0x000fca00078e0015 */
[----:B------:R0:W-:Y:S02]  /*6bf00*/  STL.64 [R1+0x20c0], R18 ;  /* 0x0020c01201007387 */ /* 0x0001e40000100a00 */
[----:B0-----:R-:W-:Y:S02]  /*6bf10*/  IMAD.MOV.U32 R18, RZ, RZ, R20 ;  /* 0x000000ffff127224 */ /* 0x001fe400078e0014 */
[----:B------:R-:W-:-:S05]  /*6bf20*/  IMAD.MOV.U32 R19, RZ, RZ, R3 ;  /* 0x000000ffff137224 */ /* 0x000fca00078e0003 */
[----:B------:R-:W-:Y:S01]  /*6bf30*/  STL.64 [R1+0x20d8], R18 ;  /* 0x0020d81201007387 */ /* 0x000fe20000100a00 */
[----:B------:R-:W4:Y:S03]  /*6bf40*/  LDL.LU.64 R22, [R1+0x8] ;  /* 0x0000080001167983 */ /* 0x000f260000300a00 */
[----:B----4-:R0:W-:Y:S01]  /*6bf50*/  STL.64 [R1+0x20b8], R22 ;  /* 0x0020b81601007387 */ /* 0x0101e20000100a00 */
[----:B------:R-:W4:Y:S02]  /*6bf60*/  LDL.LU R20, [R1+0x3b0] ;  /* 0x0003b00001147983 */ /* 0x000f240000300800 */
[----:B------:R-:W4:Y:S01]  /*6bf70*/  LDL.LU R21, [R1+0x3b4] ;  /* 0x0003b40001157983 */ /* 0x000f220000300800 */
[----:B0-----:R-:W3:Y:S01]  /*6bf80*/  LDL.LU R22, [R1+0x3b8] ;  /* 0x0003b80001167983 */ /* 0x001ee20000300800 */
[----:B------:R-:W3:Y:S01]  /*6bf90*/  LDL.LU R23, [R1+0x3bc] ;  /* 0x0003bc0001177983 */ /* 0x000ee20000300800 */
[C---:B--2---:R-:W-:Y:S02]  /*6bfa0*/  HMMA.16816.F32 R4, R8.reuse, R6, R24 ;  /* 0x000000060804723c */ /* 0x044fe40000001818 */
[----:B---3--:R-:W-:Y:S01]  /*6bfb0*/  STL.64 [R1+0x20d0], R22 ;  /* 0x0020d01601007387 */ /* 0x008fe20000100a00 */
[----:B----4-:R0:W-:Y:S03]  /*6bfc0*/  STL.64 [R1+0x20c8], R20 ;  /* 0x0020c81401007387 */ /* 0x0101e60000100a00 */
        /* <DEDUP_REMOVED lines=9> */
[----:B------:R-:W2:Y:S01]  /*6c060*/  LDL.LU R23, [R1+0x3dc] ;  /* 0x0003dc0001177983 */ /* 0x000ea20000300800 */
[----:B------:R-:W3:Y:S01]  /*6c070*/  LDL.LU.64 R26, [R1+0x2150] ;  /* 0x00215000011a7983 */ /* 0x000ee20000300a00 */
[----:B------:R-:W3:Y:S02]  /*6c080*/  LDL.LU.64 R24, [R1+0x2148] ;  /* 0x0021480001187983 */ /* 0x000ee40000300a00 */
[----:B------:R-:W-:Y:S02]  /*6c090*/  STL.64 [R1+0x6f0], R4 ;  /* 0x0006f00401007387 */ /* 0x000fe40000100a00 */
[----:B------:R0:W-:Y:S02]  /*6c0a0*/  STL.64 [R1+0x6f8], R6 ;  /* 0x0006f80601007387 */ /* 0x0001e40000100a00 */
[----:B0-----:R-:W3:Y:S02]  /*6c0b0*/  LDL.LU.64 R6, [R1+0x2140] ;  /* 0x0021400001067983 */ /* 0x001ee40000300a00 */
[C---:B---3--:R-:W-:Y:S02]  /*6c0c0*/  HMMA.16816.F32 R4, R8.reuse, R6, R24 ;  /* 0x000000060804723c */ /* 0x048fe40000001818 */
[----:B------:R-:W3:Y:S11]  /*6c0d0*/  LDL.LU.64 R26, [R1+0x2138] ;  /* 0x00213800011a7983 */ /* 0x000ef60000300a00 */
[----:B------:R-:W-:Y:S10]  /*6c0e0*/  @!UPT UIADD3 URZ, URZ, URZ, URZ ;  /* 0x0000003f3f3ff290 */ /* 0x000ff4000fffe03f */
[----:B------:R-:W-:Y:S01]  /*6c0f0*/  STL.64 [R1+0x6e0], R4 ;  /* 0x0006e00401007387 */ /* 0x000fe20000100a00 */
[----:B------:R0:W-:Y:S03]  /*6c100*/  STL.64 [R1+0x6e8], R6 ;  /* 0x0006e80601007387 */ /* 0x0001e60000100a00 */
[----:B0-----:R-:W4:Y:S01]  /*6c110*/  LDL.LU.64 R6, [R1+0x2130] ;  /* 0x0021300001067983 */ /* 0x001f220000300a00 */
[----:B------:R-:W4:Y:S01]  /*6c120*/  LDL.LU.64 R4, [R1+0x2128] ;  /* 0x0021280001047983 */ /* 0x000f220000300a00 */
[C---:B---3--:R-:W-:Y:S02]  /*6c130*/  HMMA.16816.F32 R24, R8.reuse, R26, R12 ;  /* 0x0000001a0818723c */ /* 0x048fe4000000180c */
[----:B------:R-:W4:Y:S11]  /*6c140*/  LDL.LU.64 R14, [R1+0x2120] ;  /* 0x00212000010e7983 */ /* 0x000f360000300a00 */
[----:B------:R-:W-:Y:S10]  /*6c150*/  @!UPT UIADD3 URZ, URZ, URZ, URZ ;  /* 0x0000003f3f3ff290 */ /* 0x000ff4000fffe03f */
[----:B------:R-:W-:Y:S01]  /*6c160*/  STL.64 [R1+0x6d0], R24 ;  /* 0x0006d01801007387 */ /* 0x000fe20000100a00 */
[----:B------:R0:W-:Y:S03]  /*6c170*/  STL.64 [R1+0x6d8], R26 ;  /* 0x0006d81a01007387 */ /* 0x0001e60000100a00 */
[----:B0-----:R-:W3:Y:S01]  /*6c180*/  LDL.LU.64 R26, [R1+0x2118] ;  /* 0x00211800011a7983 */ /* 0x001ee20000300a00 */
[----:B------:R-:W3:Y:S01]  /*6c190*/  LDL.LU.64 R24, [R1+0x2110] ;  /* 0x0021100001187983 */ /* 0x000ee20000300a00 */
[C---:B----4-:R-:W-:Y:S02]  /*6c1a0*/  HMMA.16816.F32 R12, R8.reuse, R14, R4 ;  /* 0x0000000e080c723c */ /* 0x050fe40000001804 */
        /* <DEDUP_REMOVED lines=10> */
[----:B------:R4:W-:Y:S02]  /*6c250*/  STL.64 [R1+0x738], R6 ;  /* 0x0007380601007387 */ /* 0x0009e40000100a00 */
[C---:B----4-:R-:W-:Y:S01]  /*6c260*/  HMMA.16816.F32 R4, R8.reuse, R26, R12 ;  /* 0x0000001a0804723c */ /* 0x050fe2000000180c */
[----:B------:R-:W3:Y:S11]  /*6c270*/  LDL.LU R12, [R1+0x380] ;  /* 0x00038000010c7983 */ /* 0x000ef60000300800 */
[----:B------:R-:W-:Y:S11]  /*6c280*/  @!UPT UIADD3 URZ, URZ, URZ, URZ ;  /* 0x0000003f3f3ff290 */ /* 0x000ff6000fffe03f */
[----:B------:R-:W-:Y:S01]  /*6c290*/  STL.64 [R1+0x320], R4 ;  /* 0x0003200401007387 */ /* 0x000fe20000100a00 */
[----:B------:R-:W-:Y:S02]  /*6c2a0*/  STL.64 [R1+0x328], R6 ;  /* 0x0003280601007387 */ /* 0x000fe40000100a00 */
[----:B------:R-:W3:Y:S02]  /*6c2b0*/  LDL.LU R13, [R1+0x384] ;  /* 0x00038400010d7983 */ /* 0x000ee40000300800 */
[----:B------:R-:W4:Y:S01]  /*6c2c0*/  LDL.LU R14, [R1+0x388] ;  /* 0x00038800010e7983 */ /* 0x000f220000300800 */
[----:B------:R-:W4:Y:S01]  /*6c2d0*/  LDL.LU R15, [R1+0x38c] ;  /* 0x00038c00010f7983 */ /* 0x000f220000300800 */
[----:B------:R-:W-:Y:S02]  /*6c2e0*/  IMAD.MOV.U32 R18, RZ, RZ, R2 ;  /* 0x000000ffff127224 */ /* 0x000fe400078e0002 */
[----:B------:R-:W-:Y:S01]  /*6c2f0*/  IMAD.MOV.U32 R19, RZ, RZ, R0 ;  /* 0x000000ffff137224 */ /* 0x000fe200078e0000 */
        /* <DEDUP_REMOVED lines=10> */
[----:B------:R-:W3:Y:S01]  /*6c3a0*/  LDL.LU R4, [R1+0x2d0] ;  /* 0x0002d00001047983 */ /* 0x000ee20000300800 */
[----:B------:R-:W3:Y:S02]  /*6c3b0*/  LDL.LU R5, [R1+0x2d4] ;  /* 0x0002d40001057983 */ /* 0x000ee40000300800 */
[----:B------:R-:W3:Y:S02]  /*6c3c0*/  LDL.LU R6, [R1+0x2d8] ;  /* 0x0002d80001067983 */ /* 0x000ee40000300800 */
[----:B------:R-:W3:Y:S01]  /*6c3d0*/  LDL.LU R7, [R1+0x2dc] ;  /* 0x0002dc0001077983 */ /* 0x000ee20000300800 */
[C---:B--2---:R-:W-:Y:S01]  /*6c3e0*/  HMMA.16816.F32 R16, R8.reuse, R18, R20 ;  /* 0x000000120810723c */ /* 0x044fe20000001814 */
[----:B---3--:R0:W-:Y:S01]  /*6c3f0*/  STL.64 [R1+0x2058], R6 ;  /* 0x0020580601007387 */ /* 0x0081e20000100a00 */
[----:B------:R-:W-:Y:S03]  /*6c400*/  STL.64 [R1+0x2050], R4 ;  /* 0x0020500401007387 */ /* 0x000fe60000100a00 */
[----:B0-----:R-:W2:Y:S01]  /*6c410*/  LDL.LU.64 R6, [R1+0xc8] ;  /* 0x0000c80001067983 */ /* 0x001ea20000300a00 */
[----:B------:R-:W3:Y:S02]  /*6c420*/  LDL.LU.64 R22, [R1+0x20e8] ;  /* 0x0020e80001167983 */ /* 0x000ee40000300a00 */
[----:B------:R-:W3:Y:S11]  /*6c430*/  LDL.LU.64 R20, [R1+0x20e0] ;  /* 0x0020e00001147983 */ /* 0x000ef60000300a00 */
[----:B------:R-:W-:Y:S04]  /*6c440*/  @!UPT UIADD3 URZ, URZ, URZ, URZ ;  /* 0x0000003f3f3ff290 */ /* 0x000fe8000fffe03f */
        /* <DEDUP_REMOVED lines=25> */
[----:B------:R-:W3:Y:S02]  /*6c5e0*/  LDL.LU.64 R22, [R1+0x2098] ;  /* 0x0020980001167983 */ /* 0x000ee40000300a00 */
[C---:B---3--:R-:W-:Y:S11]  /*6c5f0*/  HMMA.16816.F32 R12, R8.reuse, R22, R12 ;  /* 0x00000016080c723c */ /* 0x048ff6000000180c */
        /* <DEDUP_REMOVED lines=8> */
[----:B------:R-:W3:Y:S01]  /*6c680*/  LDL.LU R20, [R1+0x2b0] ;  /* 0x0002b00001147983 */ /* 0x000ee20000300800 */
[----:B------:R-:W3:Y:S03]  /*6c690*/  LDL.LU R21, [R1+0x2b4] ;  /* 0x0002b40001157983 */ /* 0x000ee60000300800 */
[----:B0-----:R-:W3:Y:S01]  /*6c6a0*/  LDL.LU R22, [R1+0x2b8] ;  /* 0x0002b80001167983 */ /* 0x001ee20000300800 */
[----:B-1----:R-:W3:Y:S01]  /*6c6b0*/  LDL.LU R23, [R1+0x2bc] ;  /* 0x0002bc0001177983 */ /* 0x002ee20000300800 */
[C---:B--2---:R-:W-:Y:S02]  /*6c6c0*/  HMMA.16816.F32 R12, R8.reuse, R18, R12 ;  /* 0x00000012080c723c */ /* 0x044fe4000000180c */
[----:B---3--:R-:W-:Y:S01]  /*6c6d0*/  STL.64 [R1+0x2068], R22 ;  /* 0x0020681601007387 */ /* 0x008fe20000100a00 */
[----:B------:R0:W-:Y:S03]  /*6c6e0*/  STL.64 [R1+0x2060], R20 ;  /* 0x0020601401007387 */ /* 0x0001e60000100a00 */
[----:B0-----:R-:W2:Y:S01]  /*6c6f0*/  LDL.LU R20, [R1+0x2e0] ;  /* 0x0002e00001147983 */ /* 0x001ea20000300800 */
[----:B------:R-:W2:Y:S02]  /*6c700*/  LDL.LU R21, [R1+0x2e4] ;  /* 0x0002e40001157983 */ /* 0x000ea40000300800 */
[----:B------:R-:W2:Y:S02]  /*6c710*/  LDL.LU R22, [R1+0x2e8] ;  /* 0x0002e80001167983 */ /* 0x000ea40000300800 */
[----:B------:R-:W2:Y:S11]  /*6c720*/  LDL.LU R23, [R1+0x2ec] ;  /* 0x0002ec0001177983 */ /* 0x000eb60000300800 */
[----:B------:R-:W-:Y:S01]  /*6c730*/  @!UPT UIADD3 URZ, URZ, URZ, URZ ;  /* 0x0000003f3f3ff290 */ /* 0x000fe2000fffe03f */
[----:B------:R-:W-:Y:S01]  /*6c740*/  STL.64 [R1+0x570], R12 ;  /* 0x0005700c01007387 */ /* 0x000fe20000100a00 */
[----:B------:R0:W-:Y:S03]  /*6c750*/  STL.64 [R1+0x578], R14 ;  /* 0x0005780e01007387 */ /* 0x0001e60000100a00 */
[----:B0-----:R-:W4:Y:S01]  /*6c760*/  LDL.LU.64 R14, [R1+0x2080] ;  /* 0x00208000010e7983 */ /* 0x001f220000300a00 */
[----:B------:R-:W-:Y:S02]  /*6c770*/  STL [R1+0x1fac], R18 ;  /* 0x001fac1201007387 */ /* 0x000fe40000100800 */
[----:B------:R0:W-:Y:S02]  /*6c780*/  STL [R1+0x1fa8], R19 ;  /* 0x001fa81301007387 */ /* 0x0001e40000100800 */
[----:B------:R-:W-:Y:S01]  /*6c790*/  STL [R1+0x2040], R16 ;  /* 0x0020401001007387 */ /* 0x000fe20000100800 */
[----:B0-----:R-:W3:Y:S01]  /*6c7a0*/  LDL.LU.64 R18, [R1+0xa8] ;  /* 0x0000a80001127983 */ /* 0x001ee20000300a00 */
[----:B----4-:R-:W-:Y:S03]  /*6c7b0*/  HMMA.16816.F32 R8, R8, R14, R24 ;  /* 0x0000000e0808723c */ /* 0x010fe60000001818 */
[----:B------:R-:W2:Y:S01]  /*6c7c0*/  LDL.LU.64 R26, [R1+0x2078] ;  /* 0x00207800011a7983 */ /* 0x000ea20000300a00 */
[----:B------:R-:W2:Y:S02]  /*6c7d0*/  LDL.LU.64 R24, [R1+0x2070] ;  /* 0x0020700001187983 */ /* 0x000ea40000300a00 */
[----:B------:R-:W-:-:S02]  /*6c7e0*/  IMAD.MOV.U32 R3, RZ, RZ, R6 ;  /* 0x000000ffff037224 */ /* 0x000fc400078e0006 */
[----:B------:R-:W-:Y:S11]  /*6c7f0*/  IMAD.MOV.U32 R2, RZ, RZ, R7 ;  /* 0x000000ffff027224 */ /* 0x000ff600078e0007 */
[----:B------:R-:W-:Y:S04]  /*6c800*/  @!UPT UIADD3 URZ, URZ, URZ, URZ ;  /* 0x0000003f3f3ff290 */ /* 0x000fe8000fffe03f */
[----:B------:R0:W-:Y:S01]  /*6c810*/  STL.64 [R1+0x550], R8 ;  /* 0x0005500801007387 */ /* 0x0001e20000100a00 */
[----:B------:R1:W-:Y:S03]  /*6c820*/  STL.64 [R1+0x558], R10 ;  /* 0x0005580a01007387 */ /* 0x0003e60000100a00 */
[----:B0-----:R-:W3:Y:S01]  /*6c830*/  LDL.LU R8, [R1+0x2c0] ;  /* 0x0002c00001087983 */ /* 0x001ee20000300800 */
[----:B------:R-:W3:Y:S02]  /*6c840*/  LDL.LU R9, [R1+0x2c4] ;  /* 0x0002c40001097983 */ /* 0x000ee40000300800 */
[----:B-1----:R-:W3:Y:S02]  /*6c850*/  LDL.LU R10, [R1+0x2c8] ;  /* 0x0002c800010a7983 */ /* 0x002ee40000300800 */
[----:B------:R-:W3:Y:S01]  /*6c860*/  LDL.LU R11, [R1+0x2cc] ;  /* 0x0002cc00010b7983 */ /* 0x000ee20000300800 */
[----:B------:R0:W-:Y:S04]  /*6c870*/  STL.64 [R1+0x1fa0], R14 ;  /* 0x001fa00e01007387 */ /* 0x0001e80000100a00 */
[----:B0-----:R-:W4:Y:S01]  /*6c880*/  LDL.LU.64 R14, [R1+0xb8] ;  /* 0x0000b800010e7983 */ /* 0x001f220000300a00 */
[C---:B--2---:R-:W-:Y:S11]  /*6c890*/  HMMA.16816.F32 R20, R24.reuse, R6, R20 ;  /* 0x000000061814723c */ /* 0x044ff60000001814 */
[----:B------:R-:W-:Y:S11]  /*6c8a0*/  @!UPT UIADD3 URZ, URZ, URZ, URZ ;  /* 0x0000003f3f3ff290 */ /* 0x000ff6000fffe03f */
[----:B------:R-:W-:Y:S01]  /*6c8b0*/  @!UPT UIADD3 URZ, URZ, URZ, URZ ;  /* 0x0000003f3f3ff290 */ /* 0x000fe2000fffe03f */
[----:B------:R-:W-:Y:S01]  /*6c8c0*/  STL.64 [R1+0x6b0], R20 ;  /* 0x0006b01401007387 */ /* 0x000fe20000100a00 */
[----:B------:R0:W-:Y:S03]  /*6c8d0*/  STL.64 [R1+0x6b8], R22 ;  /* 0x0006b81601007387 */ /* 0x0001e60000100a00 */
[----:B0-----:R-:W2:Y:S01]  /*6c8e0*/  LDL.LU.64 R22, [R1+0x2068] ;  /* 0x0020680001167983 */ /* 0x001ea20000300a00 */
[----:B------:R-:W2:Y:S02]  /*6c8f0*/  LDL.LU.64 R20, [R1+0x2060] ;  /* 0x0020600001147983 */ /* 0x000ea40000300a00 */
[----:B------:R-:W4:Y:S02]  /*6c900*/  LDL.LU.64 R6, [R1+0x2058] ;  /* 0x0020580001067983 */ /* 0x000f240000300a00 */
[----:B------:R-:W4:Y:S01]  /*6c910*/  LDL.LU.64 R4, [R1+0x2050] ;  /* 0x0020500001047983 */ /* 0x000f220000300a00 */
[C---:B---3--:R-:W-:Y:S01]  /*6c920*/  HMMA.16816.F32 R8, R24.reuse, R18, R8 ;  /* 0x000000121808723c */ /* 0x048fe20000001808 */
[----:B------:R-:W-:Y:S01]  /*6c930*/  STL [R1+0x1fb4], R2 ;  /* 0x001fb40201007387 */ /* 0x000fe20000100800 */
[----:B------:R-:W-:Y:S06]  /*6c940*/  STL [R1+0x1fb0], R3 ;  /* 0x001fb00301007387 */ /* 0x000fec0000100800 */
[C---:B----4-:R-:W-:Y:S11]  /*6c950*/  HMMA.16816.F32 R4, R24.reuse, R14, R4 ;  /* 0x0000000e1804723c */ /* 0x050ff60000001804 */
[----:B------:R-:W-:Y:S11]  /*6c960*/  @!UPT UIADD3 URZ, URZ, URZ, URZ ;  /* 0x0000003f3f3ff290 */ /* 0x000ff6000fffe03f */
[----:B------:R-:W-:Y:S01]  /*6c970*/  @!UPT UIADD3 URZ, URZ, URZ, URZ ;  /* 0x0000003f3f3ff290 */ /* 0x000fe2000fffe03f */
[----:B------:R0:W-:Y:S01]  /*6c980*/  STL.64 [R1+0x6a0], R4 ;  /* 0x0006a00401007387 */ /* 0x0001e20000100a00 */
[----:B------:R1:W-:Y:S02]  /*6c990*/  STL.64 [R1+0x6a8], R6 ;  /* 0x0006a80601007387 */ /* 0x0003e40000100a00 */
[----:B0-----:R-:W-:Y:S02]  /*6c9a0*/  IMAD.MOV.U32 R4, RZ, RZ, R15 ;  /* 0x000000ffff047224 */ /* 0x001fe400078e000f */
[----:B------:R-:W-:Y:S02]  /*6c9b0*/  IMAD.MOV.U32 R5, RZ, RZ, R14 ;  /* 0x000000ffff057224 */ /* 0x000fe400078e000e */
[----:B-1----:R-:W-:Y:S01]  /*6c9c0*/  IMAD.MOV.U32 R7, RZ, RZ, R18 ;  /* 0x000000ffff077224 */ /* 0x002fe200078e0012 */
[----:B------:R-:W-:Y:S02]  /*6c9d0*/  STL [R1+0x1fbc], R4 ;  /* 0x001fbc0401007387 */ /* 0x000fe40000100800 */
[----:B------:R-:W-:Y:S02]  /*6c9e0*/  STL [R1+0x1fb8], R5 ;  /* 0x001fb80501007387 */ /* 0x000fe40000100800 */
[----:B------:R-:W-:Y:S02]  /*6c9f0*/  STL.64 [R1+0x680], R8 ;  /* 0x0006800801007387 */ /* 0x000fe40000100a00 */
[----:B------:R-:W-:Y:S01]  /*6ca00*/  IMAD.MOV.U32 R6, RZ, RZ, R19 ;  /* 0x000000ffff067224 */ /* 0x000fe200078e0013 */
[----:B------:R-:W-:Y:S01]  /*6ca10*/  STL.64 [R1+0x688], R10 ;  /* 0x0006880a01007387 */ /* 0x000fe20000100a00 */
[----:B------:R-:W3:Y:S03]  /*6ca20*/  LDL.LU.64 R18, [R1+0x78] ;  /* 0x0000780001127983 */ /* 0x000ee60000300a00 */
[----:B---3--:R0:W-:Y:S04]  /*6ca30*/  STL.64 [R1+0x2048], R18 ;  /* 0x0020481201007387 */ /* 0x0081e80000100a00 */
[----:B0-----:R-:W3:Y:S01]  /*6ca40*/  LDL.LU.64 R18, [R1+0x88] ;  /* 0x0000880001127983 */ /* 0x001ee20000300a00 */
[----:B------:R0:W-:Y:S03]  /*6ca50*/  STL.64 [R1+0x2018], R6 ;  /* 0x0020180601007387 */ /* 0x0001e60000100a00 */
[----:B0-----:R-:W2:Y:S01]  /*6ca60*/  LDL.LU.64 R6, [R1+0x98] ;  /* 0x0000980001067983 */ /* 0x001ea20000300a00 */
[----:B------:R-:W-:Y:S01]  /*6ca70*/  STL [R1+0x1cfc], R8 ;  /* 0x001cfc0801007387 */ /* 0x000fe20000100800 */
[----:B--2---:R-:W-:Y:S01]  /*6ca80*/  HMMA.16816.F32 R20, R24, R6, R20 ;  /* 0x000000061814723c */ /* 0x004fe20000001814 */
[----:B------:R-:W-:-:S02]  /*6ca90*/  IMAD.MOV.U32 R13, RZ, RZ, R6 ;  /* 0x000000ffff0d7224 */ /* 0x000fc400078e0006 */
[----:B------:R-:W-:Y:S11]  /*6caa0*/  IMAD.MOV.U32 R12, RZ, RZ, R7 ;  /* 0x000000ffff0c7224 */ /* 0x000ff600078e0007 */
[----:B------:R-:W-:Y:S09]  /*6cab0*/  @!UPT UIADD3 URZ, URZ, URZ, URZ ;  /* 0x0000003f3f3ff290 */ /* 0x000ff2000fffe03f */
[----:B------:R-:W-:Y:S01]  /*6cac0*/  STL.64 [R1+0x670], R20 ;  /* 0x0006701401007387 */ /* 0x000fe20000100a00 */
[----:B------:R-:W-:Y:S02]  /*6cad0*/  STL.64 [R1+0x678], R22 ;  /* 0x0006781601007387 */ /* 0x000fe40000100a00 */
[----:B------:R-:W2:Y:S02]  /*6cae0*/  LDL.LU R4, [R1+0x260] ;  /* 0x0002600001047983 */ /* 0x000ea40000300800 */
[----:B------:R-:W2:Y:S01]  /*6caf0*/  LDL.LU R5, [R1+0x264] ;  /* 0x0002640001057983 */ /* 0x000ea20000300800 */
[----:B------:R-:W4:Y:S01]  /*6cb00*/  LDL.LU R6, [R1+0x268] ;  /* 0x0002680001067983 */ /* 0x000f220000300800 */
[----:B------:R-:W4:Y:S03]  /*6cb10*/  LDL.LU R7, [R1+0x26c] ;  /* 0x00026c0001077983 */ /* 0x000f260000300800 */
[----:B----4-:R0:W-:Y:S01]  /*6cb20*/  STL.64 [R1+0x2028], R6 ;  /* 0x0020280601007387 */ /* 0x0101e20000100a00 */
[----:B--2---:R1:W-:Y:S03]  /*6cb30*/  STL.64 [R1+0x2020], R4 ;  /* 0x0020200401007387 */ /* 0x0043e60000100a00 */
[----:B0-----:R-:W2:Y:S04]  /*6cb40*/  LDL.LU.64 R6, [R1+0x58] ;  /* 0x0000580001067983 */ /* 0x001ea80000300a00 */
[----:B--2---:R0:W-:Y:S01]  /*6cb50*/  STL.64 [R1+0x2038], R6 ;  /* 0x0020380601007387 */ /* 0x0041e20000100a00 */
[----:B-1----:R-:W2:Y:S02]  /*6cb60*/  LDL.LU R4, [R1+0x280] ;  /* 0x0002800001047983 */ /* 0x002ea40000300800 */
[----:B------:R-:W2:Y:S01]  /*6cb70*/  LDL.LU R5, [R1+0x284] ;  /* 0x0002840001057983 */ /* 0x000ea20000300800 */
[----:B0-----:R-:W2:Y:S01]  /*6cb80*/  LDL.LU R6, [R1+0x288] ;  /* 0x0002880001067983 */ /* 0x001ea20000300800 */
[----:B------:R-:W2:Y:S02]  /*6cb90*/  LDL.LU R7, [R1+0x28c] ;  /* 0x00028c0001077983 */ /* 0x000ea40000300800 */
[----:B------:R-:W4:Y:S02]  /*6cba0*/  LDL.LU.64 R22, [R1+0x38] ;  /* 0x0000380001167983 */ /* 0x000f240000300a00 */
[----:B----4-:R0:W-:Y:S04]  /*6cbb0*/  STL.64 [R1+0x2010], R22 ;  /* 0x0020101601007387 */ /* 0x0101e80000100a00 */
[----:B0-----:R-:W4:Y:S01]  /*6cbc0*/  LDL.LU.64 R22, [R1+0x48] ;  /* 0x0000480001167983 */ /* 0x001f220000300a00 */
[----:B------:R-:W-:-:S03]  /*6cbd0*/  IMAD.MOV.U32 R9, RZ, RZ, R20 ;  /* 0x000000ffff097224 */ /* 0x000fc600078e0014 */
[----:B----4-:R0:W-:Y:S01]  /*6cbe0*/  STL.64 [R1+0x2030], R22 ;  /* 0x0020301601007387 */ /* 0x0101e20000100a00 */
[----:B------:R-:W4:Y:S02]  /*6cbf0*/  LDL.LU R20, [R1+0x270] ;  /* 0x0002700001147983 */ /* 0x000f240000300800 */
[----:B------:R-:W4:Y:S01]  /*6cc00*/  LDL.LU R21, [R1+0x274] ;  /* 0x0002740001157983 */ /* 0x000f220000300800 */
[----:B0-----:R-:W4:Y:S01]  /*6cc10*/  LDL.LU R22, [R1+0x278] ;  /* 0x0002780001167983 */ /* 0x001f220000300800 */
[----:B------:R-:W4:Y:S02]  /*6cc20*/  LDL.LU R23, [R1+0x27c] ;  /* 0x00027c0001177983 */ /* 0x000f240000300800 */
[----:B------:R0:W-:Y:S02]  /*6cc30*/  STL [R1+0x1d00], R9 ;  /* 0x001d000901007387 */ /* 0x0001e40000100800 */
[----:B------:R-:W2:Y:S01]  /*6cc40*/  LDL.LU R8, [R1+0x2a0] ;  /* 0x0002a00001087983 */ /* 0x000ea20000300800 */
[----:B0-----:R-:W2:Y:S01]  /*6cc50*/  LDL.LU R9, [R1+0x2a4] ;  /* 0x0002a40001097983 */ /* 0x001ea20000300800 */
[----:B------:R-:W2:Y:S02]  /*6cc60*/  LDL.LU R10, [R1+0x2a8] ;  /* 0x0002a800010a7983 */ /* 0x000ea40000300800 */
[----:B------:R-:W2:Y:S02]  /*6cc70*/  LDL.LU R11, [R1+0x2ac] ;  /* 0x0002ac00010b7983 */ /* 0x000ea40000300800 */
[----:B---3--:R-:W-:-:S02]  /*6cc80*/  IMAD.MOV.U32 R15, RZ, RZ, R18 ;  /* 0x000000ffff0f7224 */ /* 0x008fc400078e0012 */
[----:B------:R-:W-:Y:S01]  /*6cc90*/  IMAD.MOV.U32 R14, RZ, RZ, R19 ;  /* 0x000000ffff0e7224 */ /* 0x000fe200078e0013 */
[C---:B--2---:R-:W-:Y:S01]  /*6cca0*/  HMMA.16816.F32 R8, R24.reuse, R18, R8 ;  /* 0x000000121808723c */ /* 0x044fe20000001808 */
[----:B------:R-:W2:Y:S11]  /*6ccb0*/  LDL.LU.64 R18, [R1+0x2048] ;  /* 0x0020480001127983 */ /* 0x000eb60000300a00 */
[----:B------:R-:W-:Y:S11]  /*6ccc0*/  @!UPT UIADD3 URZ, URZ, URZ, URZ ;  /* 0x0000003f3f3ff290 */ /* 0x000ff6000fffe03f */
[----:B------:R-:W-:Y:S01]  /*6ccd0*/  STL.64 [R1+0x660], R8 ;  /* 0x0006600801007387 */ /* 0x000fe20000100a00 */
[----:B------:R0:W-:Y:S02]  /*6cce0*/  STL.64 [R1+0x668], R10 ;  /* 0x0006680a01007387 */ /* 0x0001e40000100a00 */
[----:B------:R1:W-:Y:S02]  /*6ccf0*/  STL.64 [R1+0x1fd0], R14 ;  /* 0x001fd00e01007387 */ /* 0x0003e40000100a00 */
[----:B------:R-:W-:Y:S02]  /*6cd00*/  STL.64 [R1+0x1fc8], R12 ;  /* 0x001fc80c01007387 */ /* 0x000fe40000100a00 */
[----:B0-----:R-:W-:Y:S01]  /*6cd10*/  IMAD.MOV.U32 R10, RZ, RZ, R8 ;  /* 0x000000ffff0a7224 */ /* 0x001fe200078e0008 */
[----:B-1----:R-:W3:Y:S04]  /*6cd20*/  LDL.LU.64 R14, [R1+0x68] ;  /* 0x00006800010e7983 */ /* 0x002ee80000300a00 */
[----:B------:R0:W-:Y:S01]  /*6cd30*/  STL [R1+0x1d04], R10 ;  /* 0x001d040a01007387 */ /* 0x0001e20000100800 */
[----:B------:R-:W4:Y:S02]  /*6cd40*/  LDL.LU R8, [R1+0x290] ;  /* 0x0002900001087983 */ /* 0x000f240000300800 */
[----:B------:R-:W4:Y:S01]  /*6cd50*/  LDL.LU R9, [R1+0x294] ;  /* 0x0002940001097983 */ /* 0x000f220000300800 */
[----:B0-----:R-:W4:Y:S01]  /*6cd60*/  LDL.LU R10, [R1+0x298] ;  /* 0x00029800010a7983 */ /* 0x001f220000300800 */
[----:B------:R-:W4:Y:S02]  /*6cd70*/  LDL.LU R11, [R1+0x29c] ;  /* 0x00029c00010b7983 */ /* 0x000f240000300800 */
[----:B------:R-:W4:Y:S02]  /*6cd80*/  LDL.LU R16, [R1+0x2040] ;  /* 0x0020400001107983 */ /* 0x000f240000300800 */
[----:B--2---:R-:W-:Y:S01]  /*6cd90*/  IMAD.MOV.U32 R17, RZ, RZ, R19 ;  /* 0x000000ffff117224 */ /* 0x004fe200078e0013 */
[C---:B---3--:R-:W-:Y:S08]  /*6cda0*/  HMMA.16816.F32 R4, R24.reuse, R14, R4 ;  /* 0x0000000e1804723c */ /* 0x048ff00000001804 */
[----:B----4-:R-:W-:Y:S01]  /*6cdb0*/  HMMA.16816.F32 R8, R24, R18, R8 ;  /* 0x000000121808723c */ /* 0x010fe20000001808 */
[----:B------:R-:W-:-:S06]  /*6cdc0*/  IMAD.MOV.U32 R29, RZ, RZ, R15 ;  /* 0x000000ffff1d7224 */ /* 0x000fcc00078e000f */
[----:B------:R-:W-:Y:S11]  /*6cdd0*/  IMAD.MOV.U32 R19, RZ, RZ, R14 ;  /* 0x000000ffff137224 */ /* 0x000ff600078e000e */
[----:B------:R-:W-:Y:S05]  /*6cde0*/  @!UPT UIADD3 URZ, URZ, URZ, URZ ;  /* 0x0000003f3f3ff290 */ /* 0x000fea000fffe03f */
[----:B------:R-:W-:Y:S01]  /*6cdf0*/  STL.64 [R1+0x650], R8 ;  /* 0x0006500801007387 */ /* 0x000fe20000100a00 */
[----:B------:R0:W-:Y:S02]  /*6ce00*/  STL.64 [R1+0x658], R10 ;  /* 0x0006580a01007387 */ /* 0x0001e40000100a00 */
[----:B0-----:R-:W-:-:S05]  /*6ce10*/  IMAD.MOV.U32 R11, RZ, RZ, R8 ;  /* 0x000000ffff0b7224 */ /* 0x001fca00078e0008 */
[----:B------:R0:W-:Y:S01]  /*6ce20*/  STL [R1+0x1d08], R11 ;  /* 0x001d080b01007387 */ /* 0x0001e20000100800 */
[----:B------:R-:W2:Y:S02]  /*6ce30*/  LDL.LU R8, [R1+0x250] ;  /* 0x0002500001087983 */ /* 0x000ea40000300800 */
[----:B------:R-:W2:Y:S02]  /*6ce40*/  LDL.LU R9, [R1+0x254] ;  /* 0x0002540001097983 */ /* 0x000ea40000300800 */
[----:B------:R-:W2:Y:S01]  /*6ce50*/  LDL.LU R10, [R1+0x258] ;  /* 0x00025800010a7983 */ /* 0x000ea20000300800 */
[----:B0-----:R-:W2:Y:S01]  /*6ce60*/  LDL.LU R11, [R1+0x25c] ;  /* 0x00025c00010b7983 */ /* 0x001ea20000300800 */
[----:B------:R-:W-:Y:S02]  /*6ce70*/  STL.64 [R1+0x640], R4 ;  /* 0x0006400401007387 */ /* 0x000fe40000100a00 */
[----:B------:R0:W-:Y:S02]  /*6ce80*/  STL.64 [R1+0x648], R6 ;  /* 0x0006480601007387 */ /* 0x0001e40000100a00 */
[----:B0-----:R-:W3:Y:S01]  /*6ce90*/  LDL.LU.64 R6, [R1+0x2038] ;  /* 0x0020380001067983 */ /* 0x001ee20000300a00 */
[----:B------:R-:W4:Y:S02]  /*6cea0*/  LDL.LU R12, [R1+0x220] ;  /* 0x00022000010c7983 */ /* 0x000f240000300800 */
[----:B------:R-:W4:Y:S02]  /*6ceb0*/  LDL.LU R13, [R1+0x224] ;  /* 0x00022400010d7983 */ /* 0x000f240000300800 */
[----:B------:R-:W2:Y:S01]  /*6cec0*/  LDL.LU R14, [R1+0x228] ;  /* 0x00022800010e7983 */ /* 0x000ea20000300800 */
[----:B------:R-:W2:Y:S04]  /*6ced0*/  LDL.LU R15, [R1+0x22c] ;  /* 0x00022c00010f7983 */ /* 0x000ea80000300800 */
[----:B--2---:R0:W-:Y:S01]  /*6cee0*/  STL.64 [R1+0x1fe0], R14 ;  /* 0x001fe00e01007387 */ /* 0x0041e20000100a00 */
[----:B----4-:R-:W-:Y:S03]  /*6cef0*/  STL.64 [R1+0x1fd8], R12 ;  /* 0x001fd80c01007387 */ /* 0x010fe60000100a00 */
[----:B0-----:R-:W2:Y:S01]  /*6cf00*/  LDL.LU.64 R14, [R1+0x18] ;  /* 0x00001800010e7983 */ /* 0x001ea20000300a00 */
[----:B---3--:R-:W-:Y:S01]  /*6cf10*/  HMMA.16816.F32 R20, R24, R6, R20 ;  /* 0x000000061814723c */ /* 0x008fe20000001814 */
[----:B------:R-:W-:-:S02]  /*6cf20*/  IMAD.MOV.U32 R28, RZ, RZ, R18 ;  /* 0x000000ffff1c7224 */ /* 0x000fc400078e0012 */
[----:B------:R-:W-:Y:S02]  /*6cf30*/  IMAD.MOV.U32 R3, RZ, RZ, R6 ;  /* 0x000000ffff037224 */ /* 0x000fe400078e0006 */
[----:B------:R-:W-:Y:S01]  /*6cf40*/  IMAD.MOV.U32 R18, RZ, RZ, R7 ;  /* 0x000000ffff127224 */ /* 0x000fe200078e0007 */
[----:B--2---:R0:W-:Y:S04]  /*6cf50*/  STL.64 [R1+0x1ff8], R14 ;  /* 0x001ff80e01007387 */ /* 0x0041e80000100a00 */
[----:B0-----:R-:W2:Y:S11]  /*6cf60*/  LDL.LU.64 R14, [R1+0x28] ;  /* 0x00002800010e7983 */ /* 0x001eb60000300a00 */
[----:B------:R-:W-:Y:S02]  /*6cf70*/  @!UPT UIADD3 URZ, URZ, URZ, URZ ;  /* 0x0000003f3f3ff290 */ /* 0x000fe4000fffe03f */
[----:B------:R-:W-:Y:S02]  /*6cf80*/  STL.64 [R1+0x6c0], R20 ;  /* 0x0006c01401007387 */ /* 0x000fe40000100a00 */
[----:B------:R0:W-:Y:S02]  /*6cf90*/  STL.64 [R1+0x6c8], R22 ;  /* 0x0006c81601007387 */ /* 0x0001e40000100a00 */
[----:B0-----:R-:W3:Y:S01]  /*6cfa0*/  LDL.LU.64 R22, [R1+0x2030] ;  /* 0x0020300001167983 */ /* 0x001ee20000300a00 */
[----:B------:R-:W3:Y:S02]  /*6cfb0*/  LDL.LU.64 R6, [R1+0x2028] ;  /* 0x0020280001067983 */ /* 0x000ee40000300a00 */
[----:B------:R-:W3:Y:S02]  /*6cfc0*/  LDL.LU.64 R4, [R1+0x2020] ;  /* 0x0020200001047983 */ /* 0x000ee40000300a00 */
[C---:B---3--:R-:W-:Y:S01]  /*6cfd0*/  HMMA.16816.F32 R4, R24.reuse, R22, R4 ;  /* 0x000000161804723c */ /* 0x048fe20000001804 */
[----:B------:R-:W-:Y:S11]  /*6cfe0*/  IMAD.MOV.U32 R2, RZ, RZ, R23 ;  /* 0x000000ffff027224 */ /* 0x000ff600078e0017 */
[----:B------:R-:W-:Y:S11]  /*6cff0*/  @!UPT UIADD3 URZ, URZ, URZ, URZ ;  /* 0x0000003f3f3ff290 */ /* 0x000ff6000fffe03f */
[----:B------:R0:W-:Y:S01]  /*6d000*/  STL.64 [R1+0x530], R4 ;  /* 0x0005300401007387 */ /* 0x0001e20000100a00 */
[----:B------:R1:W-:Y:S02]  /*6d010*/  STL.64 [R1+0x538], R6 ;  /* 0x0005380601007387 */ /* 0x0003e40000100a00 */
[----:B0-----:R-:W-:Y:S01]  /*6d020*/  IMAD.MOV.U32 R5, RZ, RZ, R22 ;  /* 0x000000ffff057224 */ /* 0x001fe200078e0016 */
[----:B-1----:R-:W3:Y:S01]  /*6d030*/  LDL.LU.64 R6, [R1+0x2018] ;  /* 0x0020180001067983 */ /* 0x002ee20000300a00 */
[----:B------:R-:W4:Y:S02]  /*6d040*/  LDL.LU.64 R22, [R1+0x2010] ;  /* 0x0020100001167983 */ /* 0x000f240000300a00 */
[C---:B----4-:R-:W-:Y:S01]  /*6d050*/  HMMA.16816.F32 R8, R24.reuse, R22, R8 ;  /* 0x000000161808723c */ /* 0x050fe20000001808 */
[----:B------:R-:W-:Y:S11]  /*6d060*/  IMAD.MOV.U32 R4, RZ, RZ, R22 ;  /* 0x000000ffff047224 */ /* 0x000ff600078e0016 */
[----:B------:R-:W-:Y:S11]  /*6d070*/  @!UPT UIADD3 URZ, URZ, URZ, URZ ;  /* 0x0000003f3f3ff290 */ /* 0x000ff6000fffe03f */
[----:B------:R-:W-:Y:S01]  /*6d080*/  STL.64 [R1+0x520], R8 ;  /* 0x0005200801007387 */ /* 0x000fe20000100a00 */
[----:B------:R-:W-:Y:S02]  /*6d090*/  STL.64 [R1+0x528], R10 ;  /* 0x0005280a01007387 */ /* 0x000fe40000100a00 */
[----:B---3--:R-:W-:Y:S02]  /*6d0a0*/  STL.64 [R1+0x1ff0], R6 ;  /* 0x001ff00601007387 */ /* 0x008fe40000100a00 */
[----:B------:R0:W-:Y:S02]  /*6d0b0*/  STL.64 [R1+0x1fe8], R4 ;  /* 0x001fe80401007387 */ /* 0x0001e40000100a00 */
[----:B0-----:R-:W3:Y:S01]  /*6d0c0*/  LDL.LU R4, [R1+0x230] ;  /* 0x0002300001047983 */ /* 0x001ee20000300800 */
[----:B------:R-:W3:Y:S02]  /*6d0d0*/  LDL.LU R5, [R1+0x234] ;  /* 0x0002340001057983 */ /* 0x000ee40000300800 */
[----:B------:R-:W4:Y:S02]  /*6d0e0*/  LDL.LU R6, [R1+0x238] ;  /* 0x0002380001067983 */ /* 0x000f240000300800 */
[----:B------:R-:W4:Y:S02]  /*6d0f0*/  LDL.LU R7, [R1+0x23c] ;  /* 0x00023c0001077983 */ /* 0x000f240000300800 */
[----:B----4-:R-:W-:Y:S01]  /*6d100*/  STL.64 [R1+0x2008], R6 ;  /* 0x0020080601007387 */ /* 0x010fe20000100a00 */
[----:B---3--:R0:W-:Y:S03]  /*6d110*/  STL.64 [R1+0x2000], R4 ;  /* 0x0020000401007387 */ /* 0x0081e60000100a00 */
[----:B0-----:R-:W2:Y:S01]  /*6d120*/  LDL.LU R4, [R1+0x240] ;  /* 0x0002400001047983 */ /* 0x001ea20000300800 */
[----:B------:R-:W2:Y:S02]  /*6d130*/  LDL.LU R5, [R1+0x244] ;  /* 0x0002440001057983 */ /* 0x000ea40000300800 */
[----:B------:R-:W2:Y:S02]  /*6d140*/  LDL.LU R6, [R1+0x248] ;  /* 0x0002480001067983 */ /* 0x000ea40000300800 */
[----:B------:R-:W2:Y:S01]  /*6d150*/  LDL.LU R7, [R1+0x24c] ;  /* 0x00024c0001077983 */ /* 0x000ea20000300800 */
[----:B------:R-:W3:Y:S01]  /*6d160*/  LDL.LU R8, [R1+0xd0] ;  /* 0x0000d00001087983 */ /* 0x000ee20000300800 */
        /* <DEDUP_REMOVED lines=8> */
[----:B------:R-:W4:Y:S01]  /*6d1f0*/  LDL.LU R11, [R1+0xfc] ;  /* 0x0000fc00010b7983 */ /* 0x000f220000300800 */
[----:B--2---:R-:W-:Y:S01]  /*6d200*/  HMMA.16816.F32 R4, R24, R14, R4 ;  /* 0x0000000e1804723c */ /* 0x004fe20000001804 */
[----:B----4-:R0:W-:Y:S01]  /*6d210*/  STL.64 [R1+0x1e58], R10 ;  /* 0x001e580a01007387 */ /* 0x0101e20000100a00 */
[----:B---3--:R1:W-:Y:S02]  /*6d220*/  STL.64 [R1+0x1e50], R8 ;  /* 0x001e500801007387 */ /* 0x0083e40000100a00 */
[----:B0-----:R-:W-:-:S02]  /*6d230*/  IMAD.MOV.U32 R10, RZ, RZ, R16 ;  /* 0x000000ffff0a7224 */ /* 0x001fc400078e0010 */
[----:B------:R-:W-:Y:S01]  /*6d240*/  IMAD.MOV.U32 R11, RZ, RZ, R0 ;  /* 0x000000ffff0b7224 */ /* 0x000fe200078e0000 */
[----:B------:R-:W2:Y:S01]  /*6d250*/  LDL.LU R16, [R1+0xb94] ;  /* 0x000b940001107983 */ /* 0x000ea20000300800 */
[----:B------:R-:W3:Y:S02]  /*6d260*/  LDL.LU R20, [R1+0xa04] ;  /* 0x000a040001147983 */ /* 0x000ee40000300800 */
[----:B------:R-:W4:Y:S11]  /*6d270*/  LDL.LU R0, [R1+0xb8c] ;  /* 0x000b8c0001007983 */ /* 0x000f360000300800 */
[----:B------:R-:W-:Y:S02]  /*6d280*/  @!UPT UIADD3 URZ, URZ, URZ, URZ ;  /* 0x0000003f3f3ff290 */ /* 0x000fe4000fffe03f */
[----:B------:R-:W-:Y:S01]  /*6d290*/  STL.64 [R1+0x510], R4 ;  /* 0x0005100401007387 */ /* 0x000fe20000100a00 */
[----:B------:R0:W-:Y:S01]  /*6d2a0*/  STL.64 [R1+0x518], R6 ;  /* 0x0005180601007387 */ /* 0x0001e20000100a00 */
[----:B-1----:R-:W-:Y:S02]  /*6d2b0*/  IMAD.MOV.U32 R9, RZ, RZ, R14 ;  /* 0x000000ffff097224 */ /* 0x002fe400078e000e */
[----:B------:R-:W-:Y:S01]  /*6d2c0*/  IMAD.MOV.U32 R8, RZ, RZ, R15 ;  /* 0x000000ffff087224 */ /* 0x000fe200078e000f */
[----:B0-----:R-:W2:Y:S01]  /*6d2d0*/  LDL.LU.64 R6, [R1+0x2008] ;  /* 0x0020080001067983 */ /* 0x001ea20000300a00 */
[----:B------:R-:W2:Y:S02]  /*6d2e0*/  LDL.LU.64 R4, [R1+0x2000] ;  /* 0x0020000001047983 */ /* 0x000ea40000300a00 */
[----:B------:R-:W2:Y:S02]  /*6d2f0*/  LDL.LU.64 R14, [R1+0x1ff8] ;  /* 0x001ff800010e7983 */ /* 0x000ea40000300a00 */
[----:B------:R-:W-:Y:S01]  /*6d300*/  IMAD.MOV.U32 R21, RZ, RZ, R23 ;  /* 0x000000ffff157224 */ /* 0x000fe200078e0017 */
        /* <DEDUP_REMOVED lines=15> */
[----:B0-----:R-:W2:Y:S01]  /*6d400*/  LDL.LU.64 R14, [R1+0x1fd0] ;  /* 0x001fd000010e7983 */ /* 0x001ea20000300a00 */
[----:B------:R-:W2:Y:S02]  /*6d410*/  LDL.LU.64 R12, [R1+0x1fc8] ;  /* 0x001fc800010c7983 */ /* 0x000ea40000300a00 */
[----:B------:R0:W-:Y:S02]  /*6d420*/  STL.64 [R1+0x1e70], R10 ;  /* 0x001e700a01007387 */ /* 0x0001e40000100a00 */
[----:B0-----:R-:W-:Y:S02]  /*6d430*/  IMAD.MOV.U32 R10, RZ, RZ, R22 ;  /* 0x000000ffff0a7224 */ /* 0x001fe400078e0016 */
[----:B------:R-:W-:Y:S01]  /*6d440*/  IMAD.MOV.U32 R11, RZ, RZ, R23 ;  /* 0x000000ffff0b7224 */ /* 0x000fe200078e0017 */
[----:B------:R-:W2:Y:S01]  /*6d450*/  LDL.LU R22, [R1+0x1fc4] ;  /* 0x001fc40001167983 */ /* 0x000ea20000300800 */
[----:B------:R-:W2:Y:S03]  /*6d460*/  LDL.LU R23, [R1+0x1fc0] ;  /* 0x001fc00001177983 */ /* 0x000ea60000300800 */
[----:B------:R0:W-:Y:S02]  /*6d470*/  STL.64 [R1+0x1e88], R10 ;  /* 0x001e880a01007387 */ /* 0x0001e40000100a00 */
[----:B0-----:R-:W-:-:S02]  /*6d480*/  IMAD.MOV.U32 R10, RZ, RZ, R9 ;  /* 0x000000ffff0a7224 */ /* 0x001fc400078e0009 */
[----:B------:R-:W-:-:S05]  /*6d490*/  IMAD.MOV.U32 R11, RZ, RZ, R8 ;  /* 0x000000ffff0b7224 */ /* 0x000fca00078e0008 */
[----:B------:R0:W-:Y:S01]  /*6d4a0*/  STL.64 [R1+0x1ea0], R10 ;  /* 0x001ea00a01007387 */ /* 0x0001e20000100a00 */
[----:B------:R-:W2:Y:S02]  /*6d4b0*/  LDL.LU R8, [R1+0x210] ;  /* 0x0002100001087983 */ /* 0x000ea40000300800 */
[----:B------:R-:W2:Y:S01]  /*6d4c0*/  LDL.LU R9, [R1+0x214] ;  /* 0x0002140001097983 */ /* 0x000ea20000300800 */
[----:B0-----:R-:W2:Y:S01]  /*6d4d0*/  LDL.LU R10, [R1+0x218] ;  /* 0x00021800010a7983 */ /* 0x001ea20000300800 */
[----:B------:R-:W2:Y:S02]  /*6d4e0*/  LDL.LU R11, [R1+0x21c] ;  /* 0x00021c00010b7983 */ /* 0x000ea40000300800 */
[----:B--2---:R-:W-:Y:S11]  /*6d4f0*/  HMMA.16816.F32 R8, R24, R22, R8 ;  /* 0x000000161808723c */ /* 0x004ff60000001808 */
[----:B------:R-:W-:Y:S11]  /*6d500*/  @!UPT UIADD3 URZ, URZ, URZ, URZ ;  /* 0x0000003f3f3ff290 */ /* 0x000ff6000fffe03f */
[----:B------:R-:W-:Y:S01]  /*6d510*/  @!UPT UIADD3 URZ, URZ, URZ, URZ ;  /* 0x0000003f3f3ff290 */ /* 0x000fe2000fffe03f */
[----:B------:R-:W-:Y:S01]  /*6d520*/  STL.64 [R1+0x4e0], R8 ;  /* 0x0004e00801007387 */ /* 0x000fe20000100a00 */
[----:B------:R0:W-:Y:S02]  /*6d530*/  STL.64 [R1+0x4e8], R10 ;  /* 0x0004e80a01007387 */ /* 0x0001e40000100a00 */
[----:B0-----:R-:W-:Y:S02]  /*6d540*/  IMAD.MOV.U32 R10, RZ, RZ, R4 ;  /* 0x000000ffff0a7224 */ /* 0x001fe400078e0004 */
[----:B------:R-:W-:Y:S01]  /*6d550*/  IMAD.MOV.U32 R11, RZ, RZ, R21 ;  /* 0x000000ffff0b7224 */ /* 0x000fe200078e0015 */
[----:B------:R-:W2:Y:S04]  /*6d560*/  LDL.LU R4, [R1+0x1fbc] ;  /* 0x001fbc0001047983 */ /* 0x000ea80000300800 */
[----:B------:R-:W-:Y:S01]  /*6d570*/  STL.64 [R1+0x1eb8], R10 ;  /* 0x001eb80a01007387 */ /* 0x000fe20000100a00 */
[----:B------:R-:W-:Y:S02]  /*6d580*/  STL.64 [R1+0x1e68], R22 ;  /* 0x001e681601007387 */ /* 0x000fe40000100a00 */
[----:B---3--:R0:W-:Y:S02]  /*6d590*/  STL [R1+0x1e60], R20 ;  /* 0x001e601401007387 */ /* 0x0081e40000100800 */
[----:B0-----:R-:W3:Y:S01]  /*6d5a0*/  LDL.LU R20, [R1+0x100] ;  /* 0x0001000001147983 */ /* 0x001ee20000300800 */
[----:B------:R-:W3:Y:S02]  /*6d5b0*/  LDL.LU R21, [R1+0x104] ;  /* 0x0001040001157983 */ /* 0x000ee40000300800 */
[----:B------:R-:W2:Y:S02]  /*6d5c0*/  LDL.LU R22, [R1+0x108] ;  /* 0x0001080001167983 */ /* 0x000ea40000300800 */
[----:B------:R-:W2:Y:S02]  /*6d5d0*/  LDL.LU R23, [R1+0x10c] ;  /* 0x00010c0001177983 */ /* 0x000ea40000300800 */
[----:B------:R-:W-:-:S02]  /*6d5e0*/  IMAD.MOV.U32 R10, RZ, RZ, R5 ;  /* 0x000000ffff0a7224 */ /* 0x000fc400078e0005 */
[----:B------:R-:W-:Y:S01]  /*6d5f0*/  IMAD.MOV.U32 R11, RZ, RZ, R2 ;  /* 0x000000ffff0b7224 */ /* 0x000fe200078e0002 */
[----:B------:R-:W4:Y:S01]  /*6d600*/  LDL.LU R5, [R1+0x1fb8] ;  /* 0x001fb80001057983 */ /* 0x000f220000300800 */
[----:B------:R-:W4:Y:S03]  /*6d610*/  LDL.LU R2, [R1+0x1fb4] ;  /* 0x001fb40001027983 */ /* 0x000f260000300800 */
[----:B------:R-:W-:Y:S04]  /*6d620*/  STL.64 [R1+0x1ed0], R10 ;  /* 0x001ed00a01007387 */ /* 0x000fe80000100a00 */
        /* <DEDUP_REMOVED lines=19> */
[----:B------:R-:W4:Y:S04]  /*6d760*/  LDL.LU R19, [R1+0x1fa8] ;  /* 0x001fa80001137983 */ /* 0x000f280000300800 */
[----:B------:R0:W-:Y:S02]  /*6d770*/  STL.64 [R1+0x1f00], R10 ;  /* 0x001f000a01007387 */ /* 0x0001e40000100a00 */
[----:B0-----:R-:W-:Y:S02]  /*6d780*/  IMAD.MOV.U32 R10, RZ, RZ, R28 ;  /* 0x000000ffff0a7224 */ /* 0x001fe400078e001c */
        /* <DEDUP_REMOVED lines=36> */
[----:B------:R-:W-:-:S05]  /*6d9d0*/  IMAD.MOV.U32 R11, RZ, RZ, R4 ;  /* 0x000000ffff0b7224 */ /* 0x000fca00078e0004 */
[----:B------:R-:W-:Y:S04]  /*6d9e0*/  STL.64 [R1+0x1f78], R10 ;  /* 0x001f780a01007387 */ /* 0x000fe80000100a00 */
[----:B---3--:R-:W-:Y:S01]  /*6d9f0*/  STL.64 [R1+0x1f10], R22 ;  /* 0x001f101601007387 */ /* 0x008fe20000100a00 */
[----:B--2---:R0:W-:Y:S03]  /*6da00*/  STL.64 [R1+0x1f08], R20 ;  /* 0x001f081401007387 */ /* 0x0041e60000100a00 */
[----:B0-----:R-:W2:Y:S01]  /*6da10*/  LDL.LU R20, [R1+0x170] ;  /* 0x0001700001147983 */ /* 0x001ea20000300800 */
[----:B------:R-:W2:Y:S02]  /*6da20*/  LDL.LU R21, [R1+0x174] ;  /* 0x0001740001157983 */ /* 0x000ea40000300800 */
        /* <DEDUP_REMOVED lines=10> */
[----:B---3--:R-:W-:Y:S01]  /*6dad0*/  STL.64 [R1+0x1f28], R22 ;  /* 0x001f281601007387 */ /* 0x008fe20000100a00 */
        /* <DEDUP_REMOVED lines=16> */
[----:B------:R-:W3:Y:S01]  /*6dbe0*/  LDL.LU R23, [R1+0x1ac] ;  /* 0x0001ac0001177983 */ /* 0x000ee20000300800 */
[----:B----4-:R-:W-:Y:S01]  /*6dbf0*/  HMMA.16816.F32 R12, R24, R18, R12 ;  /* 0x00000012180c723c */ /* 0x010fe2000000180c */
        /* <DEDUP_REMOVED lines=15> */
[----:B------:R-:W-:-:S02]  /*6dcf0*/  IMAD.MOV.U32 R10, RZ, RZ, R3 ;  /* 0x000000ffff0a7224 */ /* 0x000fc400078e0003 */
[----:B------:R-:W-:Y:S01]  /*6dd00*/  IMAD.MOV.U32 R11, RZ, RZ, R2 ;  /* 0x000000ffff0b7224 */ /* 0x000fe200078e0002 */
[----:B---3--:R-:W-:Y:S01]  /*6dd10*/  HMMA.16816.F32 R24, R24, R14, R4 ;  /* 0x0000000e1818723c */ /* 0x008fe20000001804 */
        /* <DEDUP_REMOVED lines=95> */
[----:B------:R-:W4:Y:S11]  /*6e310*/  LDL.LU R20, [R1+0x1e60] ;  /* 0x001e600001147983 */ /* 0x000f360000300800 */
[----:B------:R-:W-:Y:S09]  /*6e320*/  @!UPT UIADD3 URZ, URZ, URZ, URZ ;  /* 0x0000003f3f3ff290 */ /* 0x000ff2000fffe03f */
[----:B------:R-:W-:Y:S01]  /*6e330*/  STL.64 [R1+0x4c0], R8 ;  /* 0x0004c00801007387 */ /* 0x000fe20000100a00 */
[----:B------:R0:W-:Y:S03]  /*6e340*/  STL.64 [R1+0x4c8], R10 ;  /* 0x0004c80a01007387 */ /* 0x0001e60000100a00 */
[----:B0-----:R-:W2:Y:S01]  /*6e350*/  LDL.LU.64 R10, [R1+0x1e58] ;  /* 0x001e5800010a7983 */ /* 0x001ea20000300a00 */
[----:B------:R-:W2:Y:S02]  /*6e360*/  LDL.LU.64 R8, [R1+0x1e50] ;  /* 0x001e500001087983 */ /* 0x000ea40000300a00 */
[C---:B--2---:R-:W-:Y:S11]  /*6e370*/  HMMA.16816.F32 R8, R4.reuse, R22, R8 ;  /* 0x000000160408723c */ /* 0x044ff60000001808 */
[----:B------:R-:W-:Y:S11]  /*6e380*/  @!UPT UIADD3 URZ, URZ, URZ, URZ ;  /* 0x0000003f3f3ff290 */ /* 0x000ff6000fffe03f */
[----:B------:R-:W-:Y:S01]  /*6e390*/  @!UPT UIADD3 URZ, URZ, URZ, URZ ;  /* 0x0000003f3f3ff290 */ /* 0x000fe2000fffe03f */
[----:B------:R-:W-:Y:S01]  /*6e3a0*/  STL.64 [R1+0x4a0], R8 ;  /* 0x0004a00801007387 */ /* 0x000fe20000100a00 */
[----:B------:R0:W-:Y:S03]  /*6e3b0*/  STL.64 [R1+0x4a8], R10 ;  /* 0x0004a80a01007387 */ /* 0x0001e60000100a00 */
[----:B0-----:R-:W2:Y:S01]  /*6e3c0*/  LDL.LU.64 R10, [R1+0x1e48] ;  /* 0x001e4800010a7983 */ /* 0x001ea20000300a00 */
[----:B------:R-:W2:Y:S01]  /*6e3d0*/  LDL.LU.64 R8, [R1+0x1e40] ;  /* 0x001e400001087983 */ /* 0x000ea20000300a00 */
[C---:B---3--:R-:W-:Y:S11]  /*6e3e0*/  HMMA.16816.F32 R24, R4.reuse, R18, R24 ;  /* 0x000000120418723c */ /* 0x048ff60000001818 */
[----:B------:R-:W-:Y:S11]  /*6e3f0*/  @!UPT UIADD3 URZ, URZ, URZ, URZ ;  /* 0x0000003f3f3ff290 */ /* 0x000ff6000fffe03f */
[----:B------:R-:W-:Y:S02]  /*6e400*/  @!UPT UIADD3 URZ, URZ, URZ, URZ ;  /* 0x0000003f3f3ff290 */ /* 0x000fe4000fffe03f */
[----:B------:R-:W-:Y:S01]  /*6e410*/  IMAD.MOV.U32 R18, RZ, RZ, R27 ;  /* 0x000000ffff127224 */ /* 0x000fe200078e001b */
[----:B------:R-:W-:Y:S01]  /*6e420*/  STL.64 [R1+0x490], R24 ;  /* 0x0004901801007387 */ /* 0x000fe20000100a00 */
[----:B------:R-:W-:Y:S03]  /*6e430*/  STL.64 [R1+0x498], R26 ;  /* 0x0004981a01007387 */ /* 0x000fe60000100a00 */
[----:B------:R-:W-:Y:S01]  /*6e440*/  STL [R1+0x1d0c], R18 ;  /* 0x001d0c1201007387 */ /* 0x000fe20000100800 */
[----:B--2---:R-:W-:Y:S11]  /*6e450*/  HMMA.16816.F32 R4, R4, R14, R8 ;  /* 0x0000000e0404723c */ /* 0x004ff60000001808 */
[----:B------:R-:W-:Y:S11]  /*6e460*/  @!UPT UIADD3 URZ, URZ, URZ, URZ ;  /* 0x0000003f3f3ff290 */ /* 0x000ff6000fffe03f */
[----:B------:R-:W-:Y:S01]  /*6e470*/  @!UPT UIADD3 URZ, URZ, URZ, URZ ;  /* 0x0000003f3f3ff290 */ /* 0x000fe2000fffe03f */
[----:B------:R-:W-:Y:S01]  /*6e480*/  STL.64 [R1+0x480], R4 ;  /* 0x0004800401007387 */ /* 0x000fe20000100a00 */
[----:B------:R0:W-:Y:S02]  /*6e490*/  STL.64 [R1+0x488], R6 ;  /* 0x0004880601007387 */ /* 0x0001e40000100a00 */
[----:B0-----:R-:W-:-:S05]  /*6e4a0*/  IMAD.MOV.U32 R6, RZ, RZ, R7 ;  /* 0x000000ffff067224 */ /* 0x001fca00078e0007 */
[----:B------:R0:W-:Y:S04]  /*6e4b0*/  STL [R1+0x1d10], R6 ;  /* 0x001d100601007387 */ /* 0x0001e80000100800 */
[----:B0-----:R-:W2:Y:S01]  /*6e4c0*/  LDL.LU R6, [R1+0xb80] ;  /* 0x000b800001067983 */ /* 0x001ea20000300800 */
[----:B------:R-:W-:Y:S02]  /*6e4d0*/  IADD3 R16, P4, R16, UR12, RZ ;  /* 0x0000000c10107c10 */ /* 0x000fe4000ff9e0ff */
[----:B----4-:R-:W-:-:S03]  /*6e4e0*/  IADD3 R20, P5, R20, UR12, RZ ;  /* 0x0000000c14147c10 */ /* 0x010fc6000ffbe0ff */
[----:B------:R-:W-:Y:S04]  /*6e4f0*/  STL [R1+0xb94], R16 ;  /* 0x000b941001007387 */ /* 0x000fe80000100800 */
[----:B--2---:R0:W-:Y:S01]  /*6e500*/  STL [R1+0x1e34], R6 ;  /* 0x001e340601007387 */ /* 0x0041e20000100800 */
[----:B------:R-:W-:Y:S03]  /*6e510*/  STL [R1+0xa04], R20 ;  /* 0x000a041401007387 */ /* 0x000fe60000100800 */
[----:B0-----:R-:W2:Y:S01]  /*6e520*/  LDL.LU R6, [R1+0xb84] ;  /* 0x000b840001067983 */ /* 0x001ea20000300800 */
[----:B------:R-:W-:-:S05]  /*6e530*/  IADD3 R0, P6, R0, UR12, RZ ;  /* 0x0000000c00007c10 */ /* 0x000fca000ffde0ff */
[----:B------:R-:W-:Y:S01]  /*6e540*/  STL [R1+0xb8c], R0 ;  /* 0x000b8c0001007387 */ /* 0x000fe20000100800 */
[----:B------:R-:W-:-:S05]  /*6e550*/  IMAD.MOV.U32 R12, RZ, RZ, 0x7f ;  /* 0x0000007fff0c7424 */ /* 0x000fca00078e00ff */
[----:B------:R-:W-:Y:S01]  /*6e560*/  IADD3 R12, R12, c[0x0][0x180], RZ ;  /* 0x000060000c0c7a10 */ /* 0x000fe20007ffe0ff */
        /* <DEDUP_REMOVED lines=10> */
[----:B------:R-:W3:Y:S01]  /*6e610*/  LDL.LU R23, [R1+0x9f4] ;  /* 0x0009f40001177983 */ /* 0x000ee20000300800 */
[----:B------:R-:W-:Y:S01]  /*6e620*/  SHF.R.S32.HI R2, RZ, 0x1f, R12 ;  /* 0x0000001fff027819 */ /* 0x000fe2000001140c */
[----:B------:R-:W3:Y:S01]  /*6e630*/  LDL.LU R24, [R1+0xb58] ;  /* 0x000b580001187983 */ /* 0x000ee20000300800 */
[----:B------:R-:W3:Y:S01]  /*6e640*/  LDL.LU R25, [R1+0xb7c] ;  /* 0x000b7c0001197983 */ /* 0x000ee20000300800 */
[----:B------:R-:W3:Y:S02]  /*6e650*/  LDL.LU R26, [R1+0xb50] ;  /* 0x000b5000011a7983 */ /* 0x000ee40000300800 */
[----:B------:R-:W3:Y:S01]  /*6e660*/  LDL.LU R27, [R1+0xb74] ;  /* 0x000b7400011b7983 */ /* 0x000ee20000300800 */
[----:B------:R-:W-:Y:S01]  /*6e670*/  LEA.HI R2, R2, R12, RZ, 0x7 ;  /* 0x0000000c02027211 */ /* 0x000fe200078f38ff */
[----:B------:R-:W3:Y:S01]  /*6e680*/  LDL.LU R11, [R1+0xb48] ;  /* 0x000b4800010b7983 */ /* 0x000ee20000300800 */
[----:B------:R-:W3:Y:S02]  /*6e690*/  LDL.LU R10, [R1+0xb6c] ;  /* 0x000b6c00010a7983 */ /* 0x000ee40000300800 */
[----:B------:R-:W3:Y:S01]  /*6e6a0*/  LDL.LU R9, [R1+0xb40] ;  /* 0x000b400001097983 */ /* 0x000ee20000300800 */
[----:B------:R-:W-:Y:S01]  /*6e6b0*/  UIADD3 UR4, UR4, 0x1, URZ ;  /* 0x0000000104047890 */ /* 0x000fe2000fffe03f */
[----:B------:R-:W3:Y:S01]  /*6e6c0*/  LDL.LU R8, [R1+0xb64] ;  /* 0x000b640001087983 */ /* 0x000ee20000300800 */
[----:B------:R-:W-:Y:S01]  /*6e6d0*/  SHF.R.S32.HI R2, RZ, 0x7, R2 ;  /* 0x00000007ff027819 */ /* 0x000fe20000011402 */
[----:B------:R-:W3:Y:S02]  /*6e6e0*/  LDL.LU R29, [R1+0xb38] ;  /* 0x000b3800011d7983 */ /* 0x000ee40000300800 */
[----:B------:R-:W3:Y:S01]  /*6e6f0*/  LDL.LU R28, [R1+0xb5c] ;  /* 0x000b5c00011c7983 */ /* 0x000ee20000300800 */
[----:B------:R-:W3:Y:S01]  /*6e700*/  LDL.LU R13, [R1+0xb30] ;  /* 0x000b3000010d7983 */ /* 0x000ee20000300800 */
[----:B------:R-:W3:Y:S02]  /*6e710*/  LDL.LU R17, [R1+0xb54] ;  /* 0x000b540001117983 */ /* 0x000ee40000300800 */
[----:B------:R-:W3:Y:S01]  /*6e720*/  LDL.LU R21, [R1+0xb28] ;  /* 0x000b280001157983 */ /* 0x000ee20000300800 */
[----:B------:R-:W-:Y:S01]  /*6e730*/  ISETP.NE.U32.AND P0, PT, R2, UR4, PT ;  /* 0x0000000402007c0c */ /* 0x000fe2000bf05070 */
[----:B------:R-:W3:Y:S01]  /*6e740*/  LDL.LU R3, [R1+0xb4c] ;  /* 0x000b4c0001037983 */ /* 0x000ee20000300800 */
[----:B------:R-:W3:Y:S02]  /*6e750*/  LDL.LU R2, [R1+0xb20] ;  /* 0x000b200001027983 */ /* 0x000ee40000300800 */
[----:B------:R-:W3:Y:S02]  /*6e760*/  LDL.LU R12, [R1+0xb44] ;  /* 0x000b4400010c7983 */ /* 0x000ee40000300800 */
[----:B------:R-:W3:Y:S01]  /*6e770*/  LDL.LU R16, [R1+0xb18] ;  /* 0x000b180001107983 */ /* 0x000ee20000300800 */
[----:B------:R-:W3:Y:S01]  /*6e780*/  LDL.LU R20, [R1+0xb3c] ;  /* 0x000b3c0001147983 */ /* 0x000ee20000300800 */
[----:B------:R-:W3:Y:S01]  /*6e790*/  LDL.LU R0, [R1+0xb10] ;  /* 0x000b100001007983 */ /* 0x000ee20000300800 */
[----:B--2---:R-:W-:-:S05]  /*6e7a0*/  IADD3 R6, P1, R6, UR12, RZ ;  /* 0x0000000c06067c10 */ /* 0x004fca000ff3e0ff */
[----:B------:R0:W-:Y:S04]  /*6e7b0*/  STL [R1+0xb88], R6 ;  /* 0x000b880601007387 */ /* 0x0001e80000100800 */
[----:B0-----:R-:W2:Y:S02]  /*6e7c0*/  LDL.LU R6, [R1+0x1e38] ;  /* 0x001e380001067983 */ /* 0x001ea40000300800 */
[----:B--2---:R-:W-:-:S05]  /*6e7d0*/  IADD3 R6, P2, R6, UR12, RZ ;  /* 0x0000000c06067c10 */ /* 0x004fca000ff5e0ff */
[----:B------:R0:W-:Y:S04]  /*6e7e0*/  STL [R1+0xb84], R6 ;  /* 0x000b840601007387 */ /* 0x0001e80000100800 */
[----:B0-----:R-:W2:Y:S01]  /*6e7f0*/  LDL.LU R6, [R1+0x1e34] ;  /* 0x001e340001067983 */ /* 0x001ea20000300800 */
[----:B---3--:R-:W-:Y:S01]  /*6e800*/  IADD3.X R4, R4, UR6, RZ, P4, !PT ;  /* 0x0000000604047c10 */ /* 0x008fe2000a7fe4ff */
[----:B----4-:R-:W-:Y:S01]  /*6e810*/  IADD3 R5, P4, R5, UR12, RZ ;  /* 0x0000000c05057c10 */ /* 0x010fe2000ff9e0ff */
[----:B------:R-:W-:Y:S01]  /*6e820*/  IADD3.X R7, R7, UR6, RZ, P5, !PT ;  /* 0x0000000607077c10 */ /* 0x000fe2000affe4ff */
[----:B------:R-:W-:Y:S01]  /*6e830*/  IADD3 R14, P5, R14, UR12, RZ ;  /* 0x0000000c0e0e7c10 */ /* 0x000fe2000ffbe0ff */
        /* <DEDUP_REMOVED lines=16> */
[----:B------:R-:W-:-:S02]  /*6e940*/  IADD3.X R12, R12, UR6, RZ, P4, !PT ;  /* 0x000000060c0c7c10 */ /* 0x000fc4000a7fe4ff */
[----:B--2---:R-:W-:-:S05]  /*6e950*/  IADD3 R6, P3, R6, UR12, RZ ;  /* 0x0000000c06067c10 */ /* 0x004fca000ff7e0ff */
[----:B------:R0:W-:Y:S01]  /*6e960*/  STL [R1+0xb80], R6 ;  /* 0x000b800601007387 */ /* 0x0001e20000100800 */
[----:B------:R-:W-:Y:S02]  /*6e970*/  STL [R1+0xb90], R4 ;  /* 0x000b900401007387 */ /* 0x000fe40000100800 */
[----:B------:R-:W-:Y:S02]  /*6e980*/  STL [R1+0xb78], R5 ;  /* 0x000b780501007387 */ /* 0x000fe40000100800 */
[----:B------:R-:W-:Y:S01]  /*6e990*/  STL [R1+0x9f8], R7 ;  /* 0x0009f80701007387 */ /* 0x000fe20000100800 */
[----:B------:R-:W-:Y:S01]  /*6e9a0*/  STL [R1+0xb70], R14 ;  /* 0x000b700e01007387 */ /* 0x000fe20000100800 */
[----:B------:R-:W-:Y:S02]  /*6e9b0*/  STL [R1+0xa00], R15 ;  /* 0x000a000f01007387 */ /* 0x000fe40000100800 */
[----:B------:R-:W-:Y:S01]  /*6e9c0*/  STL [R1+0xb68], R18 ;  /* 0x000b681201007387 */ /* 0x000fe20000100800 */
[----:B------:R-:W-:Y:S01]  /*6e9d0*/  IADD3.X R25, R25, UR6, RZ, P3, !PT ;  /* 0x0000000619197c10 */ /* 0x000fe20009ffe4ff */
[----:B------:R-:W-:Y:S01]  /*6e9e0*/  STL [R1+0x9fc], R19 ;  /* 0x0009fc1301007387 */ /* 0x000fe20000100800 */
[----:B------:R-:W-:Y:S01]  /*6e9f0*/  IADD3 R26, P3, R26, UR12, RZ ;  /* 0x0000000c1a1a7c10 */ /* 0x000fe2000ff7e0ff */
        /* <DEDUP_REMOVED lines=11> */
[----:B------:R-:W-:Y:S01]  /*6eab0*/  IADD3.X R3, R3, UR6, RZ, P3, !PT ;  /* 0x0000000603037c10 */ /* 0x000fe20009ffe4ff */
[----:B------:R-:W-:Y:S01]  /*6eac0*/  STL [R1+0xb5c], R28 ;  /* 0x000b5c1c01007387 */ /* 0x000fe20000100800 */
[----:B------:R-:W-:Y:S01]  /*6ead0*/  IADD3 R2, P3, R2, UR12, RZ ;  /* 0x0000000c02027c10 */ /* 0x000fe2000ff7e0ff */
[----:B------:R-:W-:Y:S01]  /*6eae0*/  STL [R1+0xb30], R13 ;  /* 0x000b300d01007387 */ /* 0x000fe20000100800 */
[----:B------:R-:W-:Y:S02]  /*6eaf0*/  STL [R1+0xb54], R17 ;  /* 0x000b541101007387 */ /* 0x000fe40000100800 */
[----:B------:R-:W-:Y:S02]  /*6eb00*/  STL [R1+0xb28], R21 ;  /* 0x000b281501007387 */ /* 0x000fe40000100800 */
[----:B------:R-:W-:Y:S01]  /*6eb10*/  STL [R1+0xb4c], R3 ;  /* 0x000b4c0301007387 */ /* 0x000fe20000100800 */
[----:B------:R-:W-:Y:S01]  /*6eb20*/  STL [R1+0xb20], R2 ;  /* 0x000b200201007387 */ /* 0x000fe20000100800 */
[----:B------:R-:W-:Y:S02]  /*6eb30*/  STL [R1+0xb44], R12 ;  /* 0x000b440c01007387 */ /* 0x000fe40000100800 */
[----:B0-----:R-:W2:Y:S01]  /*6eb40*/  LDL.LU R6, [R1+0xb2c] ;  /* 0x000b2c0001067983 */ /* 0x001ea20000300800 */
[----:B------:R-:W-:-:S02]  /*6eb50*/  IADD3 R16, P4, R16, UR12, RZ ;  /* 0x0000000c10107c10 */ /* 0x000fc4000ff9e0ff */
[----:B------:R-:W-:-:S03]  /*6eb60*/  IADD3.X R20, R20, UR6, RZ, P5, !PT ;  /* 0x0000000614147c10 */ /* 0x000fc6000affe4ff */
[----:B------:R-:W-:Y:S04]  /*6eb70*/  STL [R1+0xb18], R16 ;  /* 0x000b181001007387 */ /* 0x000fe80000100800 */
[----:B--2---:R0:W-:Y:S01]  /*6eb80*/  STL [R1+0x1e2c], R6 ;  /* 0x001e2c0601007387 */ /* 0x0041e20000100800 */
[----:B------:R-:W-:Y:S03]  /*6eb90*/  STL [R1+0xb3c], R20 ;  /* 0x000b3c1401007387 */ /* 0x000fe60000100800 */
[----:B0-----:R-:W2:Y:S01]  /*6eba0*/  LDL.LU R6, [R1+0xb08] ;  /* 0x000b080001067983 */ /* 0x001ea20000300800 */
[----:B------:R-:W-:-:S05]  /*6ebb0*/  IADD3 R0, P5, R0, UR12, RZ ;  /* 0x0000000c00007c10 */ /* 0x000fca000ffbe0ff */
[----:B------:R-:W-:Y:S04]  /*6ebc0*/  STL [R1+0xb10], R0 ;  /* 0x000b100001007387 */ /* 0x000fe80000100800 */
        /* <DEDUP_REMOVED lines=30> */
[----:B--2---:R-:W-:-:S05]  /*6edb0*/  IADD3.X R6, R6, UR6, RZ, P6, !PT ;  /* 0x0000000606067c10 */ /* 0x004fca000b7fe4ff */
[----:B------:R0:W-:Y:S04]  /*6edc0*/  STL [R1+0xb34], R6 ;  /* 0x000b340601007387 */ /* 0x0001e80000100800 */
[----:B0-----:R-:W2:Y:S02]  /*6edd0*/  LDL.LU R6, [R1+0x1e30] ;  /* 0x001e300001067983 */ /* 0x001ea40000300800 */
[----:B--2---:R-:W-:-:S05]  /*6ede0*/  IADD3 R6, P6, R6, UR12, RZ ;  /* 0x0000000c06067c10 */ /* 0x004fca000ffde0ff */
[----:B------:R0:W-:Y:S04]  /*6edf0*/  STL [R1+0xb08], R6 ;  /* 0x000b080601007387 */ /* 0x0001e80000100800 */
[----:B0-----:R-:W2:Y:S01]  /*6ee00*/  LDL.LU R6, [R1+0x1e2c] ;  /* 0x001e2c0001067983 */ /* 0x001ea20000300800 */
[----:B----4-:R-:W-:Y:S01]  /*6ee10*/  IADD3.X R5, R5, UR6, RZ, P2, !PT ;  /* 0x0000000605057c10 */ /* 0x010fe200097fe4ff */
[----:B---3--:R-:W-:Y:S01]  /*6ee20*/  IADD3 R7, P2, R7, UR12, RZ ;  /* 0x0000000c07077c10 */ /* 0x008fe2000ff5e0ff */
        /* <DEDUP_REMOVED lines=18> */
[----:B--2---:R-:W-:Y:S01]  /*6ef50*/  IADD3.X R6, R6, UR6, RZ, P1, !PT ;  /* 0x0000000606067c10 */ /* 0x004fe20008ffe4ff */
[----:B------:R-:W-:-:S04]  /*6ef60*/  IADD3 R4, P1, R4, UR12, RZ ;  /* 0x0000000c04047c10 */ /* 0x000fc8000ff3e0ff */
[----:B------:R0:W-:Y:S01]  /*6ef70*/  STL [R1+0xb2c], R6 ;  /* 0x000b2c0601007387 */ /* 0x0001e20000100800 */
[----:B------:R-:W-:Y:S02]  /*6ef80*/  STL [R1+0xb00], R4 ;  /* 0x000b000401007387 */ /* 0x000fe40000100800 */
[----:B------:R-:W-:Y:S02]  /*6ef90*/  STL [R1+0xb24], R5 ;  /* 0x000b240501007387 */ /* 0x000fe40000100800 */
[----:B------:R-:W-:Y:S01]  /*6efa0*/  STL [R1+0xaf8], R7 ;  /* 0x000af80701007387 */ /* 0x000fe20000100800 */
[----:B------:R-:W-:Y:S01]  /*6efb0*/  STL [R1+0xb1c], R14 ;  /* 0x000b1c0e01007387 */ /* 0x000fe20000100800 */
[----:B------:R-:W-:Y:S02]  /*6efc0*/  STL [R1+0xaf0], R15 ;  /* 0x000af00f01007387 */ /* 0x000fe40000100800 */
        /* <DEDUP_REMOVED lines=24> */
[----:B0-----:R-:W2:Y:S01]  /*6f150*/  LDL.LU R6, [R1+0xa88] ;  /* 0x000a880001067983 */ /* 0x001ea20000300800 */
[----:B------:R-:W-:Y:S01]  /*6f160*/  IADD3.X R16, R16, UR6, RZ, P2, !PT ;  /* 0x0000000610107c10 */ /* 0x000fe200097fe4ff */
[----:B------:R-:W-:-:S04]  /*6f170*/  IADD3 R20, P2, R20, UR12, RZ ;  /* 0x0000000c14147c10 */ /* 0x000fc8000ff5e0ff */
[----:B------:R-:W-:Y:S04]  /*6f180*/  STL [R1+0xac4], R16 ;  /* 0x000ac41001007387 */ /* 0x000fe80000100800 */
[----:B--2---:R0:W-:Y:S01]  /*6f190*/  STL [R1+0x1e24], R6 ;  /* 0x001e240601007387 */ /* 0x0041e20000100800 */
[----:B------:R-:W-:Y:S03]  /*6f1a0*/  STL [R1+0xa98], R20 ;  /* 0x000a981401007387 */ /* 0x000fe60000100800 */
[----:B0-----:R-:W2:Y:S01]  /*6f1b0*/  LDL.LU R6, [R1+0xab4] ;  /* 0x000ab40001067983 */ /* 0x001ea20000300800 */
[----:B------:R-:W-:-:S05]  /*6f1c0*/  IADD3.X R0, R0, UR6, RZ, P3, !PT ;  /* 0x0000000600007c10 */ /* 0x000fca0009ffe4ff */
        /* <DEDUP_REMOVED lines=31> */
[----:B--2---:R-:W-:-:S05]  /*6f3c0*/  IADD3 R6, P3, R6, UR12, RZ ;  /* 0x0000000c06067c10 */ /* 0x004fca000ff7e0ff */
[----:B------:R0:W-:Y:S04]  /*6f3d0*/  STL [R1+0xa90], R6 ;  /* 0x000a900601007387 */ /* 0x0001e80000100800 */
[----:B0-----:R-:W2:Y:S02]  /*6f3e0*/  LDL.LU R6, [R1+0x1e28] ;  /* 0x001e280001067983 */ /* 0x001ea40000300800 */
[----:B--2---:R-:W-:-:S05]  /*6f3f0*/  IADD3.X R6, R6, UR6, RZ, P4, !PT ;  /* 0x0000000606067c10 */ /* 0x004fca000a7fe4ff */
        /* <DEDUP_REMOVED lines=3321> */
[----:B------:R-:W-:Y:S02]  /*7c390*/  IADD3.X R27, R27, UR7, RZ, P1, !PT ;  /* 0x000000071b1b7c10 */ /* 0x000fe40008ffe4ff */
[----:B------:R-:W-:Y:S02]  /*7c3a0*/  IADD3.X R25, R25, UR7, RZ, P5, !PT ;  /* 0x0000000719197c10 */ /* 0x000fe4000affe4ff */
[----:B------:R-:W-:Y:S02]  /*7c3b0*/  IADD3.X R26, R26, UR7, RZ, P6, !PT ;  /* 0x000000071a1a7c10 */ /* 0x000fe4000b7fe4ff */
[----:B--2---:R-:W-:-:S05]  /*7c3c0*/  IADD3 R6, P3, R6, UR9, RZ ;  /* 0x0000000906067c10 */ /* 0x004fca000ff7e0ff */
[----:B------:R0:W-:Y:S04]  /*7c3d0*/  STL [R1+0xc18], R6 ;  /* 0x000c180601007387 */ /* 0x0001e80000100800 */
[----:B0-----:R0:W5:Y:S01]  /*7c3e0*/  LDL.LU R6, [R1+0x1d10] ;  /* 0x001d100001067983 */ /* 0x0011620000300800 */
[----:B------:R1:W-:Y:S03]  /*7c3f0*/  STL [R1+0xc3c], R18 ;  /* 0x000c3c1201007387 */ /* 0x0003e60000100800 */
[----:B-1----:R0:W5:Y:S01]  /*7c400*/  LDL.LU R18, [R1+0x1d0c] ;  /* 0x001d0c0001127983 */ /* 0x0021620000300800 */
[----:B------:R1:W-:Y:S03]  /*7c410*/  STL [R1+0xc10], R11 ;  /* 0x000c100b01007387 */ /* 0x0003e60000100800 */
[----:B-1----:R0:W5:Y:S01]  /*7c420*/  LDL.LU R11, [R1+0x1d08] ;  /* 0x001d0800010b7983 */ /* 0x0021620000300800 */
[----:B------:R1:W-:Y:S03]  /*7c430*/  STL [R1+0xc34], R10 ;  /* 0x000c340a01007387 */ /* 0x0003e60000100800 */
[----:B-1----:R0:W5:Y:S01]  /*7c440*/  LDL.LU R10, [R1+0x1d04] ;  /* 0x001d0400010a7983 */ /* 0x0021620000300800 */
[----:B------:R1:W-:Y:S01]  /*7c450*/  STL [R1+0xc08], R9 ;  /* 0x000c080901007387 */ /* 0x0003e20000100800 */
[----:B------:R-:W-:-:S02]  /*7c460*/  IADD3.X R13, R13, UR7, RZ, P3, !PT ;  /* 0x000000070d0d7c10 */ /* 0x000fc40009ffe4ff */
[----:B-1----:R0:W5:Y:S01]  /*7c470*/  LDL.LU R9, [R1+0x1d00] ;  /* 0x001d000001097983 */ /* 0x0021620000300800 */
[----:B------:R1:W-:Y:S01]  /*7c480*/  STL [R1+0xc2c], R8 ;  /* 0x000c2c0801007387 */ /* 0x0003e20000100800 */
[----:B------:R-:W-:Y:S02]  /*7c490*/  IADD3 R2, P3, R2, UR9, RZ ;  /* 0x0000000902027c10 */ /* 0x000fe4000ff7e0ff */
[----:B-1----:R0:W5:Y:S01]  /*7c4a0*/  LDL.LU R8, [R1+0x1cfc] ;  /* 0x001cfc0001087983 */ /* 0x0021620000300800 */
[----:B------:R1:W-:Y:S03]  /*7c4b0*/  STL [R1+0xc00], R29 ;  /* 0x000c001d01007387 */ /* 0x0003e60000100800 */
        /* <DEDUP_REMOVED lines=23> */
[----:B------:R0:W-:Y:S02]  /*7c630*/  STL [R1+0xbfc], R4 ;  /* 0x000bfc0401007387 */ /* 0x0001e40000100800 */
[----:B------:R0:W-:Y:S02]  /*7c640*/  STL [R1+0xbd0], R5 ;  /* 0x000bd00501007387 */ /* 0x0001e40000100800 */
[----:B------:R0:W-:Y:S01]  /*7c650*/  STL [R1+0xbf4], R7 ;  /* 0x000bf40701007387 */ /* 0x0001e20000100800 */
[----:B------:R0:W-:Y:S01]  /*7c660*/  STL [R1+0xbc8], R14 ;  /* 0x000bc80e01007387 */ /* 0x0001e20000100800 */
[----:B------:R0:W-:Y:S02]  /*7c670*/  STL [R1+0xbec], R15 ;  /* 0x000bec0f01007387 */ /* 0x0001e40000100800 */
[----:B------:R0:W-:Y:S02]  /*7c680*/  STL [R1+0xbc0], R19 ;  /* 0x000bc01301007387 */ /* 0x0001e40000100800 */
[----:B------:R0:W-:Y:S01]  /*7c690*/  STL [R1+0xbe4], R22 ;  /* 0x000be41601007387 */ /* 0x0001e20000100800 */
[----:B------:R0:W-:Y:S01]  /*7c6a0*/  STL [R1+0xbb8], R23 ;  /* 0x000bb81701007387 */ /* 0x0001e20000100800 */
[----:B------:R0:W-:Y:S02]  /*7c6b0*/  STL [R1+0xbdc], R24 ;  /* 0x000bdc1801007387 */ /* 0x0001e40000100800 */
[----:B------:R0:W-:Y:S02]  /*7c6c0*/  STL [R1+0xbc4], R27 ;  /* 0x000bc41b01007387 */ /* 0x0001e40000100800 */
[----:B------:R0:W-:Y:S01]  /*7c6d0*/  STL [R1+0xbd4], R25 ;  /* 0x000bd41901007387 */ /* 0x0001e20000100800 */
[----:B------:R0:W-:Y:S02]  /*7c6e0*/  STL [R1+0xbcc], R26 ;  /* 0x000bcc1a01007387 */ /* 0x0001e40000100800 */
[----:B0-----:R-:W2:Y:S04]  /*7c6f0*/  LDL.LU R26, [R1+0xbbc] ;  /* 0x000bbc00011a7983 */ /* 0x001ea80000300800 */
[----:B------:R-:W3:Y:S01]  /*7c700*/  LDL.LU R27, [R1+0xbb4] ;  /* 0x000bb400011b7983 */ /* 0x000ee20000300800 */
[----:B--2---:R-:W-:-:S02]  /*7c710*/  IADD3.X R26, R26, UR7, RZ, P2, !PT ;  /* 0x000000071a1a7c10 */ /* 0x004fc400097fe4ff */
[----:B---3--:R-:W-:-:S05]  /*7c720*/  IADD3.X R27, R27, UR7, RZ, P3, !PT ;  /* 0x000000071b1b7c10 */ /* 0x008fca0009ffe4ff */
[----:B------:R0:W-:Y:S04]  /*7c730*/  STL [R1+0xbb4], R27 ;  /* 0x000bb41b01007387 */ /* 0x0001e80000100800 */
[----:B------:R0:W-:Y:S01]  /*7c740*/  STL [R1+0xbbc], R26 ;  /* 0x000bbc1a01007387 */ /* 0x0001e20000100800 */
[----:B------:R-:W-:Y:S01]  /*7c750*/  @!P0 CALL.REL.NOINC `(.L_x_2) ;  /* 0x0000001000008944 */ /* 0x000fe20003c00000 */
[----:B------:R-:W-:Y:S05]  /*7c760*/  BRA `(.L_x_3) ;  /* 0xfffb728000007947 */ /* 0x000fea000383ffff */
.L_x_2:
[----:B------:R-:W2:Y:S04]  /*7c770*/  LDL.LU R4, [R1+0x434] ;  /* 0x0004340001047983 */ /* 0x000ea80000300800 */
[----:B--2---:R1:W-:Y:S04]  /*7c780*/  STL [R1+0x1e7c], R4 ;  /* 0x001e7c0401007387 */ /* 0x0043e80000100800 */
[----:B-1----:R-:W2:Y:S04]  /*7c790*/  LDL.LU R4, [R1+0x43c] ;  /* 0x00043c0001047983 */ /* 0x002ea80000300800 */
        /* <DEDUP_REMOVED lines=31> */
[----:B------:R-:W2:Y:S01]  /*7c990*/  LDL.LU R5, [R1+0x444] ;  /* 0x0004440001057983 */ /* 0x000ea20000300800 */
[----:B-1---5:R-:W-:-:S03]  /*7c9a0*/  IMAD.MOV.U32 R4, RZ, RZ, R18 ;  /* 0x000000ffff047224 */ /* 0x022fc600078e0012 */
        /* <DEDUP_REMOVED lines=30> */
[----:B--2---:R1:W-:Y:S02]  /*7cb90*/  STL [R1+0x1efc], R5 ;  /* 0x001efc0501007387 */ /* 0x0043e40000100800 */
[----:B-1----:R-:W-:-:S02]  /*7cba0*/  IMAD.MOV.U32 R5, RZ, RZ, R6 ;  /* 0x000000ffff057224 */ /* 0x002fc400078e0006 */
[----:B------:R-:W2:Y:S04]  /*7cbb0*/  LDL.LU R6, [R1+0x4e4] ;  /* 0x0004e40001067983 */ /* 0x000ea80000300800 */
[----:B------:R-:W2:Y:S04]  /*7cbc0*/  LDL.LU R7, [R1+0x4f4] ;  /* 0x0004f40001077983 */ /* 0x000ea80000300800 */
[----:B------:R-:W3:Y:S04]  /*7cbd0*/  LDL.LU R14, [R1+0x504] ;  /* 0x00050400010e7983 */ /* 0x000ee80000300800 */
[----:B------:R-:W3:Y:S04]  /*7cbe0*/  LDL.LU R15, [R1+0x514] ;  /* 0x00051400010f7983 */ /* 0x000ee80000300800 */
[----:B------:R-:W4:Y:S04]  /*7cbf0*/  LDL.LU R18, [R1+0x524] ;  /* 0x0005240001127983 */ /* 0x000f280000300800 */
[----:B------:R-:W4:Y:S04]  /*7cc00*/  LDL.LU R19, [R1+0x534] ;  /* 0x0005340001137983 */ /* 0x000f280000300800 */
[----:B------:R-:W2:Y:S04]  /*7cc10*/  LDL.LU R22, [R1+0x430] ;  /* 0x0004300001167983 */ /* 0x000ea80000300800 */
[----:B------:R-:W2:Y:S04]  /*7cc20*/  LDL.LU R23, [R1+0x440] ;  /* 0x0004400001177983 */ /* 0x000ea80000300800 */
[----:B------:R-:W2:Y:S04]  /*7cc30*/  LDL.LU R24, [R1+0x4e0] ;  /* 0x0004e00001187983 */ /* 0x000ea80000300800 */
[----:B------:R-:W2:Y:S04]  /*7cc40*/  LDL.LU R25, [R1+0x4f0] ;  /* 0x0004f00001197983 */ /* 0x000ea80000300800 */
[----:B0-----:R-:W2:Y:S04]  /*7cc50*/  LDL.LU R26, [R1+0x500] ;  /* 0x00050000011a7983 */ /* 0x001ea80000300800 */
        /* <DEDUP_REMOVED lines=17> */
[----:B------:R0:W-:Y:S01]  /*7cd70*/  STL [R1+0x1ce8], R21 ;  /* 0x001ce81501007387 */ /* 0x0001e20000100800 */
[----:B------:R-:W-:-:S03]  /*7cd80*/  F2FP.PACK_AB R4, R5, R4 ;  /* 0x000000040504723e */ /* 0x000fc600000000ff */
        /* <DEDUP_REMOVED lines=13> */
[----:B------:R-:W2:Y:S04]  /*7ce60*/  LDL.LU R5, [R1+0x1efc] ;  /* 0x001efc0001057983 */ /* 0x000ea80000300800 */
[----:B------:R0:W-:Y:S04]  /*7ce70*/  STL [R1+0x19c], R4 ;  /* 0x00019c0401007387 */ /* 0x0001e80000100800 */
[----:B0-----:R-:W2:Y:S02]  /*7ce80*/  LDL.LU R4, [R1+0x1ef8] ;  /* 0x001ef80001047983 */ /* 0x001ea40000300800 */
[----:B--2---:R-:W-:-:S02]  /*7ce90*/  F2FP.PACK_AB R4, R5, R4 ;  /* 0x000000040504723e */ /* 0x004fc400000000ff */
        /* <DEDUP_REMOVED lines=58> */
[----:B0-----:R-:W2:Y:S01]  /*7d240*/  LDL.LU R4, [R1+0x1e80] ;  /* 0x001e800001047983 */ /* 0x001ea20000300800 */
[----:B------:R-:W-:Y:S02]  /*7d250*/  F2FP.PACK_AB R28, R0, R28 ;  /* 0x0000001c001c723e */ /* 0x000fe400000000ff */
[----:B------:R-:W-:-:S02]  /*7d260*/  F2FP.PACK_AB R0, R3, R29 ;  /* 0x0000001d0300723e */ /* 0x000fc400000000ff */
[----:B------:R-:W-:Y:S02]  /*7d270*/  F2FP.PACK_AB R3, R16, R17 ;  /* 0x000000111003723e */ /* 0x000fe400000000ff */
[----:B--2---:R-:W-:Y:S02]  /*7d280*/  F2FP.PACK_AB R2, R4, R2 ;  /* 0x000000020402723e */ /* 0x004fe400000000ff */
[----:B------:R-:W2:Y:S04]  /*7d290*/  LDL.LU R4, [R1+0x1e7c] ;  /* 0x001e7c0001047983 */ /* 0x000ea80000300800 */
[----:B------:R0:W-:Y:S04]  /*7d2a0*/  STL [R1+0x15c], R2 ;  /* 0x00015c0201007387 */ /* 0x0001e80000100800 */
[----:B------:R-:W-:Y:S01]  /*7d2b0*/  STL [R1+0x158], R28 ;  /* 0x0001581c01007387 */ /* 0x000fe20000100800 */
[----:B0-----:R-:W-:-:S03]  /*7d2c0*/  F2FP.PACK_AB R2, R20, R21 ;  /* 0x000000151402723e */ /* 0x001fc600000000ff */
[----:B------:R0:W-:Y:S04]  /*7d2d0*/  STL [R1+0x154], R0 ;  /* 0x0001540001007387 */ /* 0x0001e80000100800 */
[----:B------:R1:W-:Y:S01]  /*7d2e0*/  STL [R1+0x150], R2 ;  /* 0x0001500201007387 */ /* 0x0003e20000100800 */
[----:B0-----:R-:W-:-:S03]  /*7d2f0*/  F2FP.PACK_AB R0, R12, R13 ;  /* 0x0000000d0c00723e */ /* 0x001fc600000000ff */
[----:B------:R0:W-:Y:S01]  /*7d300*/  STL [R1+0x14c], R3 ;  /* 0x00014c0301007387 */ /* 0x0001e20000100800 */
[----:B-1----:R-:W-:-:S03]  /*7d310*/  F2FP.PACK_AB R2, R9, R8 ;  /* 0x000000080902723e */ /* 0x002fc600000000ff */
[----:B------:R-:W-:Y:S04]  /*7d320*/  STL [R1+0x148], R0 ;  /* 0x0001480001007387 */ /* 0x000fe80000100800 */
[----:B------:R1:W-:Y:S01]  /*7d330*/  STL [R1+0x144], R2 ;  /* 0x0001440201007387 */ /* 0x0003e20000100800 */
[----:B0-----:R-:W-:-:S05]  /*7d340*/  F2FP.PACK_AB R3, R11, R10 ;  /* 0x0000000a0b03723e */ /* 0x001fca00000000ff */
[----:B------:R3:W-:Y:S01]  /*7d350*/  STL [R1+0x140], R3 ;  /* 0x0001400301007387 */ /* 0x0007e20000100800 */
[----:B-1----:R-:W-:Y:S02]  /*7d360*/  F2FP.PACK_AB R2, R6, R7 ;  /* 0x000000070602723e */ /* 0x002fe400000000ff */
[----:B---3--:R-:W-:Y:S02]  /*7d370*/  F2FP.PACK_AB R3, R14, R15 ;  /* 0x0000000f0e03723e */ /* 0x008fe400000000ff */
[----:B--2---:R-:W-:-:S05]  /*7d380*/  F2FP.PACK_AB R0, R4, R5 ;  /* 0x000000050400723e */ /* 0x004fca00000000ff */
[----:B------:R4:W-:Y:S04]  /*7d390*/  STL [R1+0x13c], R0 ;  /* 0x00013c0001007387 */ /* 0x0009e80000100800 */
[----:B------:R0:W-:Y:S01]  /*7d3a0*/  STL [R1+0x138], R2 ;  /* 0x0001380201007387 */ /* 0x0001e20000100800 */
[----:B----4-:R-:W-:-:S03]  /*7d3b0*/  F2FP.PACK_AB R0, R18, R19 ;  /* 0x000000131200723e */ /* 0x010fc600000000ff */
[----:B------:R-:W-:Y:S01]  /*7d3c0*/  STL [R1+0x134], R3 ;  /* 0x0001340301007387 */ /* 0x000fe20000100800 */
[----:B0-----:R-:W-:-:S03]  /*7d3d0*/  F2FP.PACK_AB R2, R22, R23 ;  /* 0x000000171602723e */ /* 0x001fc600000000ff */
[----:B------:R-:W-:Y:S04]  /*7d3e0*/  STL [R1+0x130], R0 ;  /* 0x0001300001007387 */ /* 0x000fe80000100800 */
[----:B------:R0:W-:Y:S04]  /*7d3f0*/  STL [R1+0x12c], R2 ;  /* 0x00012c0201007387 */ /* 0x0001e80000100800 */
[----:B0-----:R-:W2:Y:S01]  /*7d400*/  LDL.LU R2, [R1+0x320] ;  /* 0x0003200001027983 */ /* 0x001ea20000300800 */
[----:B------:R-:W-:Y:S02]  /*7d410*/  F2FP.PACK_AB R3, R24, R25 ;  /* 0x000000191803723e */ /* 0x000fe400000000ff */
[----:B------:R-:W-:-:S03]  /*7d420*/  F2FP.PACK_AB R0, R26, R27 ;  /* 0x0000001b1a00723e */ /* 0x000fc600000000ff */
[----:B------:R-:W-:Y:S04]  /*7d430*/  STL [R1+0x128], R3 ;  /* 0x0001280301007387 */ /* 0x000fe80000100800 */
[----:B--2---:R0:W-:Y:S04]  /*7d440*/  STL [R1+0x1dfc], R2 ;  /* 0x001dfc0201007387 */ /* 0x0041e80000100800 */
[----:B------:R-:W-:Y:S04]  /*7d450*/  STL [R1+0x124], R0 ;  /* 0x0001240001007387 */ /* 0x000fe80000100800 */
[----:B0-----:R-:W2:Y:S04]  /*7d460*/  LDL.LU R2, [R1+0x300] ;  /* 0x0003000001027983 */ /* 0x001ea80000300800 */
[----:B--2---:R0:W-:Y:S04]  /*7d470*/  STL [R1+0x1e04], R2 ;  /* 0x001e040201007387 */ /* 0x0041e80000100800 */
        /* <DEDUP_REMOVED lines=29> */
[----:B------:R-:W3:Y:S04]  /*7d650*/  LDL.LU R0, [R1+0x33c] ;  /* 0x00033c0001007983 */ /* 0x000ee80000300800 */
[----:B---3--:R0:W-:Y:S04]  /*7d660*/  STL [R1+0x1df8], R0 ;  /* 0x001df80001007387 */ /* 0x0081e80000100800 */
[----:B0-----:R-:W3:Y:S04]  /*7d670*/  LDL.LU R0, [R1+0x310] ;  /* 0x0003100001007983 */ /* 0x001ee80000300800 */
        /* <DEDUP_REMOVED lines=31> */
[----:B0-----:R-:W2:Y:S04]  /*7d870*/  LDL.LU R0, [R1+0x520] ;  /* 0x0005200001007983 */ /* 0x001ea80000300800 */
[----:B------:R-:W3:Y:S04]  /*7d880*/  LDL.LU R28, [R1+0x34c] ;  /* 0x00034c00011c7983 */ /* 0x000ee80000300800 */
[----:B------:R-:W4:Y:S04]  /*7d890*/  LDL.LU R3, [R1+0x35c] ;  /* 0x00035c0001037983 */ /* 0x000f280000300800 */
[----:B------:R-:W4:Y:S04]  /*7d8a0*/  LDL.LU R29, [R1+0x36c] ;  /* 0x00036c00011d7983 */ /* 0x000f280000300800 */
        /* <DEDUP_REMOVED lines=23> */
[----:B------:R-:W3:Y:S01]  /*7da20*/  LDL.LU R27, [R1+0x360] ;  /* 0x00036000011b7983 */ /* 0x000ee20000300800 */
[----:B--2---:R-:W-:-:S03]  /*7da30*/  F2FP.PACK_AB R2, R0, R2 ;  /* 0x000000020002723e */ /* 0x004fc600000000ff */
        /* <DEDUP_REMOVED lines=64> */
[----:B------:R-:W3:Y:S04]  /*7de40*/  LDL.LU R0, [R1+0x1df8] ;  /* 0x001df80001007983 */ /* 0x000ee80000300800 */
[----:B------:R3:W-:Y:S02]  /*7de50*/  STL [R1+0xe0], R2 ;  /* 0x0000e00201007387 */ /* 0x0007e40000100800 */
[----:B---3--:R-:W-:Y:S02]  /*7de60*/  F2FP.PACK_AB R2, R0, R28 ;  /* 0x0000001c0002723e */ /* 0x008fe400000000ff */
[----:B----4-:R-:W-:Y:S02]  /*7de70*/  F2FP.PACK_AB R0, R3, R29 ;  /* 0x0000001d0300723e */ /* 0x010fe400000000ff */
[----:B------:R-:W-:Y:S01]  /*7de80*/  F2FP.PACK_AB R3, R20, R21 ;  /* 0x000000151403723e */ /* 0x000fe200000000ff */
[----:B------:R0:W-:Y:S04]  /*7de90*/  STL [R1+0xdc], R2 ;  /* 0x0000dc0201007387 */ /* 0x0001e80000100800 */
[----:B------:R1:W-:Y:S04]  /*7dea0*/  STL [R1+0xd8], R0 ;  /* 0x0000d80001007387 */ /* 0x0003e80000100800 */
[----:B------:R2:W-:Y:S01]  /*7deb0*/  STL [R1+0xd4], R3 ;  /* 0x0000d40301007387 */ /* 0x0005e20000100800 */
[----:B0-----:R-:W-:-:S02]  /*7dec0*/  F2FP.PACK_AB R2, R16, R17 ;  /* 0x000000111002723e */ /* 0x001fc400000000ff */
[----:B-1----:R-:W-:-:S03]  /*7ded0*/  F2FP.PACK_AB R0, R12, R13 ;  /* 0x0000000d0c00723e */ /* 0x002fc600000000ff */
[----:B------:R0:W-:Y:S01]  /*7dee0*/  STL [R1+0xd0], R2 ;  /* 0x0000d00201007387 */ /* 0x0001e20000100800 */
[----:B--2---:R-:W-:-:S03]  /*7def0*/  F2FP.PACK_AB R3, R9, R8 ;  /* 0x000000080903723e */ /* 0x004fc600000000ff */
[----:B------:R1:W-:Y:S04]  /*7df00*/  STL [R1+0xcc], R0 ;  /* 0x0000cc0001007387 */ /* 0x0003e80000100800 */
[----:B------:R2:W-:Y:S01]  /*7df10*/  STL [R1+0xc8], R3 ;  /* 0x0000c80301007387 */ /* 0x0005e20000100800 */
[----:B0-----:R-:W-:Y:S02]  /*7df20*/  F2FP.PACK_AB R2, R11, R10 ;  /* 0x0000000a0b02723e */ /* 0x001fe400000000ff */
        /* <DEDUP_REMOVED lines=10> */
[----:B------:R-:W-:Y:S04]  /*7dfd0*/  STL [R1+0xb0], R3 ;  /* 0x0000b00301007387 */ /* 0x000fe80000100800 */
[----:B------:R-:W2:Y:S01]  /*7dfe0*/  LDL.LU R10, [R1+0x5e0] ;  /* 0x0005e000010a7983 */ /* 0x000ea20000300800 */
[----:B0-----:R-:W-:Y:S02]  /*7dff0*/  F2FP.PACK_AB R2, R24, R25 ;  /* 0x000000191802723e */ /* 0x001fe400000000ff */
[----:B-1----:R-:W-:-:S03]  /*7e000*/  F2FP.PACK_AB R0, R26, R27 ;  /* 0x0000001b1a00723e */ /* 0x002fc600000000ff */
        /* <DEDUP_REMOVED lines=161> */
[----:B------:R-:W3:Y:S01]  /*7ea20*/  LDL.LU R11, [R1+0x1d74] ;  /* 0x001d7400010b7983 */ /* 0x000ee20000300800 */
[----:B----4-:R-:W-:-:S03]  /*7ea30*/  F2FP.PACK_AB R2, R9, R2 ;  /* 0x000000020902723e */ /* 0x010fc600000000ff */
[----:B------:R0:W-:Y:S04]  /*7ea40*/  STL [R1+0x64], R10 ;  /* 0x0000640a01007387 */ /* 0x0001e80000100800 */
[----:B0-----:R-:W2:Y:S01]  /*7ea50*/  LDL.LU R10, [R1+0x1d70] ;  /* 0x001d7000010a7983 */ /* 0x001ea20000300800 */
[----:B---3--:R-:W-:-:S03]  /*7ea60*/  F2FP.PACK_AB R8, R11, R8 ;  /* 0x000000080b08723e */ /* 0x008fc600000000ff */
[----:B------:R-:W2:Y:S04]  /*7ea70*/  LDL.LU R11, [R1+0x1d6c] ;  /* 0x001d6c00010b7983 */ /* 0x000ea80000300800 */
[----:B------:R0:W-:Y:S04]  /*7ea80*/  STL [R1+0x60], R8 ;  /* 0x0000600801007387 */ /* 0x0001e80000100800 */
[----:B0-----:R-:W3:Y:S04]  /*7ea90*/  LDL.LU R8, [R1+0x1d68] ;  /* 0x001d680001087983 */ /* 0x001ee80000300800 */
[----:B------:R-:W3:Y:S04]  /*7eaa0*/  LDL.LU R9, [R1+0x1d64] ;  /* 0x001d640001097983 */ /* 0x000ee80000300800 */
[----:B------:R0:W-:Y:S02]  /*7eab0*/  STL [R1+0x5c], R2 ;  /* 0x00005c0201007387 */ /* 0x0001e40000100800 */
[----:B0-----:R-:W-:-:S02]  /*7eac0*/  F2FP.PACK_AB R2, R0, R28 ;  /* 0x0000001c0002723e */ /* 0x001fc400000000ff */
[----:B------:R-:W-:Y:S02]  /*7ead0*/  F2FP.PACK_AB R0, R3, R29 ;  /* 0x0000001d0300723e */ /* 0x000fe400000000ff */
[----:B------:R-:W-:Y:S01]  /*7eae0*/  F2FP.PACK_AB R3, R20, R21 ;  /* 0x000000151403723e */ /* 0x000fe200000000ff */
[----:B------:R0:W-:Y:S04]  /*7eaf0*/  STL [R1+0x58], R2 ;  /* 0x0000580201007387 */ /* 0x0001e80000100800 */
[----:B------:R1:W-:Y:S04]  /*7eb00*/  STL [R1+0x54], R0 ;  /* 0x0000540001007387 */ /* 0x0003e80000100800 */
[----:B------:R4:W-:Y:S01]  /*7eb10*/  STL [R1+0x50], R3 ;  /* 0x0000500301007387 */ /* 0x0009e20000100800 */
[----:B0-----:R-:W-:-:S02]  /*7eb20*/  F2FP.PACK_AB R2, R16, R17 ;  /* 0x000000111002723e */ /* 0x001fc400000000ff */
[----:B-1----:R-:W-:-:S03]  /*7eb30*/  F2FP.PACK_AB R0, R12, R13 ;  /* 0x0000000d0c00723e */ /* 0x002fc600000000ff */
[----:B------:R0:W-:Y:S01]  /*7eb40*/  STL [R1+0x4c], R2 ;  /* 0x00004c0201007387 */ /* 0x0001e20000100800 */
[----:B----4-:R-:W-:-:S03]  /*7eb50*/  F2FP.PACK_AB R3, R4, R5 ;  /* 0x000000050403723e */ /* 0x010fc600000000ff */
[----:B------:R1:W-:Y:S04]  /*7eb60*/  STL [R1+0x48], R0 ;  /* 0x0000480001007387 */ /* 0x0003e80000100800 */
[----:B------:R4:W-:Y:S01]  /*7eb70*/  STL [R1+0x44], R3 ;  /* 0x0000440301007387 */ /* 0x0009e20000100800 */
[----:B0-----:R-:W-:Y:S02]  /*7eb80*/  F2FP.PACK_AB R2, R6, R7 ;  /* 0x000000070602723e */ /* 0x001fe400000000ff */
        /* <DEDUP_REMOVED lines=10> */
[----:B------:R-:W-:Y:S04]  /*7ec30*/  STL [R1+0x2c], R3 ;  /* 0x00002c0301007387 */ /* 0x000fe80000100800 */
[----:B------:R-:W4:Y:S01]  /*7ec40*/  LDL.LU R7, [R1+0x744] ;  /* 0x0007440001077983 */ /* 0x000f220000300800 */
[----:B--2---:R-:W-:-:S05]  /*7ec50*/  F2FP.PACK_AB R2, R11, R10 ;  /* 0x0000000a0b02723e */ /* 0x004fca00000000ff */
[----:B------:R-:W-:Y:S01]  /*7ec60*/  STL [R1+0x28], R2 ;  /* 0x0000280201007387 */ /* 0x000fe20000100800 */
[----:B---3--:R-:W-:-:S03]  /*7ec70*/  F2FP.PACK_AB R0, R9, R8 ;  /* 0x000000080900723e */ /* 0x008fc600000000ff */
[----:B----4-:R0:W-:Y:S04]  /*7ec80*/  STL [R1+0x1d1c], R7 ;  /* 0x001d1c0701007387 */ /* 0x0101e80000100800 */
        /* <DEDUP_REMOVED lines=40> */
[----:B---3--:R0:W-:Y:S04]  /*7ef10*/  STL [R1+0x1d14], R5 ;  /* 0x001d140501007387 */ /* 0x0081e80000100800 */
[----:B0-----:R-:W3:Y:S04]  /*7ef20*/  LDL.LU R5, [R1+0x6d4] ;  /* 0x0006d40001057983 */ /* 0x001ee80000300800 */
[----:B------:R-:W4:Y:S04]  /*7ef30*/  LDL.LU R4, [R1+0x724] ;  /* 0x0007240001047983 */ /* 0x000f280000300800 */
[----:B----4-:R0:W-:Y:S04]  /*7ef40*/  STL [R1+0x1d10], R4 ;  /* 0x001d100401007387 */ /* 0x0101e80000100800 */
[----:B0-----:R-:W4:Y:S04]  /*7ef50*/  LDL.LU R4, [R1+0x6f4] ;  /* 0x0006f40001047983 */ /* 0x001f280000300800 */
[----:B------:R-:W2:Y:S04]  /*7ef60*/  LDL.LU R11, [R1+0x740] ;  /* 0x00074000010b7983 */ /* 0x000ea80000300800 */
[----:B--2---:R0:W-:Y:S04]  /*7ef70*/  STL [R1+0x1d0c], R11 ;  /* 0x001d0c0b01007387 */ /* 0x0041e80000100800 */
[----:B0-----:R-:W2:Y:S04]  /*7ef80*/  LDL.LU R11, [R1+0x714] ;  /* 0x00071400010b7983 */ /* 0x001ea80000300800 */
        /* <DEDUP_REMOVED lines=9> */
[----:B------:R-:W2:Y:S01]  /*7f020*/  LDL.LU R13, [R1+0x7bc] ;  /* 0x0007bc00010d7983 */ /* 0x000ea20000300800 */
[----:B------:R-:W-:-:S03]  /*7f030*/  F2FP.PACK_AB R7, R6, R7 ;  /* 0x000000070607723e */ /* 0x000fc600000000ff */
[----:B--2---:R0:W-:Y:S04]  /*7f040*/  STL [R1+0x1cfc], R13 ;  /* 0x001cfc0d01007387 */ /* 0x0041e80000100800 */
[----:B0-----:R-:W2:Y:S04]  /*7f050*/  LDL.LU R13, [R1+0x710] ;  /* 0x00071000010d7983 */ /* 0x001ea80000300800 */
        /* <DEDUP_REMOVED lines=53> */
[----:B------:R0:W-:Y:S04]  /*7f3b0*/  STL [R1], R7 ;  /* 0x0000000701007387 */ /* 0x0001e80000100800 */
[----:B0-----:R-:W2:Y:S02]  /*7f3c0*/  LDL.LU R7, [R1+0x1d1c] ;  /* 0x001d1c0001077983 */ /* 0x001ea40000300800 */
[----:B--2---:R-:W-:-:S02]  /*7f3d0*/  F2FP.PACK_AB R7, R6, R7 ;  /* 0x000000070607723e */ /* 0x004fc400000000ff */
[----:B------:R-:W3:Y:S02]  /*7f3e0*/  LDL.LU R6, [R1+0x1d18] ;  /* 0x001d180001067983 */ /* 0x000ee40000300800 */
[----:B---3--:R-:W-:Y:S02]  /*7f3f0*/  F2FP.PACK_AB R6, R5, R6 ;  /* 0x000000060506723e */ /* 0x008fe400000000ff */
[----:B------:R-:W4:Y:S02]  /*7f400*/  LDL.LU R5, [R1+0x1d14] ;  /* 0x001d140001057983 */ /* 0x000f240000300800 */
[----:B----4-:R-:W-:Y:S02]  /*7f410*/  F2FP.PACK_AB R5, R4, R5 ;  /* 0x000000050405723e */ /* 0x010fe400000000ff */
[----:B------:R-:W2:Y:S02]  /*7f420*/  LDL.LU R4, [R1+0x1d10] ;  /* 0x001d100001047983 */ /* 0x000ea40000300800 */
[----:B--2---:R-:W-:-:S02]  /*7f430*/  F2FP.PACK_AB R4, R11, R4 ;  /* 0x000000040b04723e */ /* 0x004fc400000000ff */
[----:B------:R-:W2:Y:S02]  /*7f440*/  LDL.LU R11, [R1+0x1d0c] ;  /* 0x001d0c00010b7983 */ /* 0x000ea40000300800 */
[----:B--2---:R-:W-:Y:S02]  /*7f450*/  F2FP.PACK_AB R11, R10, R11 ;  /* 0x0000000b0a0b723e */ /* 0x004fe400000000ff */
[----:B------:R-:W2:Y:S02]  /*7f460*/  LDL.LU R10, [R1+0x1d08] ;  /* 0x001d0800010a7983 */ /* 0x000ea40000300800 */
[----:B--2---:R-:W-:Y:S02]  /*7f470*/  F2FP.PACK_AB R10, R9, R10 ;  /* 0x0000000a090a723e */ /* 0x004fe400000000ff */
[----:B------:R-:W2:Y:S02]  /*7f480*/  LDL.LU R9, [R1+0x1d04] ;  /* 0x001d040001097983 */ /* 0x000ea40000300800 */
[----:B--2---:R-:W-:-:S02]  /*7f490*/  F2FP.PACK_AB R9, R8, R9 ;  /* 0x000000090809723e */ /* 0x004fc400000000ff */
[----:B------:R-:W2:Y:S02]  /*7f4a0*/  LDL.LU R8, [R1+0x1d00] ;  /* 0x001d000001087983 */ /* 0x000ea40000300800 */
[----:B--2---:R-:W-:Y:S02]  /*7f4b0*/  F2FP.PACK_AB R8, R13, R8 ;  /* 0x000000080d08723e */ /* 0x004fe400000000ff */
[----:B------:R-:W2:Y:S01]  /*7f4c0*/  LDL.LU R13, [R1+0x1cfc] ;  /* 0x001cfc00010d7983 */ /* 0x000ea20000300800 */
[----:B------:R-:W-:Y:S02]  /*7f4d0*/  F2FP.PACK_AB R14, R12, R14 ;  /* 0x0000000e0c0e723e */ /* 0x000fe400000000ff */
[----:B--2---:R-:W-:Y:S02]  /*7f4e0*/  F2FP.PACK_AB R15, R13, R15 ;  /* 0x0000000f0d0f723e */ /* 0x004fe400000000ff */
[----:B------:R-:W2:Y:S04]  /*7f4f0*/  LDL.LU R13, [R1+0x1cf8] ;  /* 0x001cf800010d7983 */ /* 0x000ea80000300800 */
[----:B------:R-:W3:Y:S01]  /*7f500*/  LDL.LU R12, [R1+0x1cf4] ;  /* 0x001cf400010c7983 */ /* 0x000ee20000300800 */
[----:B------:R-:W-:-:S02]  /*7f510*/  F2FP.PACK_AB R19, R21, R19 ;  /* 0x000000131513723e */ /* 0x000fc400000000ff */
[----:B--2---:R-:W-:Y:S02]  /*7f520*/  F2FP.PACK_AB R13, R17, R13 ;  /* 0x0000000d110d723e */ /* 0x004fe400000000ff */
[----:B------:R-:W2:Y:S01]  /*7f530*/  LDL.LU R17, [R1+0x1cf0] ;  /* 0x001cf00001117983 */ /* 0x000ea20000300800 */
[----:B---3--:R-:W-:-:S03]  /*7f540*/  F2FP.PACK_AB R12, R16, R12 ;  /* 0x0000000c100c723e */ /* 0x008fc600000000ff */
[----:B------:R-:W3:Y:S04]  /*7f550*/  LDL.LU R16, [R1+0x1cec] ;  /* 0x001cec0001107983 */ /* 0x000ee80000300800 */
[----:B------:R-:W4:Y:S01]  /*7f560*/  LDL.LU R21, [R1+0x1ce8] ;  /* 0x001ce80001157983 */ /* 0x000f220000300800 */
[----:B------:R-:W-:-:S03]  /*7f570*/  F2FP.PACK_AB R18, R20, R18 ;  /* 0x000000121412723e */ /* 0x000fc600000000ff */
[----:B------:R-:W4:Y:S01]  /*7f580*/  LDL.LU R20, [R1+0x1ce4] ;  /* 0x001ce40001147983 */ /* 0x000f220000300800 */
[----:B------:R-:W-:Y:S02]  /*7f590*/  F2FP.PACK_AB R23, R28, R23 ;  /* 0x000000171c17723e */ /* 0x000fe400000000ff */
[----:B------:R-:W-:Y:S02]  /*7f5a0*/  F2FP.PACK_AB R22, R0, R22 ;  /* 0x000000160016723e */ /* 0x000fe400000000ff */
[----:B--2---:R-:W-:Y:S02]  /*7f5b0*/  F2FP.PACK_AB R17, R29, R17 ;  /* 0x000000111d11723e */ /* 0x004fe400000000ff */
[----:B------:R-:W2:Y:S01]  /*7f5c0*/  LDL.LU R29, [R1+0x1ce0] ;  /* 0x001ce000011d7983 */ /* 0x000ea20000300800 */
[----:B---3--:R-:W-:-:S03]  /*7f5d0*/  F2FP.PACK_AB R16, R3, R16 ;  /* 0x000000100310723e */ /* 0x008fc600000000ff */
[----:B------:R-:W3:Y:S01]  /*7f5e0*/  LDL.LU R3, [R1+0x1cdc] ;  /* 0x001cdc0001037983 */ /* 0x000ee20000300800 */
[----:B----4-:R-:W-:-:S03]  /*7f5f0*/  F2FP.PACK_AB R21, R2, R21 ;  /* 0x000000150215723e */ /* 0x010fc600000000ff */
[----:B------:R-:W3:Y:S04]  /*7f600*/  LDL.LU R28, [R1+0x1cd8] ;  /* 0x001cd800011c7983 */ /* 0x000ee80000300800 */
[----:B------:R-:W4:Y:S04]  /*7f610*/  LDL.LU R0, [R1+0x1cd4] ;  /* 0x001cd40001007983 */ /* 0x000f280000300800 */
[----:B------:R-:W4:Y:S01]  /*7f620*/  LDL.LU R2, [R1+0x1cd0] ;  /* 0x001cd00001027983 */ /* 0x000f220000300800 */
[----:B------:R-:W-:Y:S02]  /*7f630*/  F2FP.PACK_AB R20, R24, R20 ;  /* 0x000000141814723e */ /* 0x000fe400000000ff */
[----:B------:R-:W-:-:S02]  /*7f640*/  F2FP.PACK_AB R27, R25, R27 ;  /* 0x0000001b191b723e */ /* 0x000fc400000000ff */
[----:B--2---:R-:W-:Y:S02]  /*7f650*/  F2FP.PACK_AB R26, R26, R29 ;  /* 0x0000001d1a1a723e */ /* 0x004fe400000000ff */
[----:B---3--:R-:W-:Y:S02]  /*7f660*/  F2FP.PACK_AB R25, R28, R3 ;  /* 0x000000031c19723e */ /* 0x008fe400000000ff */
[----:B----4-:R-:W-:Y:S02]  /*7f670*/  F2FP.PACK_AB R24, R2, R0 ;  /* 0x000000000218723e */ /* 0x010fe400000000ff */
.L_x_1:
[----:B------:R-:W1:Y:S04]  /*7f680*/  S2R R29, SR_TID.X ;  /* 0x00000000001d7919 */ /* 0x000e680000002100 */
[----:B------:R-:W-:Y:S01]  /*7f690*/  BAR.SYNC.DEFER_BLOCKING 0x0 ;  /* 0x0000000000007b1d */ /* 0x000fe20000010000 */
[C---:B-1----:R-:W-:Y:S02]  /*7f6a0*/  IMAD.SHL.U32 R3, R29.reuse, 0x20, RZ ;  /* 0x000000201d037824 */ /* 0x042fe400078e00ff */
[----:B------:R-:W-:-:S02]  /*7f6b0*/  IMAD.SHL.U32 R2, R29, 0x4, RZ ;  /* 0x000000041d027824 */ /* 0x000fc400078e00ff */
[----:B0-----:R-:W-:Y:S01]  /*7f6c0*/  IMAD.SHL.U32 R0, R29, 0x400, RZ ;  /* 0x000004001d007824 */ /* 0x001fe200078e00ff */
[----:B------:R-:W-:Y:S01]  /*7f6d0*/  LOP3.LUT R3, R3, 0x60, RZ, 0xc0, !PT ;  /* 0x0000006003037812 */ /* 0x000fe200078ec0ff */
[----:B------:R-:W-:-:S03]  /*7f6e0*/  IMAD.SHL.U32 R28, R29, 0x1000, RZ ;  /* 0x000010001d1c7824 */ /* 0x000fc600078e00ff */
[----:B------:R-:W-:Y:S02]  /*7f6f0*/  LOP3.LUT R3, R3, 0x70, R2, 0x78, !PT ;  /* 0x0000007003037812 */ /* 0x000fe400078e7802 */
[----:B------:R-:W2:Y:S01]  /*7f700*/  LDL.LU R2, [R1+0x1bcc] ;  /* 0x001bcc0001027983 */ /* 0x000ea20000300800 */
[----:B------:R-:W-:-:S03]  /*7f710*/  LOP3.LUT R0, R0, 0x6000, RZ, 0xc0, !PT ;  /* 0x0000600000007812 */ /* 0x000fc600078ec0ff */
[----:B------:R-:W-:Y:S01]  /*7f720*/  STL [R1+0x1d38], R27 ;  /* 0x001d381b01007387 */ /* 0x000fe20000100800 */
[----:B--2---:R-:W-:-:S05]  /*7f730*/  IADD3 R3, R3, R0, R2 ;  /* 0x0000000003037210 */ /* 0x004fca0007ffe002 */
[----:B------:R0:W-:Y:S04]  /*7f740*/  STS.128 [R3], R24 ;  /* 0x0000001803007388 */ /* 0x0001e80000000c00 */
[----:B0-----:R-:W2:Y:S04]  /*7f750*/  LDL.LU R24, [R1+0x90] ;  /* 0x0000900001187983 */ /* 0x001ea80000300800 */
[----:B------:R-:W2:Y:S04]  /*7f760*/  LDL.LU R25, [R1+0x94] ;  /* 0x0000940001197983 */ /* 0x000ea80000300800 */
[----:B------:R-:W3:Y:S04]  /*7f770*/  LDL.LU R26, [R1+0x98] ;  /* 0x00009800011a7983 */ /* 0x000ee80000300800 */
[----:B------:R-:W3:Y:S04]  /*7f780*/  LDL.LU R27, [R1+0x9c] ;  /* 0x00009c00011b7983 */ /* 0x000ee80000300800 */
[----:B---3--:R-:W-:Y:S04]  /*7f790*/  STL.64 [R1+0x1e48], R26 ;  /* 0x001e481a01007387 */ /* 0x008fe80000100a00 */
[----:B--2---:R0:W-:Y:S04]  /*7f7a0*/  STL.64 [R1+0x1e40], R24 ;  /* 0x001e401801007387 */ /* 0x0041e80000100a00 */
        /* <DEDUP_REMOVED lines=16> */
[----:B------:R-:W-:Y:S04]  /*7f8b0*/  STS.128 [R3+0x400], R20 ;  /* 0x0004001403007388 */ /* 0x000fe80000000c00 */
[----:B------:R-:W-:Y:S04]  /*7f8c0*/  STS.128 [R3+0x80], R16 ;  /* 0x0000801003007388 */ /* 0x000fe80000000c00 */
[----:B---3--:R-:W-:Y:S04]  /*7f8d0*/  STL.64 [R1+0x1e78], R26 ;  /* 0x001e781a01007387 */ /* 0x008fe80000100a00 */
[----:B--2---:R0:W-:Y:S04]  /*7f8e0*/  STL.64 [R1+0x1e70], R24 ;  /* 0x001e701801007387 */ /* 0x0041e80000100a00 */
[----:B0-----:R-:W2:Y:S04]  /*7f8f0*/  LDL.LU R24, [R1] ;  /* 0x0000000001187983 */ /* 0x001ea80000300800 */
[----:B------:R-:W2:Y:S04]  /*7f900*/  LDL.LU R25, [R1+0x4] ;  /* 0x0000040001197983 */ /* 0x000ea80000300800 */
[----:B------:R-:W2:Y:S04]  /*7f910*/  LDL.LU R26, [R1+0x8] ;  /* 0x00000800011a7983 */ /* 0x000ea80000300800 */
[----:B------:R-:W2:Y:S04]  /*7f920*/  LDL.LU R27, [R1+0xc] ;  /* 0x00000c00011b7983 */ /* 0x000ea80000300800 */
[----:B------:R-:W3:Y:S04]  /*7f930*/  LDL.LU R20, [R1+0x80] ;  /* 0x0000800001147983 */ /* 0x000ee80000300800 */
[----:B------:R-:W3:Y:S04]  /*7f940*/  LDL.LU R21, [R1+0x84] ;  /* 0x0000840001157983 */ /* 0x000ee80000300800 */
[----:B------:R-:W3:Y:S04]  /*7f950*/  LDL.LU R22, [R1+0x88] ;  /* 0x0000880001167983 */ /* 0x000ee80000300800 */
[----:B------:R-:W3:Y:S04]  /*7f960*/  LDL.LU R23, [R1+0x8c] ;  /* 0x00008c0001177983 */ /* 0x000ee80000300800 */
[----:B------:R-:W4:Y:S04]  /*7f970*/  LDL.LU R16, [R1+0x70] ;  /* 0x0000700001107983 */ /* 0x000f280000300800 */
[----:B------:R-:W4:Y:S04]  /*7f980*/  LDL.LU R17, [R1+0x74] ;  /* 0x0000740001117983 */ /* 0x000f280000300800 */
[----:B------:R-:W4:Y:S04]  /*7f990*/  LDL.LU R18, [R1+0x78] ;  /* 0x0000780001127983 */ /* 0x000f280000300800 */
[----:B------:R-:W4:Y:S04]  /*7f9a0*/  LDL.LU R19, [R1+0x7c] ;  /* 0x00007c0001137983 */ /* 0x000f280000300800 */
[----:B------:R0:W-:Y:S04]  /*7f9b0*/  STS.128 [R3+0x480], R12 ;  /* 0x0004800c03007388 */ /* 0x0001e80000000c00 */
[----:B------:R1:W-:Y:S04]  /*7f9c0*/  STS.128 [R3+0x100], R8 ;  /* 0x0001000803007388 */ /* 0x0003e80000000c00 */
[----:B------:R5:W-:Y:S04]  /*7f9d0*/  STS.128 [R3+0x500], R4 ;  /* 0x0005000403007388 */ /* 0x000be80000000c00 */
[----:B0-----:R-:W3:Y:S04]  /*7f9e0*/  LDL.LU R12, [R1+0x60] ;  /* 0x00006000010c7983 */ /* 0x001ee80000300800 */
[----:B------:R-:W3:Y:S04]  /*7f9f0*/  LDL.LU R13, [R1+0x64] ;  /* 0x00006400010d7983 */ /* 0x000ee80000300800 */
[----:B------:R-:W3:Y:S04]  /*7fa00*/  LDL.LU R14, [R1+0x68] ;  /* 0x00006800010e7983 */ /* 0x000ee80000300800 */
[----:B------:R-:W3:Y:S04]  /*7fa10*/  LDL.LU R15, [R1+0x6c] ;  /* 0x00006c00010f7983 */ /* 0x000ee80000300800 */
[----:B-1----:R-:W3:Y:S04]  /*7fa20*/  LDL.LU R8, [R1+0x50] ;  /* 0x0000500001087983 */ /* 0x002ee80000300800 */
[----:B------:R-:W3:Y:S04]  /*7fa30*/  LDL.LU R9, [R1+0x54] ;  /* 0x0000540001097983 */ /* 0x000ee80000300800 */
[----:B------:R-:W3:Y:S04]  /*7fa40*/  LDL.LU R10, [R1+0x58] ;  /* 0x00005800010a7983 */ /* 0x000ee80000300800 */
[----:B------:R-:W3:Y:S04]  /*7fa50*/  LDL.LU R11, [R1+0x5c] ;  /* 0x00005c00010b7983 */ /* 0x000ee80000300800 */
[----:B-----5:R-:W5:Y:S04]  /*7fa60*/  LDL.LU R4, [R1+0x40] ;  /* 0x0000400001047983 */ /* 0x020f680000300800 */
[----:B------:R-:W5:Y:S04]  /*7fa70*/  LDL.LU R5, [R1+0x44] ;  /* 0x0000440001057983 */ /* 0x000f680000300800 */
[----:B------:R-:W5:Y:S04]  /*7fa80*/  LDL.LU R6, [R1+0x48] ;  /* 0x0000480001067983 */ /* 0x000f680000300800 */
[----:B------:R-:W5:Y:S04]  /*7fa90*/  LDL.LU R7, [R1+0x4c] ;  /* 0x00004c0001077983 */ /* 0x000f680000300800 */
[----:B--2---:R0:W-:Y:S04]  /*7faa0*/  STS.128 [R3+0x180], R24 ;  /* 0x0001801803007388 */ /* 0x0041e80000000c00 */
[----:B0-----:R-:W2:Y:S04]  /*7fab0*/  LDL.LU.64 R26, [R1+0x1e78] ;  /* 0x001e7800011a7983 */ /* 0x001ea80000300a00 */
[----:B------:R-:W2:Y:S04]  /*7fac0*/  LDL.LU.64 R24, [R1+0x1e70] ;  /* 0x001e700001187983 */ /* 0x000ea80000300a00 */
        /* <DEDUP_REMOVED lines=9> */
[----:B-----5:R0:W-:Y:S04]  /*7fb60*/  STS.128 [R3+0x280], R4 ;  /* 0x0002800403007388 */ /* 0x0201e80000000c00 */
[----:B---3--:R-:W-:Y:S04]  /*7fb70*/  STS.128 [R3+0x680], R8 ;  /* 0x0006800803007388 */ /* 0x008fe80000000c00 */
[----:B------:R-:W-:Y:S04]  /*7fb80*/  STS.128 [R3+0x300], R12 ;  /* 0x0003000c03007388 */ /* 0x000fe80000000c00 */
[----:B----4-:R-:W-:Y:S04]  /*7fb90*/  STS.128 [R3+0x700], R16 ;  /* 0x0007001003007388 */ /* 0x010fe80000000c00 */
[----:B------:R-:W-:Y:S01]  /*7fba0*/  STS.128 [R3+0x380], R20 ;  /* 0x0003801403007388 */ /* 0x000fe20000000c00 */
[----:B------:R-:W-:-:S02]  /*7fbb0*/  LOP3.LUT R29, R29, 0x7f, RZ, 0xc0, !PT ;  /* 0x0000007f1d1d7812 */ /* 0x000fc400078ec0ff */
[----:B------:R-:W-:-:S05]  /*7fbc0*/  LOP3.LUT R28, R28, 0x6000, RZ, 0xc0, !PT ;  /* 0x000060001c1c7812 */ /* 0x000fca00078ec0ff */
[----:B------:R-:W-:-:S05]  /*7fbd0*/  IMAD R28, R29, 0x10, R28 ;  /* 0x000000101d1c7824 */ /* 0x000fca00078e021c */
[C---:B0-----:R-:W-:Y:S02]  /*7fbe0*/  LOP3.LUT R4, R28.reuse, 0x20, RZ, 0x3c, !PT ;  /* 0x000000201c047812 */ /* 0x041fe400078e3cff */
[C---:B------:R-:W-:Y:S02]  /*7fbf0*/  LOP3.LUT R2, R28.reuse, 0x40, RZ, 0x3c, !PT ;  /* 0x000000401c027812 */ /* 0x040fe400078e3cff */
[----:B------:R-:W-:Y:S01]  /*7fc00*/  LOP3.LUT R0, R28, 0x60, RZ, 0x3c, !PT ;  /* 0x000000601c007812 */ /* 0x000fe200078e3cff */
[----:B--2---:R-:W-:Y:S04]  /*7fc10*/  STS.128 [R3+0x780], R24 ;  /* 0x0007801803007388 */ /* 0x004fe80000000c00 */
[----:B------:R-:W-:Y:S06]  /*7fc20*/  BAR.SYNC.DEFER_BLOCKING 0x0 ;  /* 0x0000000000007b1d */ /* 0x000fec0000010000 */
[----:B------:R-:W0:Y:S04]  /*7fc30*/  LDS.128 R8, [R28] ;  /* 0x000000001c087984 */ /* 0x000e280000000c00 */
[----:B------:R-:W1:Y:S04]  /*7fc40*/  LDS.128 R16, [R28+0x800] ;  /* 0x000800001c107984 */ /* 0x000e680000000c00 */
[----:B------:R-:W-:Y:S04]  /*7fc50*/  LDS.128 R12, [R28+0x1000] ;  /* 0x001000001c0c7984 */ /* 0x000fe80000000c00 */
[----:B0-----:R-:W-:Y:S04]  /*7fc60*/  STL.64 [R1+0x60], R8 ;  /* 0x0000600801007387 */ /* 0x001fe80000100a00 */
[----:B------:R-:W-:Y:S04]  /*7fc70*/  STL.64 [R1+0x68], R10 ;  /* 0x0000680a01007387 */ /* 0x000fe80000100a00 */
[----:B------:R-:W0:Y:S04]  /*7fc80*/  LDS.128 R8, [R28+0x1800] ;  /* 0x001800001c087984 */ /* 0x000e280000000c00 */
[----:B-1----:R-:W-:Y:S04]  /*7fc90*/  STL.64 [R1+0x90], R16 ;  /* 0x0000901001007387 */ /* 0x002fe80000100a00 */
[----:B------:R-:W-:Y:S04]  /*7fca0*/  STL.64 [R1+0x98], R18 ;  /* 0x0000981201007387 */ /* 0x000fe80000100a00 */
[----:B------:R-:W1:Y:S04]  /*7fcb0*/  LDS.128 R16, [R4] ;  /* 0x0000000004107984 */ /* 0x000e680000000c00 */
[----:B0-----:R-:W-:Y:S01]  /*7fcc0*/  STL [R1+0x70], R8 ;  /* 0x0000700801007387 */ /* 0x001fe20000100800 */
[----:B------:R-:W-:-:S03]  /*7fcd0*/  IMAD.MOV.U32 R29, RZ, RZ, R9 ;  /* 0x000000ffff1d7224 */ /* 0x000fc600078e0009 */
[----:B------:R-:W-:Y:S04]  /*7fce0*/  STL.64 [R1+0x80], R12 ;  /* 0x0000800c01007387 */ /* 0x000fe80000100a00 */
[----:B------:R-:W-:Y:S04]  /*7fcf0*/  STL.64 [R1+0x88], R14 ;  /* 0x0000880e01007387 */ /* 0x000fe80000100a00 */
[----:B------:R-:W-:Y:S04]  /*7fd00*/  STL.64 [R1+0x78], R10 ;  /* 0x0000780a01007387 */ /* 0x000fe80000100a00 */
[----:B------:R-:W0:Y:S04]  /*7fd10*/  LDS.128 R8, [R4+0x1000] ;  /* 0x0010000004087984 */ /* 0x000e280000000c00 */
[----:B------:R-:W2:Y:S04]  /*7fd20*/  LDS.128 R12, [R4+0x800] ;  /* 0x00080000040c7984 */ /* 0x000ea80000000c00 */
[----:B------:R-:W3:Y:S04]  /*7fd30*/  LDS.128 R4, [R4+0x1800] ;  /* 0x0018000004047984 */ /* 0x000ee80000000c00 */
[----:B------:R-:W-:Y:S04]  /*7fd40*/  STL [R1+0x1d44], R29 ;  /* 0x001d441d01007387 */ /* 0x000fe80000100800 */
[----:B------:R3:W-:Y:S04]  /*7fd50*/  STL [R1+0x1d08], R28 ;  /* 0x001d081c01007387 */ /* 0x0007e80000100800 */
[----:B-1----:R-:W-:Y:S04]  /*7fd60*/  STL.64 [R1+0x50], R16 ;  /* 0x0000501001007387 */ /* 0x002fe80000100a00 */
[----:B------:R-:W-:Y:S04]  /*7fd70*/  STL.64 [R1+0x58], R18 ;  /* 0x0000581201007387 */ /* 0x000fe80000100a00 */
[----:B------:R-:W-:Y:S01]  /*7fd80*/  LDS.128 R16, [R0+0x1000] ;  /* 0x0010000000107984 */ /* 0x000fe20000000c00 */
[----:B0-----:R-:W-:-:S03]  /*7fd90*/  IMAD.MOV.U32 R27, RZ, RZ, R9 ;  /* 0x000000ffff1b7224 */ /* 0x001fc600078e0009 */
[----:B------:R-:W-:Y:S04]  /*7fda0*/  STL [R1+0x30], R8 ;  /* 0x0000300801007387 */ /* 0x000fe80000100800 */
[----:B--2---:R-:W-:Y:S04]  /*7fdb0*/  STL.64 [R1+0x40], R12 ;  /* 0x0000400c01007387 */ /* 0x004fe80000100a00 */
[----:B------:R-:W-:Y:S01]  /*7fdc0*/  STL.64 [R1+0x48], R14 ;  /* 0x0000480e01007387 */ /* 0x000fe20000100a00 */
[----:B---3--:R-:W-:-:S03]  /*7fdd0*/  IMAD.MOV.U32 R28, RZ, RZ, R5 ;  /* 0x000000ffff1c7224 */ /* 0x008fc600078e0005 */
[----:B------:R-:W-:Y:S04]  /*7fde0*/  STL.64 [R1+0x38], R10 ;  /* 0x0000380a01007387 */ /* 0x000fe80000100a00 */
[----:B------:R-:W-:Y:S04]  /*7fdf0*/  STL [R1+0x1d48], R27 ;  /* 0x001d481b01007387 */ /* 0x000fe80000100800 */
[----:B------:R-:W-:Y:S04]  /*7fe00*/  STL [R1+0x1a0], R4 ;  /* 0x0001a00401007387 */ /* 0x000fe80000100800 */
[----:B------:R-:W-:Y:S04]  /*7fe10*/  STL.64 [R1+0x1a8], R6 ;  /* 0x0001a80601007387 */ /* 0x000fe80000100a00 */
[----:B------:R-:W0:Y:S04]  /*7fe20*/  LDS.128 R4, [R2+0x800] ;  /* 0x0008000002047984 */ /* 0x000e280000000c00 */
[----:B------:R-:W1:Y:S04]  /*7fe30*/  LDS.128 R8, [R2] ;  /* 0x0000000002087984 */ /* 0x000e680000000c00 */
[----:B------:R2:W-:Y:S04]  /*7fe40*/  STL [R1+0x1d4c], R28 ;  /* 0x001d4c1c01007387 */ /* 0x0005e80000100800 */
[----:B------:R-:W-:Y:S04]  /*7fe50*/  LDS.128 R12, [R0+0x800] ;  /* 0x00080000000c7984 */ /* 0x000fe80000000c00 */
[----:B0-----:R-:W-:Y:S01]  /*7fe60*/  STL [R1+0x4], R5 ;  /* 0x0000040501007387 */ /* 0x001fe20000100800 */
[----:B--2---:R-:W-:-:S03]  /*7fe70*/  IMAD.MOV.U32 R28, RZ, RZ, R4 ;  /* 0x000000ffff1c7224 */ /* 0x004fc600078e0004 */
[----:B-1----:R-:W-:Y:S04]  /*7fe80*/  STL.64 [R1+0x20], R8 ;  /* 0x0000200801007387 */ /* 0x002fe80000100a00 */
[----:B------:R-:W-:Y:S04]  /*7fe90*/  STL.64 [R1+0x28], R10 ;  /* 0x0000280a01007387 */ /* 0x000fe80000100a00 */
[----:B------:R-:W-:Y:S04]  /*7fea0*/  STL.64 [R1+0x8], R6 ;  /* 0x0000080601007387 */ /* 0x000fe80000100a00 */
[----:B------:R-:W0:Y:S04]  /*7feb0*/  LDS.128 R4, [R2+0x1000] ;  /* 0x0010000002047984 */ /* 0x000e280000000c00 */
[----:B------:R-:W1:Y:S04]  /*7fec0*/  LDS.128 R8, [R2+0x1800] ;  /* 0x0018000002087984 */ /* 0x000e680000000c00 */
[----:B0-----:R-:W-:Y:S04]  /*7fed0*/  STL [R1+0x1d50], R5 ;  /* 0x001d500501007387 */ /* 0x001fe80000100800 */
[----:B------:R-:W-:Y:S04]  /*7fee0*/  STL [R1+0x1d30], R6 ;  /* 0x001d300601007387 */ /* 0x000fe80000100800 */
[----:B------:R-:W-:Y:S04]  /*7fef0*/  STL [R1+0x1d14], R7 ;  /* 0x001d140701007387 */ /* 0x000fe80000100800 */
[----:B-1----:R-:W-:Y:S04]  /*7ff00*/  STL.64 [R1+0x1b8], R10 ;  /* 0x0001b80a01007387 */ /* 0x002fe80000100a00 */
[----:B------:R-:W2:Y:S04]  /*7ff10*/  LDL.LU R20, [R1+0x160] ;  /* 0x0001600001147983 */ /* 0x000ea80000300800 */
        /* <DEDUP_REMOVED lines=51> */
[----:B------:R-:W4:Y:S04]  /*80250*/  LDL.LU R24, [R1+0xa0] ;  /* 0x0000a00001187983 */ /* 0x000f280000300800 */
[----:B------:R-:W4:Y:S04]  /*80260*/  LDL.LU R25, [R1+0xa4] ;  /* 0x0000a40001197983 */ /* 0x000f280000300800 */
[----:B------:R-:W5:Y:S04]  /*80270*/  LDL.LU R26, [R1+0xa8] ;  /* 0x0000a800011a7983 */ /* 0x000f680000300800 */
[----:B------:R-:W5:Y:S04]  /*80280*/  LDL.LU R27, [R1+0xac] ;  /* 0x0000ac00011b7983 */ /* 0x000f680000300800 */
[----:B-----5:R-:W-:Y:S04]  /*80290*/  STL.64 [R1+0x1e38], R26 ;  /* 0x001e381a01007387 */ /* 0x020fe80000100a00 */
[----:B----4-:R-:W-:Y:S04]  /*802a0*/  STL.64 [R1+0x1e30], R24 ;  /* 0x001e301801007387 */ /* 0x010fe80000100a00 */
[----:B---3--:R-:W-:Y:S04]  /*802b0*/  STL.64 [R1+0x1e08], R22 ;  /* 0x001e081601007387 */ /* 0x008fe80000100a00 */
[----:B--2---:R0:W-:Y:S01]  /*802c0*/  STL.64 [R1+0x1e00], R20 ;  /* 0x001e001401007387 */ /* 0x0041e20000100a00 */
[----:B------:R-:W-:-:S02]  /*802d0*/  IMAD.MOV.U32 R29, RZ, RZ, R8 ;  /* 0x000000ffff1d7224 */ /* 0x000fc400078e0008 */
[----:B------:R-:W-:Y:S01]  /*802e0*/  IMAD.MOV.U32 R7, RZ, RZ, R9 ;  /* 0x000000ffff077224 */ /* 0x000fe200078e0009 */
[----:B------:R-:W-:Y:S04]  /*802f0*/  LDS.128 R24, [R0+0x1800] ;  /* 0x0018000000187984 */ /* 0x000fe80000000c00 */
[----:B------:R-:W1:Y:S04]  /*80300*/  LDS.128 R8, [R0] ;  /* 0x0000000000087984 */ /* 0x000e680000000c00 */
[----:B0-----:R-:W2:Y:S04]  /*80310*/  LDL.LU R20, [R1+0xd0] ;  /* 0x0000d00001147983 */ /* 0x001ea80000300800 */
[----:B------:R-:W2:Y:S04]  /*80320*/  LDL.LU R21, [R1+0xd4] ;  /* 0x0000d40001157983 */ /* 0x000ea80000300800 */
[----:B------:R-:W3:Y:S04]  /*80330*/  LDL.LU R22, [R1+0xd8] ;  /* 0x0000d80001167983 */ /* 0x000ee80000300800 */
[----:B------:R-:W3:Y:S04]  /*80340*/  LDL.LU R23, [R1+0xdc] ;  /* 0x0000dc0001177983 */ /* 0x000ee80000300800 */
[----:B------:R-:W-:Y:S06]  /*80350*/  BAR.SYNC.DEFER_BLOCKING 0x0 ;  /* 0x0000000000007b1d */ /* 0x000fec0000010000 */
        /* <DEDUP_REMOVED lines=10> */
[----:B------:R-:W2:Y:S04]  /*80400*/  LDL.LU R22, [R1+0xb8] ;  /* 0x0000b80001167983 */ /* 0x000ea80000300800 */
[----:B------:R-:W2:Y:S04]  /*80410*/  LDL.LU R23, [R1+0xbc] ;  /* 0x0000bc0001177983 */ /* 0x000ea80000300800 */
[----:B------:R-:W-:Y:S04]  /*80420*/  STL [R1+0x1d54], R7 ;  /* 0x001d540701007387 */ /* 0x000fe80000100800 */
[----:B-1----:R-:W-:Y:S04]  /*80430*/  STL [R1+0x1d58], R9 ;  /* 0x001d580901007387 */ /* 0x002fe80000100800 */
[----:B------:R0:W-:Y:S04]  /*80440*/  STL [R1+0x1d34], R10 ;  /* 0x001d340a01007387 */ /* 0x0001e80000100800 */
[----:B------:R-:W-:Y:S04]  /*80450*/  STL [R1+0x1d1c], R11 ;  /* 0x001d1c0b01007387 */ /* 0x000fe80000100800 */
[----:B------:R-:W-:Y:S04]  /*80460*/  STL [R1+0x1d5c], R13 ;  /* 0x001d5c0d01007387 */ /* 0x000fe80000100800 */
[----:B------:R1:W-:Y:S04]  /*80470*/  STL [R1+0x1d3c], R14 ;  /* 0x001d3c0e01007387 */ /* 0x0003e80000100800 */
[----:B------:R-:W-:Y:S04]  /*80480*/  STL [R1+0x1d18], R15 ;  /* 0x001d180f01007387 */ /* 0x000fe80000100800 */
[----:B------:R-:W-:Y:S01]  /*80490*/  STL [R1+0x1d60], R17 ;  /* 0x001d601101007387 */ /* 0x000fe20000100800 */
[----:B0-----:R-:W-:-:S03]  /*804a0*/  IMAD.MOV.U32 R10, RZ, RZ, R25 ;  /* 0x000000ffff0a7224 */ /* 0x001fc600078e0019 */
[----:B------:R-:W-:Y:S01]  /*804b0*/  STL [R1+0x1d40], R18 ;  /* 0x001d401201007387 */ /* 0x000fe20000100800 */
[----:B-1----:R-:W-:-:S03]  /*804c0*/  IMAD.MOV.U32 R14, RZ, RZ, R24 ;  /* 0x000000ffff0e7224 */ /* 0x002fc600078e0018 */
[----:B------:R-:W-:Y:S04]  /*804d0*/  STL [R1+0x1d10], R19 ;  /* 0x001d101301007387 */ /* 0x000fe80000100800 */
[----:B------:R0:W-:Y:S04]  /*804e0*/  STL.64 [R1+0x1c8], R26 ;  /* 0x0001c81a01007387 */ /* 0x0001e80000100a00 */
[----:B0-----:R-:W3:Y:S04]  /*804f0*/  LDL.LU.64 R26, [R1+0x1e38] ;  /* 0x001e3800011a7983 */ /* 0x001ee80000300a00 */
[----:B------:R-:W3:Y:S04]  /*80500*/  LDL.LU.64 R24, [R1+0x1e30] ;  /* 0x001e300001187983 */ /* 0x000ee80000300a00 */
[----:B--2---:R-:W-:Y:S04]  /*80510*/  STS.128 [R3+0x400], R20 ;  /* 0x0004001403007388 */ /* 0x004fe80000000c00 */
[----:B---3--:R0:W-:Y:S04]  /*80520*/  STS.128 [R3], R24 ;  /* 0x0000001803007388 */ /* 0x0081e80000000c00 */
[----:B0-----:R-:W2:Y:S04]  /*80530*/  LDL.LU R24, [R1+0x170] ;  /* 0x0001700001187983 */ /* 0x001ea80000300800 */
[----:B------:R-:W2:Y:S04]  /*80540*/  LDL.LU R25, [R1+0x174] ;  /* 0x0001740001197983 */ /* 0x000ea80000300800 */
[----:B------:R-:W2:Y:S04]  /*80550*/  LDL.LU R26, [R1+0x178] ;  /* 0x00017800011a7983 */ /* 0x000ea80000300800 */
[----:B------:R-:W2:Y:S04]  /*80560*/  LDL.LU R27, [R1+0x17c] ;  /* 0x00017c00011b7983 */ /* 0x000ea80000300800 */
[----:B------:R-:W3:Y:S04]  /*80570*/  LDL.LU R11, [R1+0x4b4] ;  /* 0x0004b400010b7983 */ /* 0x000ee80000300800 */
[----:B------:R-:W4:Y:S04]  /*80580*/  LDL.LU.64 R22, [R1+0x1e28] ;  /* 0x001e280001167983 */ /* 0x000f280000300a00 */
[----:B------:R-:W4:Y:S04]  /*80590*/  LDL.LU.64 R20, [R1+0x1e20] ;  /* 0x001e200001147983 */ /* 0x000f280000300a00 */
[----:B----4-:R0:W-:Y:S04]  /*805a0*/  STS.128 [R3+0x80], R20 ;  /* 0x0000801403007388 */ /* 0x0101e80000000c00 */
[----:B0-----:R-:W4:Y:S04]  /*805b0*/  LDL.LU.64 R22, [R1+0x1e18] ;  /* 0x001e180001167983 */ /* 0x001f280000300a00 */
        /* <DEDUP_REMOVED lines=22> */
[----:B------:R-:W0:Y:S04]  /*80720*/  S2R R2, SR_TID.X ;  /* 0x0000000000027919 */ /* 0x000e280000002100 */
[----:B----4-:R1:W-:Y:S04]  /*80730*/  STS.128 [R3+0x280], R20 ;  /* 0x0002801403007388 */ /* 0x0103e80000000c00 */
[----:B-1----:R-:W4:Y:S04]  /*80740*/  LDL.LU.64 R22, [R1+0x1d98] ;  /* 0x001d980001167983 */ /* 0x002f280000300a00 */
[----:B------:R-:W4:Y:S01]  /*80750*/  LDL.LU.64 R20, [R1+0x1d90] ;  /* 0x001d900001147983 */ /* 0x000f220000300a00 */
[----:B0-----:R-:W-:-:S03]  /*80760*/  SHF.R.U32.HI R6, RZ, 0x6, R2 ;  /* 0x00000006ff067819 */ /* 0x001fc60000011602 */
[----:B------:R-:W5:Y:S04]  /*80770*/  LDL.LU R2, [R1+0x1bd0] ;  /* 0x001bd00001027983 */ /* 0x000f680000300800 */
[----:B----4-:R0:W-:Y:S04]  /*80780*/  STS.128 [R3+0x680], R20 ;  /* 0x0006801403007388 */ /* 0x0101e80000000c00 */
[----:B0-----:R-:W4:Y:S04]  /*80790*/  LDL.LU.64 R22, [R1+0x1d88] ;  /* 0x001d880001167983 */ /* 0x001f280000300a00 */
[----:B------:R-:W4:Y:S04]  /*807a0*/  LDL.LU.64 R20, [R1+0x1d80] ;  /* 0x001d800001147983 */ /* 0x000f280000300a00 */
[----:B------:R-:W2:Y:S04]  /*807b0*/  LDL.LU R17, [R1+0x60] ;  /* 0x0000600001117983 */ /* 0x000ea80000300800 */
[----:B--2---:R0:W-:Y:S04]  /*807c0*/  STL.64 [R1+0x1d68], R16 ;  /* 0x001d681001007387 */ /* 0x0041e80000100a00 */
[----:B0-----:R-:W2:Y:S04]  /*807d0*/  LDL.LU R16, [R1+0x190] ;  /* 0x0001900001107983 */ /* 0x001ea80000300800 */
[----:B------:R-:W2:Y:S04]  /*807e0*/  LDL.LU R17, [R1+0x194] ;  /* 0x0001940001117983 */ /* 0x000ea80000300800 */
[----:B------:R-:W2:Y:S04]  /*807f0*/  LDL.LU R18, [R1+0x198] ;  /* 0x0001980001127983 */ /* 0x000ea80000300800 */
[----:B------:R-:W2:Y:S04]  /*80800*/  LDL.LU R19, [R1+0x19c] ;  /* 0x00019c0001137983 */ /* 0x000ea80000300800 */
[----:B--2---:R-:W-:Y:S04]  /*80810*/  STL.64 [R1+0x1d78], R18 ;  /* 0x001d781201007387 */ /* 0x004fe80000100a00 */
[----:B------:R0:W-:Y:S04]  /*80820*/  STL.64 [R1+0x1d70], R16 ;  /* 0x001d701001007387 */ /* 0x0001e80000100a00 */
[----:B0-----:R-:W2:Y:S04]  /*80830*/  LDL.LU R16, [R1+0x180] ;  /* 0x0001800001107983 */ /* 0x001ea80000300800 */
[----:B------:R-:W2:Y:S04]  /*80840*/  LDL.LU R17, [R1+0x184] ;  /* 0x0001840001117983 */ /* 0x000ea80000300800 */
[----:B------:R-:W2:Y:S04]  /*80850*/  LDL.LU R18, [R1+0x188] ;  /* 0x0001880001127983 */ /* 0x000ea80000300800 */
[----:B------:R-:W2:Y:S04]  /*80860*/  LDL.LU R19, [R1+0x18c] ;  /* 0x00018c0001137983 */ /* 0x000ea80000300800 */
[----:B------:R-:W3:Y:S04]  /*80870*/  LDL.LU R13, [R1+0x50] ;  /* 0x00005000010d7983 */ /* 0x000ee80000300800 */
[----:B------:R-:W3:Y:S04]  /*80880*/  LDL.LU R9, [R1+0x20] ;  /* 0x0000200001097983 */ /* 0x000ee80000300800 */
[----:B--2---:R0:W-:Y:S04]  /*80890*/  STS.128 [R3+0x380], R16 ;  /* 0x0003801003007388 */ /* 0x0041e80000000c00 */
[----:B0-----:R-:W2:Y:S04]  /*808a0*/  LDL.LU.64 R18, [R1+0x1d78] ;  /* 0x001d780001127983 */ /* 0x001ea80000300a00 */
[----:B------:R-:W2:Y:S04]  /*808b0*/  LDL.LU.64 R16, [R1+0x1d70] ;  /* 0x001d700001107983 */ /* 0x000ea80000300a00 */
[----:B------:R-:W-:Y:S01]  /*808c0*/  STS.128 [R3+0x700], R24 ;  /* 0x0007001803007388 */ /* 0x000fe20000000c00 */
[----:B------:R-:W-:-:S03]  /*808d0*/  SGXT.U32 R6, R6, 0x1 ;  /* 0x000000010606781a */ /* 0x000fc60000000000 */
[----:B----4-:R-:W-:Y:S01]  /*808e0*/  STS.128 [R3+0x300], R20 ;  /* 0x0003001403007388 */ /* 0x010fe20000000c00 */
[C---:B---3--:R-:W-:Y:S02]  /*808f0*/  LOP3.LUT R0, R11.reuse, R6, RZ, 0xfc, !PT ;  /* 0x000000060b007212 */ /* 0x048fe400078efcff */
[C---:B-----5:R-:W-:Y:S01]  /*80900*/  ISETP.GE.AND P0, PT, R2.reuse, c[0x0][0x178], PT ;  /* 0x00005e0002007a0c */ /* 0x060fe20003f06270 */
[----:B--2---:R0:W-:Y:S04]  /*80910*/  STS.128 [R3+0x780], R16 ;  /* 0x0007801003007388 */ /* 0x0041e80000000c00 */
[----:B0-----:R-:W2:Y:S04]  /*80920*/  LDL.LU.64 R16, [R1+0x1d68] ;  /* 0x001d680001107983 */ /* 0x001ea80000300a00 */
[----:B------:R-:W3:Y:S04]  /*80930*/  LDL.LU R7, [R1+0x90] ;  /* 0x0000900001077983 */ /* 0x000ee80000300800 */
[----:B------:R-:W4:Y:S04]  /*80940*/  LDL.LU R5, [R1+0x40] ;  /* 0x0000400001057983 */ /* 0x000f280000300800 */
[----:B------:R-:W5:Y:S04]  /*80950*/  LDL.LU R27, [R1+0x80] ;  /* 0x00008000011b7983 */ /* 0x000f680000300800 */
[----:B------:R-:W3:Y:S04]  /*80960*/  LDL.LU R19, [R1+0x30] ;  /* 0x0000300001137983 */ /* 0x000ee80000300800 */
[----:B------:R-:W3:Y:S04]  /*80970*/  LDL.LU R18, [R1+0x70] ;  /* 0x0000700001127983 */ /* 0x000ee80000300800 */
[----:B------:R-:W3:Y:S01]  /*80980*/  LDL.LU R15, [R1+0x1a0] ;  /* 0x0001a000010f7983 */ /* 0x000ee20000300800 */
[----:B------:R-:W-:Y:S01]  /*80990*/  IMAD R21, R2, c[0x0][0x194], RZ ;  /* 0x0000650002157a24 */ /* 0x000fe200078e02ff */
[----:B------:R-:W-:Y:S01]  /*809a0*/  LOP3.LUT R2, R11, 0x2, R6, 0xfe, !PT ;  /* 0x000000020b027812 */ /* 0x000fe200078efe06 */
[C---:B------:R-:W-:Y:S01]  /*809b0*/  IMAD R23, R0.reuse, c[0x0][0x198], RZ ;  /* 0x0000660000177a24 */ /* 0x040fe200078e02ff */
[----:B------:R-:W-:Y:S01]  /*809c0*/  BAR.SYNC.DEFER_BLOCKING 0x0 ;  /* 0x0000000000007b1d */ /* 0x000fe20000010000 */
[----:B------:R-:W-:-:S02]  /*809d0*/  ISETP.LT.AND P3, PT, R0, c[0x0][0x17c], !P0 ;  /* 0x00005f0000007a0c */ /* 0x000fc40004761270 */
[----:B------:R-:W-:Y:S01]  /*809e0*/  LEA R0, P1, R21, c[0x0][0x170], 0x1 ;  /* 0x00005c0015007a11 */ /* 0x000fe200078208ff */
[C---:B------:R-:W-:Y:S01]  /*809f0*/  IMAD R26, R2.reuse, c[0x0][0x198], RZ ;  /* 0x00006600021a7a24 */ /* 0x040fe200078e02ff */
[----:B------:R-:W-:Y:S02]  /*80a00*/  LOP3.LUT R20, R11, 0x4, R6, 0xfe, !PT ;  /* 0x000000040b147812 */ /* 0x000fe400078efe06 */
[----:B------:R-:W-:Y:S02]  /*80a10*/  ISETP.LT.AND P2, PT, R2, c[0x0][0x17c], !P0 ;  /* 0x00005f0002007a0c */ /* 0x000fe40004741270 */
[----:B------:R-:W-:Y:S01]  /*80a20*/  LEA.HI.X.SX32 R2, R21, c[0x0][0x174], 0x1, P1 ;  /* 0x00005d0015027a11 */ /* 0x000fe200008f0eff */
[C---:B------:R-:W-:Y:S01]  /*80a30*/  IMAD R25, R20.reuse, c[0x0][0x198], RZ ;  /* 0x0000660014197a24 */ /* 0x040fe200078e02ff */
[----:B------:R-:W-:Y:S02]  /*80a40*/  LEA R22, P4, R23, R0, 0x1 ;  /* 0x0000000017167211 */ /* 0x000fe400078808ff */
[----:B------:R-:W-:-:S02]  /*80a50*/  ISETP.LT.AND P1, PT, R20, c[0x0][0x17c], !P0 ;  /* 0x00005f0014007a0c */ /* 0x000fc40004721270 */
[C---:B------:R-:W-:Y:S02]  /*80a60*/  LEA R20, P5, R26.reuse, R0, 0x1 ;  /* 0x000000001a147211 */ /* 0x040fe400078a08ff */
[-C--:B------:R-:W-:Y:S02]  /*80a70*/  LEA.HI.X.SX32 R23, R23, R2.reuse, 0x1, P4 ;  /* 0x0000000217177211 */ /* 0x080fe400020f0eff */
[----:B------:R-:W-:Y:S02]  /*80a80*/  LEA.HI.X.SX32 R21, R26, R2, 0x1, P5 ;  /* 0x000000021a157211 */ /* 0x000fe400028f0eff */
[----:B------:R-:W-:Y:S02]  /*80a90*/  LOP3.LUT R3, R11, 0x6, R6, 0xfe, !PT ;  /* 0x000000060b037812 */ /* 0x000fe400078efe06 */
[----:B------:R-:W-:-:S04]  /*80aa0*/  LEA R24, P4, R25, R0, 0x1 ;  /* 0x0000000019187211 */ /* 0x000fc800078808ff */
[----:B------:R-:W-:Y:S01]  /*80ab0*/  LEA.HI.X.SX32 R25, R25, R2, 0x1, P4 ;  /* 0x0000000219197211 */ /* 0x000fe200020f0eff */
[----:B--2---:R-:W-:Y:S04]  /*80ac0*/  @P3 STG.E.U16 [R22.64], R17 ;  /* 0x0000001116003986 */ /* 0x004fe8000c10150a */
[----:B------:R0:W-:Y:S01]  /*80ad0*/  @P2 STG.E.U16 [R20.64], R13 ;  /* 0x0000000d14002986 */ /* 0x0001e2000c10150a */
[----:B------:R-:W-:-:S03]  /*80ae0*/  ISETP.LT.AND P2, PT, R3, c[0x0][0x17c], !P0 ;  /* 0x00005f0003007a0c */ /* 0x000fc60004741270 */
[----:B------:R1:W-:Y:S01]  /*80af0*/  @P1 STG.E.U16 [R24.64], R9 ;  /* 0x0000000918001986 */ /* 0x0003e2000c10150a */
[--C-:B0-----:R-:W-:Y:S01]  /*80b00*/  LOP3.LUT R21, R11, 0x8, R6.reuse, 0xfe, !PT ;  /* 0x000000080b157812 */ /* 0x101fe200078efe06 */
[----:B------:R-:W-:Y:S01]  /*80b10*/  IMAD R20, R3, c[0x0][0x198], RZ ;  /* 0x0000660003147a24 */ /* 0x000fe200078e02ff */
[--C-:B------:R-:W-:Y:S02]  /*80b20*/  LOP3.LUT R3, R11, 0xa, R6.reuse, 0xfe, !PT ;  /* 0x0000000a0b037812 */ /* 0x100fe400078efe06 */
[C---:B------:R-:W-:Y:S01]  /*80b30*/  ISETP.LT.AND P3, PT, R21.reuse, c[0x0][0x17c], !P0 ;  /* 0x00005f0015007a0c */ /* 0x040fe20004761270 */
[----:B------:R-:W-:Y:S01]  /*80b40*/  IMAD R21, R21, c[0x0][0x198], RZ ;  /* 0x0000660015157a24 */ /* 0x000fe200078e02ff */
[C---:B------:R-:W-:Y:S01]  /*80b50*/  ISETP.LT.AND P4, PT, R3.reuse, c[0x0][0x17c], !P0 ;  /* 0x00005f0003007a0c */ /* 0x040fe20004781270 */
[----:B------:R-:W-:Y:S01]  /*80b60*/  IMAD R3, R3, c[0x0][0x198], RZ ;  /* 0x0000660003037a24 */ /* 0x000fe200078e02ff */
[----:B------:R-:W-:Y:S02]  /*80b70*/  LOP3.LUT R23, R11, 0xc, R6, 0xfe, !PT ;  /* 0x0000000c0b177812 */ /* 0x000fe400078efe06 */
[----:B-1----:R-:W-:-:S02]  /*80b80*/  LEA R24, P1, R20, R0, 0x1 ;  /* 0x0000000014187211 */ /* 0x002fc400078208ff */
[----:B------:R-:W-:Y:S01]  /*80b90*/  LEA R22, P5, R21, R0, 0x1 ;  /* 0x0000000015167211 */ /* 0x000fe200078a08ff */
[----:B------:R-:W-:Y:S01]  /*80ba0*/  IMAD R26, R23, c[0x0][0x198], RZ ;  /* 0x00006600171a7a24 */ /* 0x000fe200078e02ff */
[----:B------:R-:W-:Y:S02]  /*80bb0*/  LEA.HI.X.SX32 R25, R20, R2, 0x1, P1 ;  /* 0x0000000214197211 */ /* 0x000fe400008f0eff */
[----:B------:R-:W-:Y:S02]  /*80bc0*/  LEA R20, P6, R3, R0, 0x1 ;  /* 0x0000000003147211 */ /* 0x000fe400078c08ff */
[----:B------:R-:W-:Y:S01]  /*80bd0*/  ISETP.LT.AND P1, PT, R23, c[0x0][0x17c], !P0 ;  /* 0x00005f0017007a0c */ /* 0x000fe20004721270 */
[----:B------:R0:W-:Y:S01]  /*80be0*/  @P2 STG.E.U16 [R24.64], R8 ;  /* 0x0000000818002986 */ /* 0x0001e2000c10150a */
[-C--:B------:R-:W-:Y:S02]  /*80bf0*/  LEA.HI.X.SX32 R23, R21, R2.reuse, 0x1, P5 ;  /* 0x0000000215177211 */ /* 0x080fe400028f0eff */
[----:B------:R-:W-:-:S02]  /*80c00*/  LEA.HI.X.SX32 R21, R3, R2, 0x1, P6 ;  /* 0x0000000203157211 */ /* 0x000fc400030f0eff */
[----:B------:R-:W-:Y:S01]  /*80c10*/  LOP3.LUT R3, R11, 0xe, R6, 0xfe, !PT ;  /* 0x0000000e0b037812 */ /* 0x000fe200078efe06 */
[----:B---3--:R-:W-:Y:S01]  /*80c20*/  @P3 STG.E.U16 [R22.64], R7 ;  /* 0x0000000716003986 */ /* 0x008fe2000c10150a */
[----:B0-----:R-:W-:-:S03]  /*80c30*/  LEA R24, P2, R26, R0, 0x1 ;  /* 0x000000001a187211 */ /* 0x001fc600078408ff */
[----:B----4-:R0:W-:Y:S01]  /*80c40*/  @P4 STG.E.U16 [R20.64], R5 ;  /* 0x0000000514004986 */ /* 0x0101e2000c10150a */
[----:B------:R-:W-:Y:S02]  /*80c50*/  LEA.HI.X.SX32 R25, R26, R2, 0x1, P2 ;  /* 0x000000021a197211 */ /* 0x000fe400010f0eff */
[----:B------:R-:W-:Y:S02]  /*80c60*/  ISETP.LT.AND P2, PT, R3, c[0x0][0x17c], !P0 ;  /* 0x00005f0003007a0c */ /* 0x000fe40004741270 */
[--C-:B0-----:R-:W-:Y:S01]  /*80c70*/  LOP3.LUT R21, R11, 0x10, R6.reuse, 0xfe, !PT ;  /* 0x000000100b157812 */ /* 0x101fe200078efe06 */
[----:B------:R-:W-:Y:S01]  /*80c80*/  IMAD R20, R3, c[0x0][0x198], RZ ;  /* 0x0000660003147a24 */ /* 0x000fe200078e02ff */
[--C-:B------:R-:W-:Y:S01]  /*80c90*/  LOP3.LUT R3, R11, 0x12, R6.reuse, 0xfe, !PT ;  /* 0x000000120b037812 */ /* 0x100fe200078efe06 */
[----:B------:R0:W-:Y:S01]  /*80ca0*/  @P1 STG.E.U16 [R24.64], R28 ;  /* 0x0000001c18001986 */ /* 0x0001e2000c10150a */
[C---:B------:R-:W-:Y:S01]  /*80cb0*/  ISETP.LT.AND P3, PT, R21.reuse, c[0x0][0x17c], !P0 ;  /* 0x00005f0015007a0c */ /* 0x040fe20004761270 */
[----:B------:R-:W-:Y:S01]  /*80cc0*/  IMAD R21, R21, c[0x0][0x198], RZ ;  /* 0x0000660015157a24 */ /* 0x000fe200078e02ff */
[C---:B------:R-:W-:Y:S01]  /*80cd0*/  ISETP.LT.AND P4, PT, R3.reuse, c[0x0][0x17c], !P0 ;  /* 0x00005f0003007a0c */ /* 0x040fe20004781270 */
[----:B------:R-:W-:Y:S01]  /*80ce0*/  IMAD R3, R3, c[0x0][0x198], RZ ;  /* 0x0000660003037a24 */ /* 0x000fe200078e02ff */
[----:B------:R-:W-:-:S02]  /*80cf0*/  LOP3.LUT R23, R11, 0x14, R6, 0xfe, !PT ;  /* 0x000000140b177812 */ /* 0x000fc400078efe06 */
[-C--:B------:R-:W-:Y:S02]  /*80d00*/  LEA R22, P5, R21, R0.reuse, 0x1 ;  /* 0x0000000015167211 */ /* 0x080fe400078a08ff */
[----:B0-----:R-:W-:Y:S01]  /*80d10*/  LEA R24, P1, R20, R0, 0x1 ;  /* 0x0000000014187211 */ /* 0x001fe200078208ff */
[----:B------:R-:W-:-:S03]  /*80d20*/  IMAD R26, R23, c[0x0][0x198], RZ ;  /* 0x00006600171a7a24 */ /* 0x000fc600078e02ff */
[----:B------:R-:W-:Y:S02]  /*80d30*/  LEA.HI.X.SX32 R25, R20, R2, 0x1, P1 ;  /* 0x0000000214197211 */ /* 0x000fe400008f0eff */
[----:B------:R-:W-:Y:S02]  /*80d40*/  LEA R20, P6, R3, R0, 0x1 ;  /* 0x0000000003147211 */ /* 0x000fe400078c08ff */
[----:B------:R-:W-:Y:S01]  /*80d50*/  ISETP.LT.AND P1, PT, R23, c[0x0][0x17c], !P0 ;  /* 0x00005f0017007a0c */ /* 0x000fe20004721270 */
[----:B------:R0:W-:Y:S01]  /*80d60*/  @P2 STG.E.U16 [R24.64], R12 ;  /* 0x0000000c18002986 */ /* 0x0001e2000c10150a */
[-C--:B------:R-:W-:Y:S02]  /*80d70*/  LEA.HI.X.SX32 R23, R21, R2.reuse, 0x1, P5 ;  /* 0x0000000215177211 */ /* 0x080fe400028f0eff */
[----:B------:R-:W-:Y:S02]  /*80d80*/  LEA.HI.X.SX32 R21, R3, R2, 0x1, P6 ;  /* 0x0000000203157211 */ /* 0x000fe400030f0eff */
[----:B------:R-:W-:Y:S01]  /*80d90*/  LOP3.LUT R3, R11, 0x16, R6, 0xfe, !PT ;  /* 0x000000160b037812 */ /* 0x000fe200078efe06 */
[----:B-----5:R-:W-:Y:S01]  /*80da0*/  @P3 STG.E.U16 [R22.64], R27 ;  /* 0x0000001b16003986 */ /* 0x020fe2000c10150a */
[----:B0-----:R-:W-:-:S03]  /*80db0*/  LEA R24, P2, R26, R0, 0x1 ;  /* 0x000000001a187211 */ /* 0x001fc600078408ff */
[----:B------:R0:W-:Y:S01]  /*80dc0*/  @P4 STG.E.U16 [R20.64], R19 ;  /* 0x0000001314004986 */ /* 0x0001e2000c10150a */
[----:B------:R-:W-:Y:S02]  /*80dd0*/  LEA.HI.X.SX32 R25, R26, R2, 0x1, P2 ;  /* 0x000000021a197211 */ /* 0x000fe400010f0eff */
[----:B------:R-:W-:-:S03]  /*80de0*/  ISETP.LT.AND P2, PT, R3, c[0x0][0x17c], !P0 ;  /* 0x00005f0003007a0c */ /* 0x000fc60004741270 */
[----:B------:R1:W-:Y:S01]  /*80df0*/  @P1 STG.E.U16 [R24.64], R4 ;  /* 0x0000000418001986 */ /* 0x0003e2000c10150a */
[----:B0-----:R-:W-:Y:S01]  /*80e00*/  IMAD R20, R3, c[0x0][0x198], RZ ;  /* 0x0000660003147a24 */ /* 0x001fe200078e02ff */
[C-C-:B------:R-:W-:Y:S02]  /*80e10*/  LOP3.LUT R21, R11.reuse, 0x18, R6.reuse, 0xfe, !PT ;  /* 0x000000180b157812 */ /* 0x140fe400078efe06 */
[----:B------:R-:W-:Y:S02]  /*80e20*/  LOP3.LUT R3, R11, 0x1a, R6, 0xfe, !PT ;  /* 0x0000001a0b037812 */ /* 0x000fe400078efe06 */
[C---:B------:R-:W-:Y:S02]  /*80e30*/  ISETP.LT.AND P4, PT, R21.reuse, c[0x0][0x17c], !P0 ;  /* 0x00005f0015007a0c */ /* 0x040fe40004781270 */
[C---:B-1----:R-:W-:Y:S01]  /*80e40*/  LEA R24, P1, R20.reuse, R0, 0x1 ;  /* 0x0000000014187211 */ /* 0x042fe200078208ff */
[----:B------:R-:W-:Y:S01]  /*80e50*/  IMAD R21, R21, c[0x0][0x198], RZ ;  /* 0x0000660015157a24 */ /* 0x000fe200078e02ff */
[C---:B------:R-:W-:Y:S01]  /*80e60*/  ISETP.LT.AND P3, PT, R3.reuse, c[0x0][0x17c], !P0 ;  /* 0x00005f0003007a0c */ /* 0x040fe20004761270 */
[----:B------:R-:W-:Y:S01]  /*80e70*/  IMAD R3, R3, c[0x0][0x198], RZ ;  /* 0x0000660003037a24 */ /* 0x000fe200078e02ff */
[----:B------:R-:W-:-:S02]  /*80e80*/  LEA.HI.X.SX32 R25, R20, R2, 0x1, P1 ;  /* 0x0000000214197211 */ /* 0x000fc400008f0eff */
[----:B------:R-:W-:Y:S02]  /*80e90*/  LOP3.LUT R23, R11, 0x1c, R6, 0xfe, !PT ;  /* 0x0000001c0b177812 */ /* 0x000fe400078efe06 */
[-C--:B------:R-:W-:Y:S01]  /*80ea0*/  LEA R22, P5, R21, R0.reuse, 0x1 ;  /* 0x0000000015167211 */ /* 0x080fe200078a08ff */
[----:B------:R0:W-:Y:S01]  /*80eb0*/  @P2 STG.E.U16 [R24.64], R16 ;  /* 0x0000001018002986 */ /* 0x0001e2000c10150a */
[----:B------:R-:W-:Y:S01]  /*80ec0*/  LEA R20, P6, R3, R0, 0x1 ;  /* 0x0000000003147211 */ /* 0x000fe200078c08ff */
[C---:B------:R-:W-:Y:S01]  /*80ed0*/  IMAD R26, R23.reuse, c[0x0][0x198], RZ ;  /* 0x00006600171a7a24 */ /* 0x040fe200078e02ff */
[----:B------:R-:W-:Y:S02]  /*80ee0*/  ISETP.LT.AND P1, PT, R23, c[0x0][0x17c], !P0 ;  /* 0x00005f0017007a0c */ /* 0x000fe40004721270 */
[-C--:B------:R-:W-:Y:S02]  /*80ef0*/  LEA.HI.X.SX32 R23, R21, R2.reuse, 0x1, P5 ;  /* 0x0000000215177211 */ /* 0x080fe400028f0eff */
[----:B------:R-:W-:-:S02]  /*80f00*/  LEA.HI.X.SX32 R21, R3, R2, 0x1, P6 ;  /* 0x0000000203157211 */ /* 0x000fc400030f0eff */
[----:B0-----:R-:W-:Y:S01]  /*80f10*/  LOP3.LUT R25, R11, 0x1e, R6, 0xfe, !PT ;  /* 0x0000001e0b197812 */ /* 0x001fe200078efe06 */
[----:B------:R0:W-:Y:S03]  /*80f20*/  @P4 STG.E.U16 [R22.64], R18 ;  /* 0x0000001216004986 */ /* 0x0001e6000c10150a */
[C---:B------:R-:W-:Y:S01]  /*80f30*/  ISETP.LT.AND P2, PT, R25.reuse, c[0x0][0x17c], !P0 ;  /* 0x00005f0019007a0c */ /* 0x040fe20004741270 */
[----:B------:R-:W-:Y:S01]  /*80f40*/  IMAD R3, R25, c[0x0][0x198], RZ ;  /* 0x0000660019037a24 */ /* 0x000fe200078e02ff */
[C---:B------:R-:W-:Y:S01]  /*80f50*/  LEA R24, P5, R26.reuse, R0, 0x1 ;  /* 0x000000001a187211 */ /* 0x040fe200078a08ff */
[----:B------:R1:W-:Y:S03]  /*80f60*/  @P3 STG.E.U16 [R20.64], R15 ;  /* 0x0000000f14003986 */ /* 0x0003e6000c10150a */
[----:B------:R-:W-:-:S02]  /*80f70*/  LEA.HI.X.SX32 R25, R26, R2, 0x1, P5 ;  /* 0x000000021a197211 */ /* 0x000fc400028f0eff */
[C-C-:B0-----:R-:W-:Y:S02]  /*80f80*/  LOP3.LUT R23, R11.reuse, 0x20, R6.reuse, 0xfe, !PT ;  /* 0x000000200b177812 */ /* 0x141fe400078efe06 */
[----:B------:R-:W-:Y:S02]  /*80f90*/  LOP3.LUT R22, R11, 0x22, R6, 0xfe, !PT ;  /* 0x000000220b167812 */ /* 0x000fe400078efe06 */
[----:B-1----:R-:W-:Y:S02]  /*80fa0*/  LEA R20, P3, R3, R0, 0x1 ;  /* 0x0000000003147211 */ /* 0x002fe400078608ff */
[C---:B------:R-:W-:Y:S01]  /*80fb0*/  ISETP.LT.AND P4, PT, R23.reuse, c[0x0][0x17c], !P0 ;  /* 0x00005f0017007a0c */ /* 0x040fe20004781270 */
[----:B------:R-:W-:Y:S01]  /*80fc0*/  IMAD R23, R23, c[0x0][0x198], RZ ;  /* 0x0000660017177a24 */ /* 0x000fe200078e02ff */
[----:B------:R-:W-:Y:S01]  /*80fd0*/  LEA.HI.X.SX32 R21, R3, R2, 0x1, P3 ;  /* 0x0000000203157211 */ /* 0x000fe200018f0eff */
[C---:B------:R-:W-:Y:S01]  /*80fe0*/  IMAD R3, R22.reuse, c[0x0][0x198], RZ ;  /* 0x0000660016037a24 */ /* 0x040fe200078e02ff */
[----:B------:R-:W-:Y:S01]  /*80ff0*/  @P1 STG.E.U16 [R24.64], R29 ;  /* 0x0000001d18001986 */ /* 0x000fe2000c10150a */
[----:B------:R-:W-:-:S03]  /*81000*/  ISETP.LT.AND P1, PT, R22, c[0x0][0x17c], !P0 ;  /* 0x00005f0016007a0c */ /* 0x000fc60004721270 */
[----:B------:R0:W-:Y:S01]  /*81010*/  @P2 STG.E.U16 [R20.64], R14 ;  /* 0x0000000e14002986 */ /* 0x0001e2000c10150a */
[----:B------:R-:W-:Y:S02]  /*81020*/  LEA R22, P2, R23, R0, 0x1 ;  /* 0x0000000017167211 */ /* 0x000fe400078408ff */
[----:B------:R-:W-:Y:S02]  /*81030*/  PRMT R4, R17, 0x7632, R4 ;  /* 0x0000763211047816 */ /* 0x000fe40000000004 */
[----:B------:R-:W-:Y:S01]  /*81040*/  LEA.HI.X.SX32 R23, R23, R2, 0x1, P2 ;  /* 0x0000000217177211 */ /* 0x000fe200010f0eff */
[----:B------:R-:W2:Y:S01]  /*81050*/  LDL.LU R17, [R1+0x1d60] ;  /* 0x001d600001117983 */ /* 0x000ea20000300800 */
[----:B0-----:R-:W-:Y:S02]  /*81060*/  LOP3.LUT R21, R11, 0x24, R6, 0xfe, !PT ;  /* 0x000000240b157812 */ /* 0x001fe400078efe06 */
[----:B------:R-:W-:Y:S02]  /*81070*/  LEA R20, P3, R3, R0, 0x1 ;  /* 0x0000000003147211 */ /* 0x000fe400078608ff */
[C---:B------:R-:W-:Y:S01]  /*81080*/  ISETP.LT.AND P2, PT, R21.reuse, c[0x0][0x17c], !P0 ;  /* 0x00005f0015007a0c */ /* 0x040fe20004741270 */
[----:B------:R-:W-:Y:S01]  /*81090*/  IMAD R24, R21, c[0x0][0x198], RZ ;  /* 0x0000660015187a24 */ /* 0x000fe200078e02ff */
[----:B------:R-:W-:-:S02]  /*810a0*/  LEA.HI.X.SX32 R21, R3, R2, 0x1, P3 ;  /* 0x0000000203157211 */ /* 0x000fc400018f0eff */
[----:B------:R-:W-:Y:S01]  /*810b0*/  PRMT R3, R13, 0x7632, R3 ;  /* 0x000076320d037816 */ /* 0x000fe20000000003 */
[----:B------:R0:W-:Y:S04]  /*810c0*/  @P4 STG.E.U16 [R22.64], R4 ;  /* 0x0000000416004986 */ /* 0x0001e8000c10150a */
[----:B------:R1:W-:Y:S01]  /*810d0*/  @P1 STG.E.U16 [R20.64], R3 ;  /* 0x0000000314001986 */ /* 0x0003e2000c10150a */
[----:B------:R-:W-:-:S03]  /*810e0*/  PRMT R12, R12, 0x7632, R12 ;  /* 0x000076320c0c7816 */ /* 0x000fc6000000000c */
[----:B------:R-:W3:Y:S01]  /*810f0*/  LDL.LU R13, [R1+0x1d5c] ;  /* 0x001d5c00010d7983 */ /* 0x000ee20000300800 */
[C---:B0-----:R-:W-:Y:S02]  /*81100*/  LEA R22, P3, R24.reuse, R0, 0x1 ;  /* 0x0000000018167211 */ /* 0x041fe400078608ff */
[C-C-:B-1----:R-:W-:Y:S02]  /*81110*/  LOP3.LUT R21, R11.reuse, 0x26, R6.reuse, 0xfe, !PT ;  /* 0x000000260b157812 */ /* 0x142fe400078efe06 */
[----:B------:R-:W-:Y:S02]  /*81120*/  LOP3.LUT R3, R11, 0x28, R6, 0xfe, !PT ;  /* 0x000000280b037812 */ /* 0x000fe400078efe06 */
[----:B------:R-:W-:Y:S02]  /*81130*/  PRMT R4, R9, 0x7632, R4 ;  /* 0x0000763209047816 */ /* 0x000fe40000000004 */
[----:B------:R-:W-:Y:S01]  /*81140*/  LEA.HI.X.SX32 R23, R24, R2, 0x1, P3 ;  /* 0x0000000218177211 */ /* 0x000fe200018f0eff */
[----:B------:R-:W4:Y:S01]  /*81150*/  LDL.LU R9, [R1+0x1d58] ;  /* 0x001d580001097983 */ /* 0x000f220000300800 */
[C---:B------:R-:W-:Y:S01]  /*81160*/  ISETP.LT.AND P4, PT, R21.reuse, c[0x0][0x17c], !P0 ;  /* 0x00005f0015007a0c */ /* 0x040fe20004781270 */
[----:B------:R-:W-:Y:S01]  /*81170*/  IMAD R21, R21, c[0x0][0x198], RZ ;  /* 0x0000660015157a24 */ /* 0x000fe200078e02ff */
[C---:B------:R-:W-:Y:S01]  /*81180*/  ISETP.LT.AND P1, PT, R3.reuse, c[0x0][0x17c], !P0 ;  /* 0x00005f0003007a0c */ /* 0x040fe20004721270 */
[----:B------:R-:W-:Y:S01]  /*81190*/  IMAD R3, R3, c[0x0][0x198], RZ ;  /* 0x0000660003037a24 */ /* 0x000fe200078e02ff */
[----:B------:R0:W-:Y:S01]  /*811a0*/  @P2 STG.E.U16 [R22.64], R4 ;  /* 0x0000000416002986 */ /* 0x0001e2000c10150a */
[----:B------:R-:W-:-:S03]  /*811b0*/  LOP3.LUT R24, R11, 0x2a, R6, 0xfe, !PT ;  /* 0x0000002a0b187812 */ /* 0x000fc600078efe06 */
[-C--:B------:R-:W-:Y:S02]  /*811c0*/  LEA R20, P3, R3, R0.reuse, 0x1 ;  /* 0x0000000003147211 */ /* 0x080fe400078608ff */
[C---:B0-----:R-:W-:Y:S02]  /*811d0*/  LEA R22, P2, R21.reuse, R0, 0x1 ;  /* 0x0000000015167211 */ /* 0x041fe400078408ff */
[----:B------:R-:W-:Y:S02]  /*811e0*/  PRMT R4, R8, 0x7632, R4 ;  /* 0x0000763208047816 */ /* 0x000fe40000000004 */
[-C--:B------:R-:W-:Y:S02]  /*811f0*/  LEA.HI.X.SX32 R23, R21, R2.reuse, 0x1, P2 ;  /* 0x0000000215177211 */ /* 0x080fe400010f0eff */
[----:B------:R-:W-:Y:S01]  /*81200*/  LEA.HI.X.SX32 R21, R3, R2, 0x1, P3 ;  /* 0x0000000203157211 */ /* 0x000fe200018f0eff */
[----:B------:R-:W-:Y:S01]  /*81210*/  IMAD R8, R24, c[0x0][0x198], RZ ;  /* 0x0000660018087a24 */ /* 0x000fe200078e02ff */
[----:B------:R-:W-:-:S02]  /*81220*/  PRMT R3, R7, 0x7632, R3 ;  /* 0x0000763207037816 */ /* 0x000fc40000000003 */
[----:B------:R-:W-:Y:S01]  /*81230*/  ISETP.LT.AND P2, PT, R24, c[0x0][0x17c], !P0 ;  /* 0x00005f0018007a0c */ /* 0x000fe20004741270 */
[----:B------:R0:W-:Y:S04]  /*81240*/  @P4 STG.E.U16 [R22.64], R4 ;  /* 0x0000000416004986 */ /* 0x0001e8000c10150a */
[----:B------:R1:W-:Y:S04]  /*81250*/  @P1 STG.E.U16 [R20.64], R3 ;  /* 0x0000000314001986 */ /* 0x0003e8000c10150a */
[----:B------:R-:W5:Y:S01]  /*81260*/  LDL.LU R7, [R1+0x1d54] ;  /* 0x001d540001077983 */ /* 0x000f620000300800 */
[----:B0-----:R-:W-:-:S02]  /*81270*/  LEA R22, P3, R8, R0, 0x1 ;  /* 0x0000000008167211 */ /* 0x001fc400078608ff */
[----:B-1----:R-:W-:Y:S02]  /*81280*/  LOP3.LUT R20, R11, 0x2c, R6, 0xfe, !PT ;  /* 0x0000002c0b147812 */ /* 0x002fe400078efe06 */
[----:B------:R-:W-:Y:S02]  /*81290*/  PRMT R4, R5, 0x7632, R4 ;  /* 0x0000763205047816 */ /* 0x000fe40000000004 */
[----:B------:R-:W-:Y:S01]  /*812a0*/  LEA.HI.X.SX32 R23, R8, R2, 0x1, P3 ;  /* 0x0000000208177211 */ /* 0x000fe200018f0eff */
[C---:B------:R-:W-:Y:S01]  /*812b0*/  IMAD R8, R20.reuse, c[0x0][0x198], RZ ;  /* 0x0000660014087a24 */ /* 0x040fe200078e02ff */
[--C-:B------:R-:W-:Y:S01]  /*812c0*/  LOP3.LUT R3, R11, 0x2e, R6.reuse, 0xfe, !PT ;  /* 0x0000002e0b037812 */ /* 0x100fe200078efe06 */
[----:B------:R-:W2:Y:S01]  /*812d0*/  LDL.LU R5, [R1+0x1d50] ;  /* 0x001d500001057983 */ /* 0x000ea20000300800 */
[----:B------:R-:W-:Y:S02]  /*812e0*/  ISETP.LT.AND P4, PT, R20, c[0x0][0x17c], !P0 ;  /* 0x00005f0014007a0c */ /* 0x000fe40004781270 */
[C---:B------:R-:W-:Y:S01]  /*812f0*/  ISETP.LT.AND P1, PT, R3.reuse, c[0x0][0x17c], !P0 ;  /* 0x00005f0003007a0c */ /* 0x040fe20004721270 */
[----:B------:R0:W-:Y:S01]  /*81300*/  @P2 STG.E.U16 [R22.64], R4 ;  /* 0x0000000416002986 */ /* 0x0001e2000c10150a */
[----:B------:R-:W-:Y:S01]  /*81310*/  IMAD R3, R3, c[0x0][0x198], RZ ;  /* 0x0000660003037a24 */ /* 0x000fe200078e02ff */
[----:B------:R-:W-:-:S04]  /*81320*/  LOP3.LUT R21, R11, 0x30, R6, 0xfe, !PT ;  /* 0x000000300b157812 */ /* 0x000fc800078efe06 */
[-C--:B------:R-:W-:Y:S02]  /*81330*/  LEA R20, P3, R3, R0.reuse, 0x1 ;  /* 0x0000000003147211 */ /* 0x080fe400078608ff */
[----:B0-----:R-:W-:Y:S02]  /*81340*/  LEA R22, P2, R8, R0, 0x1 ;  /* 0x0000000008167211 */ /* 0x001fe400078408ff */
[----:B------:R-:W-:Y:S02]  /*81350*/  PRMT R4, R28, 0x7632, R4 ;  /* 0x000076321c047816 */ /* 0x000fe40000000004 */
[-C--:B------:R-:W-:Y:S01]  /*81360*/  LEA.HI.X.SX32 R23, R8, R2.reuse, 0x1, P2 ;  /* 0x0000000208177211 */ /* 0x080fe200010f0eff */
[C---:B------:R-:W-:Y:S01]  /*81370*/  IMAD R8, R21.reuse, c[0x0][0x198], RZ ;  /* 0x0000660015087a24 */ /* 0x040fe200078e02ff */
[----:B------:R-:W-:Y:S01]  /*81380*/  ISETP.LT.AND P2, PT, R21, c[0x0][0x17c], !P0 ;  /* 0x00005f0015007a0c */ /* 0x000fe20004741270 */
[----:B------:R-:W2:Y:S01]  /*81390*/  LDL.LU R28, [R1+0x1d4c] ;  /* 0x001d4c00011c7983 */ /* 0x000ea20000300800 */
[----:B------:R-:W-:-:S03]  /*813a0*/  LEA.HI.X.SX32 R21, R3, R2, 0x1, P3 ;  /* 0x0000000203157211 */ /* 0x000fc600018f0eff */
[----:B------:R0:W-:Y:S01]  /*813b0*/  @P4 STG.E.U16 [R22.64], R4 ;  /* 0x0000000416004986 */ /* 0x0001e2000c10150a */
[----:B------:R-:W-:-:S03]  /*813c0*/  LOP3.LUT R3, R11, 0x32, R6, 0xfe, !PT ;  /* 0x000000320b037812 */ /* 0x000fc600078efe06 */
[----:B------:R1:W-:Y:S01]  /*813d0*/  @P1 STG.E.U16 [R20.64], R12 ;  /* 0x0000000c14001986 */ /* 0x0003e2000c10150a */
[----:B0-----:R-:W-:-:S04]  /*813e0*/  LEA R22, P3, R8, R0, 0x1 ;  /* 0x0000000008167211 */ /* 0x001fc800078608ff */
[----:B------:R-:W-:Y:S02]  /*813f0*/  LEA.HI.X.SX32 R23, R8, R2, 0x1, P3 ;  /* 0x0000000208177211 */ /* 0x000fe400018f0eff */
[----:B-1----:R-:W-:Y:S02]  /*81400*/  LOP3.LUT R12, R11, 0x34, R6, 0xfe, !PT ;  /* 0x000000340b0c7812 */ /* 0x002fe400078efe06 */
[C---:B------:R-:W-:Y:S01]  /*81410*/  ISETP.LT.AND P3, PT, R3.reuse, c[0x0][0x17c], !P0 ;  /* 0x00005f0003007a0c */ /* 0x040fe20004761270 */
[----:B------:R-:W-:Y:S01]  /*81420*/  IMAD R3, R3, c[0x0][0x198], RZ ;  /* 0x0000660003037a24 */ /* 0x000fe200078e02ff */
[----:B------:R-:W-:Y:S01]  /*81430*/  PRMT R4, R27, 0x7632, R4 ;  /* 0x000076321b047816 */ /* 0x000fe20000000004 */
[C---:B------:R-:W-:Y:S01]  /*81440*/  IMAD R8, R12.reuse, c[0x0][0x198], RZ ;  /* 0x000066000c087a24 */ /* 0x040fe200078e02ff */
[----:B------:R-:W-:Y:S01]  /*81450*/  ISETP.LT.AND P4, PT, R12, c[0x0][0x17c], !P0 ;  /* 0x00005f000c007a0c */ /* 0x000fe20004781270 */
[----:B------:R-:W2:Y:S01]  /*81460*/  LDL.LU R27, [R1+0x1d48] ;  /* 0x001d4800011b7983 */ /* 0x000ea20000300800 */
[----:B------:R-:W-:-:S02]  /*81470*/  LEA R20, P1, R3, R0, 0x1 ;  /* 0x0000000003147211 */ /* 0x000fc400078208ff */
[----:B------:R-:W-:Y:S01]  /*81480*/  LOP3.LUT R12, R11, 0x36, R6, 0xfe, !PT ;  /* 0x000000360b0c7812 */ /* 0x000fe200078efe06 */
[----:B------:R0:W-:Y:S01]  /*81490*/  @P2 STG.E.U16 [R22.64], R4 ;  /* 0x0000000416002986 */ /* 0x0001e2000c10150a */
[----:B------:R-:W-:Y:S02]  /*814a0*/  LEA.HI.X.SX32 R21, R3, R2, 0x1, P1 ;  /* 0x0000000203157211 */ /* 0x000fe400008f0eff */
[C---:B------:R-:W-:Y:S01]  /*814b0*/  ISETP.LT.AND P5, PT, R12.reuse, c[0x0][0x17c], !P0 ;  /* 0x00005f000c007a0c */ /* 0x040fe200047a1270 */
[----:B------:R-:W-:Y:S01]  /*814c0*/  IMAD R3, R12, c[0x0][0x198], RZ ;  /* 0x000066000c037a24 */ /* 0x000fe200078e02ff */
[----:B0-----:R-:W-:Y:S02]  /*814d0*/  PRMT R4, R19, 0x7632, R4 ;  /* 0x0000763213047816 */ /* 0x001fe40000000004 */
[----:B------:R-:W-:Y:S02]  /*814e0*/  LEA R22, P2, R8, R0, 0x1 ;  /* 0x0000000008167211 */ /* 0x000fe400078408ff */
[----:B------:R-:W-:Y:S01]  /*814f0*/  PRMT R16, R4, 0x7632, R16 ;  /* 0x0000763204107816 */ /* 0x000fe20000000010 */
[----:B------:R0:W-:Y:S01]  /*81500*/  @P3 STG.E.U16 [R20.64], R4 ;  /* 0x0000000414003986 */ /* 0x0001e2000c10150a */
[----:B------:R-:W-:-:S02]  /*81510*/  LEA.HI.X.SX32 R23, R8, R2, 0x1, P2 ;  /* 0x0000000208177211 */ /* 0x000fc400010f0eff */
[----:B------:R-:W-:-:S03]  /*81520*/  LOP3.LUT R8, R11, 0x38, R6, 0xfe, !PT ;  /* 0x000000380b087812 */ /* 0x000fc600078efe06 */
[----:B------:R1:W-:Y:S01]  /*81530*/  @P4 STG.E.U16 [R22.64], R16 ;  /* 0x0000001016004986 */ /* 0x0003e2000c10150a */
[C---:B------:R-:W-:Y:S02]  /*81540*/  ISETP.LT.AND P2, PT, R8.reuse, c[0x0][0x17c], !P0 ;  /* 0x00005f0008007a0c */ /* 0x040fe40004741270 */
[----:B0-----:R-:W-:Y:S01]  /*81550*/  LEA R20, P1, R3, R0, 0x1 ;  /* 0x0000000003147211 */ /* 0x001fe200078208ff */
[----:B------:R-:W-:Y:S01]  /*81560*/  IMAD R8, R8, c[0x0][0x198], RZ ;  /* 0x0000660008087a24 */ /* 0x000fe200078e02ff */
[----:B------:R-:W-:Y:S02]  /*81570*/  LOP3.LUT R12, R11, 0x3a, R6, 0xfe, !PT ;  /* 0x0000003a0b0c7812 */ /* 0x000fe400078efe06 */
[----:B------:R-:W-:Y:S02]  /*81580*/  LEA.HI.X.SX32 R21, R3, R2, 0x1, P1 ;  /* 0x0000000203157211 */ /* 0x000fe400008f0eff */
[----:B-1----:R-:W-:Y:S02]  /*81590*/  PRMT R16, R16, 0x7632, R16 ;  /* 0x0000763210107816 */ /* 0x002fe40000000010 */
[----:B------:R-:W-:Y:S01]  /*815a0*/  LOP3.LUT R4, R11, 0x3c, R6, 0xfe, !PT ;  /* 0x0000003c0b047812 */ /* 0x000fe200078efe06 */
[----:B------:R-:W-:-:S02]  /*815b0*/  IMAD R3, R12, c[0x0][0x198], RZ ;  /* 0x000066000c037a24 */ /* 0x000fc400078e02ff */
[----:B------:R0:W-:Y:S01]  /*815c0*/  @P5 STG.E.U16 [R20.64], R16 ;  /* 0x0000001014005986 */ /* 0x0001e2000c10150a */
[C---:B------:R-:W-:Y:S01]  /*815d0*/  ISETP.LT.AND P5, PT, R4.reuse, c[0x0][0x17c], !P0 ;  /* 0x00005f0004007a0c */ /* 0x040fe200047a1270 */
[----:B------:R-:W-:Y:S01]  /*815e0*/  IMAD R4, R4, c[0x0][0x198], RZ ;  /* 0x0000660004047a24 */ /* 0x000fe200078e02ff */
[----:B------:R-:W-:Y:S02]  /*815f0*/  ISETP.LT.AND P1, PT, R12, c[0x0][0x17c], !P0 ;  /* 0x00005f000c007a0c */ /* 0x000fe40004721270 */
[-C--:B------:R-:W-:Y:S02]  /*81600*/  LEA R22, P4, R3, R0.reuse, 0x1 ;  /* 0x0000000003167211 */ /* 0x080fe400078808ff */
[----:B0-----:R-:W-:-:S04]  /*81610*/  LEA R20, P3, R8, R0, 0x1 ;  /* 0x0000000008147211 */ /* 0x001fc800078608ff */
[----:B------:R-:W-:Y:S02]  /*81620*/  LEA.HI.X.SX32 R21, R8, R2, 0x1, P3 ;  /* 0x0000000208157211 */ /* 0x000fe400018f0eff */
[----:B------:R-:W-:Y:S02]  /*81630*/  PRMT R8, R18, 0x7632, R8 ;  /* 0x0000763212087816 */ /* 0x000fe40000000008 */
[C---:B------:R-:W-:Y:S02]  /*81640*/  LEA R24, P3, R4.reuse, R0, 0x1 ;  /* 0x0000000004187211 */ /* 0x040fe400078608ff */
[----:B------:R-:W-:Y:S01]  /*81650*/  PRMT R12, R15, 0x7632, R12 ;  /* 0x000076320f0c7816 */ /* 0x000fe2000000000c */
[----:B------:R0:W-:Y:S01]  /*81660*/  @P2 STG.E.U16 [R20.64], R8 ;  /* 0x0000000814002986 */ /* 0x0001e2000c10150a */
[-C--:B------:R-:W-:Y:S02]  /*81670*/  LEA.HI.X.SX32 R23, R3, R2.reuse, 0x1, P4 ;  /* 0x0000000203177211 */ /* 0x080fe400020f0eff */
[----:B------:R-:W-:-:S02]  /*81680*/  LEA.HI.X.SX32 R25, R4, R2, 0x1, P3 ;  /* 0x0000000204197211 */ /* 0x000fc400018f0eff */
[----:B------:R-:W-:Y:S01]  /*81690*/  LOP3.LUT R4, R11, 0x3e, R6, 0xfe, !PT ;  /* 0x0000003e0b047812 */ /* 0x000fe200078efe06 */
[----:B------:R1:W-:Y:S01]  /*816a0*/  @P1 STG.E.U16 [R22.64], R12 ;  /* 0x0000000c16001986 */ /* 0x0003e2000c10150a */
[----:B0-----:R-:W-:Y:S02]  /*816b0*/  PRMT R8, R29, 0x7632, R8 ;  /* 0x000076321d087816 */ /* 0x001fe40000000008 */
[----:B------:R-:W-:Y:S01]  /*816c0*/  ISETP.LT.AND P2, PT, R4, c[0x0][0x17c], !P0 ;  /* 0x00005f0004007a0c */ /* 0x000fe20004741270 */
[----:B------:R-:W2:Y:S04]  /*816d0*/  LDL.LU R29, [R1+0x1d44] ;  /* 0x001d4400011d7983 */ /* 0x000ea80000300800 */
[----:B------:R0:W-:Y:S01]  /*816e0*/  @P5 STG.E.U16 [R24.64], R8 ;  /* 0x0000000818005986 */ /* 0x0001e2000c10150a */
[----:B-1----:R-:W-:-:S02]  /*816f0*/  LOP3.LUT R12, R11, 0x40, R6, 0xfe, !PT ;  /* 0x000000400b0c7812 */ /* 0x002fc400078efe06 */
[----:B------:R-:W-:Y:S01]  /*81700*/  PRMT R3, R14, 0x7632, R3 ;  /* 0x000076320e037816 */ /* 0x000fe20000000003 */
[----:B------:R-:W2:Y:S01]  /*81710*/  LDL.LU R18, [R1+0x24] ;  /* 0x0000240001127983 */ /* 0x000ea20000300800 */
[----:B0-----:R-:W-:Y:S01]  /*81720*/  IMAD R8, R4, c[0x0][0x198], RZ ;  /* 0x0000660004087a24 */ /* 0x001fe200078e02ff */
[----:B------:R-:W-:Y:S02]  /*81730*/  ISETP.LT.AND P3, PT, R12, c[0x0][0x17c], !P0 ;  /* 0x00005f000c007a0c */ /* 0x000fe40004761270 */
[----:B------:R-:W2:Y:S02]  /*81740*/  LDL.LU R14, [R1+0x94] ;  /* 0x00009400010e7983 */ /* 0x000ea40000300800 */
[----:B------:R-:W-:Y:S01]  /*81750*/  LEA R24, P1, R8, R0, 0x1 ;  /* 0x0000000008187211 */ /* 0x000fe200078208ff */
[----:B------:R-:W-:Y:S01]  /*81760*/  IMAD R12, R12, c[0x0][0x198], RZ ;  /* 0x000066000c0c7a24 */ /* 0x000fe200078e02ff */
[----:B------:R-:W2:Y:S02]  /*81770*/  LDL.LU R26, [R1+0x44] ;  /* 0x00004400011a7983 */ /* 0x000ea40000300800 */
[----:B------:R-:W-:-:S02]  /*81780*/  LEA.HI.X.SX32 R25, R8, R2, 0x1, P1 ;  /* 0x0000000208197211 */ /* 0x000fc400008f0eff */
[----:B------:R-:W2:Y:S01]  /*81790*/  LDL.LU R19, [R1+0x4] ;  /* 0x0000040001137983 */ /* 0x000ea20000300800 */
[----:B------:R-:W-:-:S03]  /*817a0*/  LEA R22, P5, R12, R0, 0x1 ;  /* 0x000000000c167211 */ /* 0x000fc600078a08ff */
[----:B------:R-:W2:Y:S04]  /*817b0*/  LDL.LU R15, [R1+0x84] ;  /* 0x00008400010f7983 */ /* 0x000ea80000300800 */
[----:B------:R0:W-:Y:S01]  /*817c0*/  @P2 STG.E.U16 [R24.64], R3 ;  /* 0x0000000318002986 */ /* 0x0001e2000c10150a */
[----:B------:R-:W-:-:S03]  /*817d0*/  LEA.HI.X.SX32 R23, R12, R2, 0x1, P5 ;  /* 0x000000020c177211 */ /* 0x000fc600028f0eff */
[----:B------:R-:W2:Y:S04]  /*817e0*/  LDL R12, [R1+0x54] ;  /* 0x00005400010c7983 */ /* 0x000ea80000100800 */
[----:B0-----:R-:W2:Y:S01]  /*817f0*/  LDL R3, [R1+0x64] ;  /* 0x0000640001037983 */ /* 0x001ea20000100800 */
[C-C-:B------:R-:W-:Y:S02]  /*81800*/  LOP3.LUT R4, R11.reuse, 0x42, R6.reuse, 0xfe, !PT ;  /* 0x000000420b047812 */ /* 0x140fe400078efe06 */
[----:B------:R-:W-:Y:S02]  /*81810*/  LOP3.LUT R16, R11, 0x44, R6, 0xfe, !PT ;  /* 0x000000440b107812 */ /* 0x000fe400078efe06 */
[C---:B------:R-:W-:Y:S01]  /*81820*/  ISETP.LT.AND P4, PT, R4.reuse, c[0x0][0x17c], !P0 ;  /* 0x00005f0004007a0c */ /* 0x040fe20004781270 */
[----:B------:R-:W-:-:S02]  /*81830*/  IMAD R4, R4, c[0x0][0x198], RZ ;  /* 0x0000660004047a24 */ /* 0x000fc400078e02ff */
[C---:B------:R-:W-:Y:S01]  /*81840*/  IMAD R8, R16.reuse, c[0x0][0x198], RZ ;  /* 0x0000660010087a24 */ /* 0x040fe200078e02ff */
[----:B------:R-:W-:Y:S02]  /*81850*/  ISETP.LT.AND P1, PT, R16, c[0x0][0x17c], !P0 ;  /* 0x00005f0010007a0c */ /* 0x000fe40004721270 */
[-C--:B------:R-:W-:Y:S02]  /*81860*/  LEA R20, P6, R4, R0.reuse, 0x1 ;  /* 0x0000000004147211 */ /* 0x080fe400078c08ff */
[----:B------:R-:W-:Y:S02]  /*81870*/  LEA R24, P2, R8, R0, 0x1 ;  /* 0x0000000008187211 */ /* 0x000fe400078408ff */
[-C--:B------:R-:W-:Y:S02]  /*81880*/  LEA.HI.X.SX32 R21, R4, R2.reuse, 0x1, P6 ;  /* 0x0000000204157211 */ /* 0x080fe400030f0eff */
[----:B------:R-:W-:Y:S02]  /*81890*/  LOP3.LUT R4, R11, 0x46, R6, 0xfe, !PT ;  /* 0x000000460b047812 */ /* 0x000fe400078efe06 */
[----:B------:R-:W-:-:S02]  /*818a0*/  LEA.HI.X.SX32 R25, R8, R2, 0x1, P2 ;  /* 0x0000000208197211 */ /* 0x000fc400010f0eff */
[C---:B------:R-:W-:Y:S01]  /*818b0*/  ISETP.LT.AND P2, PT, R4.reuse, c[0x0][0x17c], !P0 ;  /* 0x00005f0004007a0c */ /* 0x040fe20004741270 */
[----:B------:R-:W-:Y:S01]  /*818c0*/  IMAD R4, R4, c[0x0][0x198], RZ ;  /* 0x0000660004047a24 */ /* 0x000fe200078e02ff */
[C-C-:B------:R-:W-:Y:S01]  /*818d0*/  LOP3.LUT R8, R11.reuse, 0x48, R6.reuse, 0xfe, !PT ;  /* 0x000000480b087812 */ /* 0x140fe200078efe06 */
[----:B--2---:R0:W-:Y:S04]  /*818e0*/  @P3 STG.E.U16 [R22.64], R3 ;  /* 0x0000000316003986 */ /* 0x0041e8000c10150a */
[----:B------:R1:W-:Y:S04]  /*818f0*/  @P4 STG.E.U16 [R20.64], R12 ;  /* 0x0000000c14004986 */ /* 0x0003e8000c10150a */
[----:B------:R2:W-:Y:S01]  /*81900*/  @P1 STG.E.U16 [R24.64], R18 ;  /* 0x0000001218001986 */ /* 0x0005e2000c10150a */
[----:B0-----:R-:W-:-:S04]  /*81910*/  LOP3.LUT R3, R11, 0x4a, R6, 0xfe, !PT ;  /* 0x0000004a0b037812 */ /* 0x001fc800078efe06 */
[C---:B------:R-:W-:Y:S01]  /*81920*/  ISETP.LT.AND P4, PT, R3.reuse, c[0x0][0x17c], !P0 ;  /* 0x00005f0003007a0c */ /* 0x040fe20004781270 */
[----:B------:R-:W-:Y:S01]  /*81930*/  IMAD R3, R3, c[0x0][0x198], RZ ;  /* 0x0000660003037a24 */ /* 0x000fe200078e02ff */
[----:B-1----:R-:W-:Y:S02]  /*81940*/  LOP3.LUT R12, R11, 0x4c, R6, 0xfe, !PT ;  /* 0x0000004c0b0c7812 */ /* 0x002fe400078efe06 */
[----:B--2---:R-:W-:Y:S02]  /*81950*/  LEA R24, P1, R4, R0, 0x1 ;  /* 0x0000000004187211 */ /* 0x004fe400078208ff */
[C---:B------:R-:W-:Y:S01]  /*81960*/  ISETP.LT.AND P3, PT, R8.reuse, c[0x0][0x17c], !P0 ;  /* 0x00005f0008007a0c */ /* 0x040fe20004761270 */
[----:B------:R-:W-:Y:S01]  /*81970*/  IMAD R8, R8, c[0x0][0x198], RZ ;  /* 0x0000660008087a24 */ /* 0x000fe200078e02ff */
[----:B------:R-:W-:Y:S01]  /*81980*/  LEA.HI.X.SX32 R25, R4, R2, 0x1, P1 ;  /* 0x0000000204197211 */ /* 0x000fe200008f0eff */
[----:B------:R-:W-:Y:S01]  /*81990*/  IMAD R4, R12, c[0x0][0x198], RZ ;  /* 0x000066000c047a24 */ /* 0x000fe200078e02ff */
[----:B------:R-:W-:-:S02]  /*819a0*/  LEA R20, P6, R3, R0, 0x1 ;  /* 0x0000000003147211 */ /* 0x000fc400078c08ff */
[----:B------:R-:W-:Y:S01]  /*819b0*/  ISETP.LT.AND P1, PT, R12, c[0x0][0x17c], !P0 ;  /* 0x00005f000c007a0c */ /* 0x000fe20004721270 */
[----:B----4-:R0:W-:Y:S01]  /*819c0*/  @P2 STG.E.U16 [R24.64], R9 ;  /* 0x0000000918002986 */ /* 0x0101e2000c10150a */
[C---:B------:R-:W-:Y:S02]  /*819d0*/  LEA R22, P5, R8.reuse, R0, 0x1 ;  /* 0x0000000008167211 */ /* 0x040fe400078a08ff */
[-C--:B------:R-:W-:Y:S02]  /*819e0*/  LEA.HI.X.SX32 R21, R3, R2.reuse, 0x1, P6 ;  /* 0x0000000203157211 */ /* 0x080fe400030f0eff */
[----:B------:R-:W-:Y:S02]  /*819f0*/  LOP3.LUT R3, R11, 0x4e, R6, 0xfe, !PT ;  /* 0x0000004e0b037812 */ /* 0x000fe400078efe06 */
[----:B------:R-:W-:Y:S02]  /*81a00*/  LEA.HI.X.SX32 R23, R8, R2, 0x1, P5 ;  /* 0x0000000208177211 */ /* 0x000fe400028f0eff */
[----:B0-----:R-:W-:-:S04]  /*81a10*/  LEA R24, P2, R4, R0, 0x1 ;  /* 0x0000000004187211 */ /* 0x001fc800078408ff */
[----:B------:R-:W-:Y:S01]  /*81a20*/  LEA.HI.X.SX32 R25, R4, R2, 0x1, P2 ;  /* 0x0000000204197211 */ /* 0x000fe200010f0eff */
[C---:B------:R-:W-:Y:S01]  /*81a30*/  IMAD R4, R3.reuse, c[0x0][0x198], RZ ;  /* 0x0000660003047a24 */ /* 0x040fe200078e02ff */
[----:B------:R-:W-:Y:S02]  /*81a40*/  ISETP.LT.AND P2, PT, R3, c[0x0][0x17c], !P0 ;  /* 0x00005f0003007a0c */ /* 0x000fe40004741270 */
[C-C-:B------:R-:W-:Y:S01]  /*81a50*/  LOP3.LUT R3, R11.reuse, 0x52, R6.reuse, 0xfe, !PT ;  /* 0x000000520b037812 */ /* 0x140fe200078efe06 */
[----:B------:R-:W-:Y:S01]  /*81a60*/  @P3 STG.E.U16 [R22.64], R14 ;  /* 0x0000000e16003986 */ /* 0x000fe2000c10150a */
[----:B------:R-:W-:-:S03]  /*81a70*/  LOP3.LUT R8, R11, 0x50, R6, 0xfe, !PT ;  /* 0x000000500b087812 */ /* 0x000fc600078efe06 */
[----:B------:R-:W-:Y:S01]  /*81a80*/  @P4 STG.E.U16 [R20.64], R26 ;  /* 0x0000001a14004986 */ /* 0x000fe2000c10150a */
[C---:B------:R-:W-:Y:S01]  /*81a90*/  ISETP.LT.AND P4, PT, R3.reuse, c[0x0][0x17c], !P0 ;  /* 0x00005f0003007a0c */ /* 0x040fe20004781270 */
[----:B------:R-:W-:Y:S01]  /*81aa0*/  IMAD R3, R3, c[0x0][0x198], RZ ;  /* 0x0000660003037a24 */ /* 0x000fe200078e02ff */
[----:B------:R-:W-:Y:S01]  /*81ab0*/  LOP3.LUT R12, R11, 0x54, R6, 0xfe, !PT ;  /* 0x000000540b0c7812 */ /* 0x000fe200078efe06 */
[----:B------:R0:W-:Y:S01]  /*81ac0*/  @P1 STG.E.U16 [R24.64], R19 ;  /* 0x0000001318001986 */ /* 0x0001e2000c10150a */
[C---:B------:R-:W-:Y:S01]  /*81ad0*/  ISETP.LT.AND P3, PT, R8.reuse, c[0x0][0x17c], !P0 ;  /* 0x00005f0008007a0c */ /* 0x040fe20004761270 */
[----:B------:R-:W-:Y:S01]  /*81ae0*/  IMAD R8, R8, c[0x0][0x198], RZ ;  /* 0x0000660008087a24 */ /* 0x000fe200078e02ff */
[CC--:B0-----:R-:W-:Y:S02]  /*81af0*/  LEA R24, P1, R4.reuse, R0.reuse, 0x1 ;  /* 0x0000000004187211 */ /* 0x0c1fe400078208ff */
[----:B------:R-:W-:Y:S02]  /*81b00*/  LEA R20, P6, R3, R0, 0x1 ;  /* 0x0000000003147211 */ /* 0x000fe400078c08ff */
[----:B------:R-:W-:Y:S01]  /*81b10*/  LEA.HI.X.SX32 R25, R4, R2, 0x1, P1 ;  /* 0x0000000204197211 */ /* 0x000fe200008f0eff */
[C---:B------:R-:W-:Y:S01]  /*81b20*/  IMAD R4, R12.reuse, c[0x0][0x198], RZ ;  /* 0x000066000c047a24 */ /* 0x040fe200078e02ff */
[----:B------:R-:W-:-:S02]  /*81b30*/  ISETP.LT.AND P1, PT, R12, c[0x0][0x17c], !P0 ;  /* 0x00005f000c007a0c */ /* 0x000fc40004721270 */
[C---:B------:R-:W-:Y:S01]  /*81b40*/  LEA R22, P5, R8.reuse, R0, 0x1 ;  /* 0x0000000008167211 */ /* 0x040fe200078a08ff */
[----:B---3--:R0:W-:Y:S01]  /*81b50*/  @P2 STG.E.U16 [R24.64], R13 ;  /* 0x0000000d18002986 */ /* 0x0081e2000c10150a */
[-C--:B------:R-:W-:Y:S02]  /*81b60*/  LEA.HI.X.SX32 R21, R3, R2.reuse, 0x1, P6 ;  /* 0x0000000203157211 */ /* 0x080fe400030f0eff */
[C-C-:B------:R-:W-:Y:S02]  /*81b70*/  LOP3.LUT R3, R11.reuse, 0x56, R6.reuse, 0xfe, !PT ;  /* 0x000000560b037812 */ /* 0x140fe400078efe06 */
[----:B------:R-:W-:Y:S02]  /*81b80*/  LEA.HI.X.SX32 R23, R8, R2, 0x1, P5 ;  /* 0x0000000208177211 */ /* 0x000fe400028f0eff */
[--C-:B------:R-:W-:Y:S02]  /*81b90*/  LOP3.LUT R8, R11, 0x58, R6.reuse, 0xfe, !PT ;  /* 0x000000580b087812 */ /* 0x100fe400078efe06 */
[C---:B0-----:R-:W-:Y:S01]  /*81ba0*/  LEA R24, P2, R4.reuse, R0, 0x1 ;  /* 0x0000000004187211 */ /* 0x041fe200078408ff */
[----:B------:R0:W-:Y:S03]  /*81bb0*/  @P3 STG.E.U16 [R22.64], R15 ;  /* 0x0000000f16003986 */ /* 0x0001e6000c10150a */
[----:B------:R-:W-:Y:S01]  /*81bc0*/  LEA.HI.X.SX32 R25, R4, R2, 0x1, P2 ;  /* 0x0000000204197211 */ /* 0x000fe200010f0eff */
[C---:B------:R-:W-:Y:S01]  /*81bd0*/  IMAD R4, R3.reuse, c[0x0][0x198], RZ ;  /* 0x0000660003047a24 */ /* 0x040fe200078e02ff */
[----:B------:R-:W-:Y:S01]  /*81be0*/  ISETP.LT.AND P2, PT, R3, c[0x0][0x17c], !P0 ;  /* 0x00005f0003007a0c */ /* 0x000fe20004741270 */
[----:B------:R-:W-:Y:S01]  /*81bf0*/  @P4 STG.E.U16 [R20.64], R27 ;  /* 0x0000001b14004986 */ /* 0x000fe2000c10150a */
[----:B------:R-:W-:-:S02]  /*81c00*/  LOP3.LUT R3, R11, 0x5a, R6, 0xfe, !PT ;  /* 0x0000005a0b037812 */ /* 0x000fc400078efe06 */
[C---:B------:R-:W-:Y:S01]  /*81c10*/  ISETP.LT.AND P4, PT, R8.reuse, c[0x0][0x17c], !P0 ;  /* 0x00005f0008007a0c */ /* 0x040fe20004781270 */
[----:B------:R1:W-:Y:S01]  /*81c20*/  @P1 STG.E.U16 [R24.64], R5 ;  /* 0x0000000518001986 */ /* 0x0003e2000c10150a */
[----:B------:R-:W-:Y:S01]  /*81c30*/  IMAD R8, R8, c[0x0][0x198], RZ ;  /* 0x0000660008087a24 */ /* 0x000fe200078e02ff */
[----:B------:R-:W-:Y:S02]  /*81c40*/  LOP3.LUT R12, R11, 0x5c, R6, 0xfe, !PT ;  /* 0x0000005c0b0c7812 */ /* 0x000fe400078efe06 */
[C---:B------:R-:W-:Y:S01]  /*81c50*/  ISETP.LT.AND P3, PT, R3.reuse, c[0x0][0x17c], !P0 ;  /* 0x00005f0003007a0c */ /* 0x040fe20004761270 */
[----:B------:R-:W-:Y:S01]  /*81c60*/  IMAD R3, R3, c[0x0][0x198], RZ ;  /* 0x0000660003037a24 */ /* 0x000fe200078e02ff */
[-C--:B0-----:R-:W-:Y:S02]  /*81c70*/  LEA R22, P5, R8, R0.reuse, 0x1 ;  /* 0x0000000008167211 */ /* 0x081fe400078a08ff */
[----:B-1----:R-:W-:-:S04]  /*81c80*/  LEA R24, P1, R4, R0, 0x1 ;  /* 0x0000000004187211 */ /* 0x002fc800078208ff */
[----:B------:R-:W-:Y:S01]  /*81c90*/  LEA.HI.X.SX32 R25, R4, R2, 0x1, P1 ;  /* 0x0000000204197211 */ /* 0x000fe200008f0eff */
[C---:B------:R-:W-:Y:S01]  /*81ca0*/  IMAD R4, R12.reuse, c[0x0][0x198], RZ ;  /* 0x000066000c047a24 */ /* 0x040fe200078e02ff */
[----:B------:R-:W-:Y:S02]  /*81cb0*/  ISETP.LT.AND P1, PT, R12, c[0x0][0x17c], !P0 ;  /* 0x00005f000c007a0c */ /* 0x000fe40004721270 */
[C---:B------:R-:W-:Y:S01]  /*81cc0*/  LEA R20, P6, R3.reuse, R0, 0x1 ;  /* 0x0000000003147211 */ /* 0x040fe200078c08ff */
[----:B------:R0:W-:Y:S01]  /*81cd0*/  @P2 STG.E.U16 [R24.64], R17 ;  /* 0x0000001118002986 */ /* 0x0001e2000c10150a */
[-C--:B------:R-:W-:Y:S02]  /*81ce0*/  LEA.HI.X.SX32 R23, R8, R2.reuse, 0x1, P5 ;  /* 0x0000000208177211 */ /* 0x080fe400028f0eff */
[----:B------:R-:W-:Y:S01]  /*81cf0*/  LEA.HI.X.SX32 R21, R3, R2, 0x1, P6 ;  /* 0x0000000203157211 */ /* 0x000fe200030f0eff */
[----:B------:R-:W2:Y:S01]  /*81d00*/  LDL.LU R12, [R1+0x54] ;  /* 0x00005400010c7983 */ /* 0x000ea20000300800 */
[----:B0-----:R-:W-:-:S03]  /*81d10*/  LEA R24, P5, R4, R0, 0x1 ;  /* 0x0000000004187211 */ /* 0x001fc600078a08ff */
[----:B------:R-:W-:Y:S01]  /*81d20*/  @P4 STG.E.U16 [R22.64], R29 ;  /* 0x0000001d16004986 */ /* 0x000fe2000c10150a */
[----:B------:R-:W-:-:S03]  /*81d30*/  LEA.HI.X.SX32 R25, R4, R2, 0x1, P5 ;  /* 0x0000000204197211 */ /* 0x000fc600028f0eff */
[----:B------:R-:W-:Y:S04]  /*81d40*/  @P3 STG.E.U16 [R20.64], R28 ;  /* 0x0000001c14003986 */ /* 0x000fe8000c10150a */
[----:B-----5:R0:W-:Y:S04]  /*81d50*/  @P1 STG.E.U16 [R24.64], R7 ;  /* 0x0000000718001986 */ /* 0x0201e8000c10150a */
[----:B0-----:R-:W3:Y:S01]  /*81d60*/  LDL.LU R25, [R1+0x64] ;  /* 0x0000640001197983 */ /* 0x001ee20000300800 */
[----:B------:R-:W-:-:S04]  /*81d70*/  LOP3.LUT R8, R11, 0x5e, R6, 0xfe, !PT ;  /* 0x0000005e0b087812 */ /* 0x000fc800078efe06 */
[C---:B------:R-:W-:Y:S01]  /*81d80*/  ISETP.LT.AND P2, PT, R8.reuse, c[0x0][0x17c], !P0 ;  /* 0x00005f0008007a0c */ /* 0x040fe20004741270 */
[----:B------:R-:W-:Y:S01]  /*81d90*/  IMAD R8, R8, c[0x0][0x198], RZ ;  /* 0x0000660008087a24 */ /* 0x000fe200078e02ff */
[C-C-:B------:R-:W-:Y:S02]  /*81da0*/  LOP3.LUT R4, R11.reuse, 0x60, R6.reuse, 0xfe, !PT ;  /* 0x000000600b047812 */ /* 0x140fe400078efe06 */
[----:B------:R-:W-:Y:S02]  /*81db0*/  LOP3.LUT R3, R11, 0x62, R6, 0xfe, !PT ;  /* 0x000000620b037812 */ /* 0x000fe400078efe06 */
[----:B------:R-:W-:Y:S02]  /*81dc0*/  LEA R20, P3, R8, R0, 0x1 ;  /* 0x0000000008147211 */ /* 0x000fe400078608ff */
[C---:B------:R-:W-:Y:S01]  /*81dd0*/  ISETP.LT.AND P4, PT, R4.reuse, c[0x0][0x17c], !P0 ;  /* 0x00005f0004007a0c */ /* 0x040fe20004781270 */
[----:B------:R-:W-:Y:S01]  /*81de0*/  IMAD R4, R4, c[0x0][0x198], RZ ;  /* 0x0000660004047a24 */ /* 0x000fe200078e02ff */
[----:B------:R-:W-:-:S02]  /*81df0*/  LEA.HI.X.SX32 R21, R8, R2, 0x1, P3 ;  /* 0x0000000208157211 */ /* 0x000fc400018f0eff */
[C---:B------:R-:W-:Y:S01]  /*81e00*/  ISETP.LT.AND P1, PT, R3.reuse, c[0x0][0x17c], !P0 ;  /* 0x00005f0003007a0c */ /* 0x040fe20004721270 */
[----:B------:R-:W-:Y:S02]  /*81e10*/  IMAD R3, R3, c[0x0][0x198], RZ ;  /* 0x0000660003037a24 */ /* 0x000fe400078e02ff */
[----:B------:R0:W-:Y:S01]  /*81e20*/  @P2 STG.E.U16 [R20.64], R10 ;  /* 0x0000000a14002986 */ /* 0x0001e2000c10150a */
[C---:B------:R-:W-:Y:S02]  /*81e30*/  LEA R22, P2, R4.reuse, R0, 0x1 ;  /* 0x0000000004167211 */ /* 0x040fe400078408ff */
[----:B------:R-:W-:Y:S02]  /*81e40*/  LOP3.LUT R8, R11, 0x64, R6, 0xfe, !PT ;  /* 0x000000640b087812 */ /* 0x000fe400078efe06 */
[----:B------:R-:W-:Y:S02]  /*81e50*/  LEA.HI.X.SX32 R23, R4, R2, 0x1, P2 ;  /* 0x0000000204177211 */ /* 0x000fe400010f0eff */
[----:B0-----:R-:W-:Y:S01]  /*81e60*/  LEA R20, P3, R3, R0, 0x1 ;  /* 0x0000000003147211 */ /* 0x001fe200078608ff */
[----:B------:R-:W-:-:S03]  /*81e70*/  IMAD R4, R8, c[0x0][0x198], RZ ;  /* 0x0000660008047a24 */ /* 0x000fc600078e02ff */
[----:B------:R-:W-:Y:S02]  /*81e80*/  LEA.HI.X.SX32 R21, R3, R2, 0x1, P3 ;  /* 0x0000000203157211 */ /* 0x000fe400018f0eff */
[----:B------:R-:W-:Y:S02]  /*81e90*/  ISETP.LT.AND P2, PT, R8, c[0x0][0x17c], !P0 ;  /* 0x00005f0008007a0c */ /* 0x000fe40004741270 */
[----:B------:R-:W-:Y:S02]  /*81ea0*/  LOP3.LUT R8, R11, 0x68, R6, 0xfe, !PT ;  /* 0x000000680b087812 */ /* 0x000fe400078efe06 */
[----:B------:R-:W-:Y:S02]  /*81eb0*/  PRMT R13, R13, 0x7632, R13 ;  /* 0x000076320d0d7816 */ /* 0x000fe4000000000d */
[----:B------:R-:W-:Y:S02]  /*81ec0*/  PRMT R16, R27, 0x7632, R16 ;  /* 0x000076321b107816 */ /* 0x000fe40000000010 */
[----:B------:R-:W-:-:S02]  /*81ed0*/  PRMT R17, R17, 0x7632, R17 ;  /* 0x0000763211117816 */ /* 0x000fc40000000011 */
[----:B--2---:R-:W-:Y:S02]  /*81ee0*/  PRMT R3, R12, 0x7632, R3 ;  /* 0x000076320c037816 */ /* 0x004fe40000000003 */
[----:B------:R-:W-:Y:S02]  /*81ef0*/  LOP3.LUT R12, R11, 0x6a, R6, 0xfe, !PT ;  /* 0x0000006a0b0c7812 */ /* 0x000fe400078efe06 */
[----:B---3--:R-:W-:-:S05]  /*81f00*/  PRMT R5, R25, 0x7632, R5 ;  /* 0x0000763219057816 */ /* 0x008fca0000000005 */
[----:B------:R0:W-:Y:S04]  /*81f10*/  @P4 STG.E.U16 [R22.64], R5 ;  /* 0x0000000516004986 */ /* 0x0001e8000c10150a */
[----:B------:R1:W-:Y:S01]  /*81f20*/  @P1 STG.E.U16 [R20.64], R3 ;  /* 0x0000000314001986 */ /* 0x0003e2000c10150a */
[----:B------:R-:W-:Y:S02]  /*81f30*/  ISETP.LT.AND P1, PT, R8, c[0x0][0x17c], !P0 ;  /* 0x00005f0008007a0c */ /* 0x000fe40004721270 */
[----:B0-----:R-:W-:Y:S02]  /*81f40*/  LEA R22, P3, R4, R0, 0x1 ;  /* 0x0000000004167211 */ /* 0x001fe400078608ff */
[----:B-1----:R-:W-:Y:S02]  /*81f50*/  LOP3.LUT R3, R11, 0x66, R6, 0xfe, !PT ;  /* 0x000000660b037812 */ /* 0x002fe400078efe06 */
[----:B------:R-:W-:-:S02]  /*81f60*/  PRMT R5, R18, 0x7632, R5 ;  /* 0x0000763212057816 */ /* 0x000fc40000000005 */
[----:B------:R-:W-:Y:S02]  /*81f70*/  LEA.HI.X.SX32 R23, R4, R2, 0x1, P3 ;  /* 0x0000000204177211 */ /* 0x000fe400018f0eff */
[C---:B------:R-:W-:Y:S01]  /*81f80*/  ISETP.LT.AND P4, PT, R3.reuse, c[0x0][0x17c], !P0 ;  /* 0x00005f0003007a0c */ /* 0x040fe20004781270 */
[----:B------:R-:W-:Y:S01]  /*81f90*/  IMAD R3, R3, c[0x0][0x198], RZ ;  /* 0x0000660003037a24 */ /* 0x000fe200078e02ff */
[----:B------:R-:W2:Y:S01]  /*81fa0*/  LDL.LU R18, [R1+0x1d40] ;  /* 0x001d400001127983 */ /* 0x000ea20000300800 */
[----:B------:R-:W-:-:S03]  /*81fb0*/  IMAD R4, R8, c[0x0][0x198], RZ ;  /* 0x0000660008047a24 */ /* 0x000fc600078e02ff */
[----:B------:R0:W-:Y:S01]  /*81fc0*/  @P2 STG.E.U16 [R22.64], R5 ;  /* 0x0000000516002986 */ /* 0x0001e2000c10150a */
[-C--:B------:R-:W-:Y:S02]  /*81fd0*/  LEA R8, P2, R3, R0.reuse, 0x1 ;  /* 0x0000000003087211 */ /* 0x080fe400078408ff */
[----:B------:R-:W-:-:S04]  /*81fe0*/  LEA R20, P3, R4, R0, 0x1 ;  /* 0x0000000004147211 */ /* 0x000fc800078608ff */
[-C--:B------:R-:W-:Y:S02]  /*81ff0*/  LEA.HI.X.SX32 R21, R4, R2.reuse, 0x1, P3 ;  /* 0x0000000204157211 */ /* 0x080fe400018f0eff */
[----:B0-----:R-:W-:Y:S02]  /*82000*/  PRMT R5, R9, 0x7632, R5 ;  /* 0x0000763209057816 */ /* 0x001fe40000000005 */
[----:B------:R-:W-:Y:S02]  /*82010*/  LEA.HI.X.SX32 R9, R3, R2, 0x1, P2 ;  /* 0x0000000203097211 */ /* 0x000fe400010f0eff */
[C---:B------:R-:W-:Y:S01]  /*82020*/  ISETP.LT.AND P2, PT, R12.reuse, c[0x0][0x17c], !P0 ;  /* 0x00005f000c007a0c */ /* 0x040fe20004741270 */
[----:B------:R-:W-:Y:S01]  /*82030*/  IMAD R12, R12, c[0x0][0x198], RZ ;  /* 0x000066000c0c7a24 */ /* 0x000fe200078e02ff */
[----:B------:R-:W-:Y:S01]  /*82040*/  PRMT R3, R14, 0x7632, R3 ;  /* 0x000076320e037816 */ /* 0x000fe20000000003 */
[----:B------:R0:W-:Y:S04]  /*82050*/  @P4 STG.E.U16 [R8.64], R5 ;  /* 0x0000000508004986 */ /* 0x0001e8000c10150a */
[----:B------:R1:W-:Y:S01]  /*82060*/  @P1 STG.E.U16 [R20.64], R3 ;  /* 0x0000000314001986 */ /* 0x0003e2000c10150a */
[----:B------:R-:W-:-:S03]  /*82070*/  LOP3.LUT R4, R11, 0x6e, R6, 0xfe, !PT ;  /* 0x0000006e0b047812 */ /* 0x000fc600078efe06 */
[----:B------:R-:W3:Y:S01]  /*82080*/  LDL.LU R14, [R1+0x1d3c] ;  /* 0x001d3c00010e7983 */ /* 0x000ee20000300800 */
[----:B0-----:R-:W-:-:S03]  /*82090*/  LEA R8, P3, R12, R0, 0x1 ;  /* 0x000000000c087211 */ /* 0x001fc600078608ff */
[----:B------:R-:W4:Y:S01]  /*820a0*/  LDL.LU R27, [R1+0x1d38] ;  /* 0x001d3800011b7983 */ /* 0x000f220000300800 */
[--C-:B-1----:R-:W-:Y:S02]  /*820b0*/  LOP3.LUT R3, R11, 0x6c, R6.reuse, 0xfe, !PT ;  /* 0x0000006c0b037812 */ /* 0x102fe400078efe06 */
[----:B------:R-:W-:Y:S02]  /*820c0*/  PRMT R5, R26, 0x7632, R5 ;  /* 0x000076321a057816 */ /* 0x000fe40000000005 */
[----:B------:R-:W-:Y:S02]  /*820d0*/  LEA.HI.X.SX32 R9, R12, R2, 0x1, P3 ;  /* 0x000000020c097211 */ /* 0x000fe400018f0eff */
[C---:B------:R-:W-:Y:S01]  /*820e0*/  ISETP.LT.AND P4, PT, R3.reuse, c[0x0][0x17c], !P0 ;  /* 0x00005f0003007a0c */ /* 0x040fe20004781270 */
[----:B------:R-:W-:Y:S01]  /*820f0*/  IMAD R3, R3, c[0x0][0x198], RZ ;  /* 0x0000660003037a24 */ /* 0x000fe200078e02ff */
[C---:B------:R-:W-:Y:S01]  /*82100*/  ISETP.LT.AND P1, PT, R4.reuse, c[0x0][0x17c], !P0 ;  /* 0x00005f0004007a0c */ /* 0x040fe20004721270 */
[----:B------:R0:W-:Y:S01]  /*82110*/  @P2 STG.E.U16 [R8.64], R5 ;  /* 0x0000000508002986 */ /* 0x0001e2000c10150a */
[----:B------:R-:W-:Y:S01]  /*82120*/  IMAD R4, R4, c[0x0][0x198], RZ ;  /* 0x0000660004047a24 */ /* 0x000fe200078e02ff */
[----:B------:R-:W-:-:S04]  /*82130*/  LOP3.LUT R12, R11, 0x70, R6, 0xfe, !PT ;  /* 0x000000700b0c7812 */ /* 0x000fc800078efe06 */
[-C--:B------:R-:W-:Y:S02]  /*82140*/  LEA R20, P3, R4, R0.reuse, 0x1 ;  /* 0x0000000004147211 */ /* 0x080fe400078608ff */
[----:B0-----:R-:W-:Y:S02]  /*82150*/  LEA R8, P2, R3, R0, 0x1 ;  /* 0x0000000003087211 */ /* 0x001fe400078408ff */
[----:B------:R-:W-:Y:S02]  /*82160*/  PRMT R5, R19, 0x7632, R5 ;  /* 0x0000763213057816 */ /* 0x000fe40000000005 */
[-C--:B------:R-:W-:Y:S02]  /*82170*/  LEA.HI.X.SX32 R9, R3, R2.reuse, 0x1, P2 ;  /* 0x0000000203097211 */ /* 0x080fe400010f0eff */
[C---:B------:R-:W-:Y:S01]  /*82180*/  ISETP.LT.AND P2, PT, R12.reuse, c[0x0][0x17c], !P0 ;  /* 0x00005f000c007a0c */ /* 0x040fe20004741270 */
[----:B------:R-:W-:Y:S01]  /*82190*/  IMAD R12, R12, c[0x0][0x198], RZ ;  /* 0x000066000c0c7a24 */ /* 0x000fe200078e02ff */
[----:B------:R-:W-:Y:S01]  /*821a0*/  LEA.HI.X.SX32 R21, R4, R2, 0x1, P3 ;  /* 0x0000000204157211 */ /* 0x000fe200018f0eff */
[----:B------:R0:W-:Y:S01]  /*821b0*/  @P4 STG.E.U16 [R8.64], R5 ;  /* 0x0000000508004986 */ /* 0x0001e2000c10150a */
[----:B------:R-:W-:-:S02]  /*821c0*/  LOP3.LUT R3, R11, 0x72, R6, 0xfe, !PT ;  /* 0x000000720b037812 */ /* 0x000fc400078efe06 */
[----:B------:R-:W-:Y:S02]  /*821d0*/  LOP3.LUT R4, R11, 0x74, R6, 0xfe, !PT ;  /* 0x000000740b047812 */ /* 0x000fe400078efe06 */
[C---:B0-----:R-:W-:Y:S02]  /*821e0*/  LEA R8, P3, R12.reuse, R0, 0x1 ;  /* 0x000000000c087211 */ /* 0x041fe400078608ff */
[----:B------:R-:W-:Y:S02]  /*821f0*/  PRMT R5, R15, 0x7632, R5 ;  /* 0x000076320f057816 */ /* 0x000fe40000000005 */
[----:B------:R-:W-:Y:S02]  /*82200*/  LEA.HI.X.SX32 R9, R12, R2, 0x1, P3 ;  /* 0x000000020c097211 */ /* 0x000fe400018f0eff */
[C---:B------:R-:W-:Y:S01]  /*82210*/  ISETP.LT.AND P3, PT, R3.reuse, c[0x0][0x17c], !P0 ;  /* 0x00005f0003007a0c */ /* 0x040fe20004761270 */
[----:B------:R-:W-:Y:S01]  /*82220*/  IMAD R3, R3, c[0x0][0x198], RZ ;  /* 0x0000660003037a24 */ /* 0x000fe200078e02ff */
[----:B------:R0:W-:Y:S01]  /*82230*/  @P1 STG.E.U16 [R20.64], R13 ;  /* 0x0000000d14001986 */ /* 0x0001e2000c10150a */
[C---:B------:R-:W-:Y:S01]  /*82240*/  IMAD R12, R4.reuse, c[0x0][0x198], RZ ;  /* 0x00006600040c7a24 */ /* 0x040fe200078e02ff */
[----:B------:R-:W-:-:S02]  /*82250*/  ISETP.LT.AND P4, PT, R4, c[0x0][0x17c], !P0 ;  /* 0x00005f0004007a0c */ /* 0x000fc40004781270 */
[----:B------:R1:W-:Y:S02]  /*82260*/  @P2 STG.E.U16 [R8.64], R5 ;  /* 0x0000000508002986 */ /* 0x0003e4000c10150a */
[-C--:B------:R-:W-:Y:S02]  /*82270*/  LEA R4, P2, R12, R0.reuse, 0x1 ;  /* 0x000000000c047211 */ /* 0x080fe400078408ff */
[----:B0-----:R-:W-:Y:S02]  /*82280*/  LOP3.LUT R13, R11, 0x76, R6, 0xfe, !PT ;  /* 0x000000760b0d7812 */ /* 0x001fe400078efe06 */
[----:B-1----:R-:W-:-:S04]  /*82290*/  LEA R8, P1, R3, R0, 0x1 ;  /* 0x0000000003087211 */ /* 0x002fc800078208ff */
[-C--:B------:R-:W-:Y:S02]  /*822a0*/  LEA.HI.X.SX32 R9, R3, R2.reuse, 0x1, P1 ;  /* 0x0000000203097211 */ /* 0x080fe400008f0eff */
[----:B------:R-:W-:Y:S02]  /*822b0*/  PRMT R3, R5, 0x7632, R3 ;  /* 0x0000763205037816 */ /* 0x000fe40000000003 */
[----:B------:R-:W-:Y:S01]  /*822c0*/  LEA.HI.X.SX32 R5, R12, R2, 0x1, P2 ;  /* 0x000000020c057211 */ /* 0x000fe200010f0eff */
[----:B------:R0:W-:Y:S01]  /*822d0*/  @P3 STG.E.U16 [R8.64], R16 ;  /* 0x0000001008003986 */ /* 0x0001e2000c10150a */
[C---:B------:R-:W-:Y:S01]  /*822e0*/  ISETP.LT.AND P5, PT, R13.reuse, c[0x0][0x17c], !P0 ;  /* 0x00005f000d007a0c */ /* 0x040fe200047a1270 */
[----:B------:R-:W-:Y:S02]  /*822f0*/  IMAD R13, R13, c[0x0][0x198], RZ ;  /* 0x000066000d0d7a24 */ /* 0x000fe400078e02ff */
[----:B------:R1:W-:Y:S01]  /*82300*/  @P4 STG.E.U16 [R4.64], R3 ;  /* 0x0000000304004986 */ /* 0x0003e2000c10150a */
[----:B0-----:R-:W-:-:S02]  /*82310*/  LOP3.LUT R9, R11, 0x78, R6, 0xfe, !PT ;  /* 0x000000780b097812 */ /* 0x001fc400078efe06 */
[----:B-1----:R-:W-:Y:S02]  /*82320*/  LEA R4, P1, R13, R0, 0x1 ;  /* 0x000000000d047211 */ /* 0x002fe400078208ff */
[C---:B------:R-:W-:Y:S01]  /*82330*/  ISETP.LT.AND P2, PT, R9.reuse, c[0x0][0x17c], !P0 ;  /* 0x00005f0009007a0c */ /* 0x040fe20004741270 */
[----:B------:R-:W-:Y:S01]  /*82340*/  IMAD R9, R9, c[0x0][0x198], RZ ;  /* 0x0000660009097a24 */ /* 0x000fe200078e02ff */
[----:B------:R-:W-:Y:S02]  /*82350*/  LEA.HI.X.SX32 R5, R13, R2, 0x1, P1 ;  /* 0x000000020d057211 */ /* 0x000fe400008f0eff */
[--C-:B------:R-:W-:Y:S02]  /*82360*/  LOP3.LUT R3, R11, 0x7a, R6.reuse, 0xfe, !PT ;  /* 0x0000007a0b037812 */ /* 0x100fe400078efe06 */
[----:B------:R-:W-:Y:S01]  /*82370*/  LEA R8, P3, R9, R0, 0x1 ;  /* 0x0000000009087211 */ /* 0x000fe200078608ff */
[----:B------:R0:W-:Y:S01]  /*82380*/  @P5 STG.E.U16 [R4.64], R17 ;  /* 0x0000001104005986 */ /* 0x0001e2000c10150a */
[----:B------:R-:W-:-:S02]  /*82390*/  LOP3.LUT R12, R11, 0x7c, R6, 0xfe, !PT ;  /* 0x0000007c0b0c7812 */ /* 0x000fc400078efe06 */
[C---:B------:R-:W-:Y:S01]  /*823a0*/  ISETP.LT.AND P1, PT, R3.reuse, c[0x0][0x17c], !P0 ;  /* 0x00005f0003007a0c */ /* 0x040fe20004721270 */
[----:B------:R-:W-:Y:S01]  /*823b0*/  IMAD R3, R3, c[0x0][0x198], RZ ;  /* 0x0000660003037a24 */ /* 0x000fe200078e02ff */
[----:B------:R-:W-:Y:S02]  /*823c0*/  LEA.HI.X.SX32 R9, R9, R2, 0x1, P3 ;  /* 0x0000000209097211 */ /* 0x000fe400018f0eff */
[C---:B------:R-:W-:Y:S02]  /*823d0*/  ISETP.LT.AND P5, PT, R12.reuse, c[0x0][0x17c], !P0 ;  /* 0x00005f000c007a0c */ /* 0x040fe400047a1270 */
[----:B0-----:R-:W-:Y:S01]  /*823e0*/  PRMT R17, R29, 0x7632, R17 ;  /* 0x000076321d117816 */ /* 0x001fe20000000011 */
[----:B------:R-:W-:Y:S01]  /*823f0*/  IMAD R5, R12, c[0x0][0x198], RZ ;  /* 0x000066000c057a24 */ /* 0x000fe200078e02ff */
[----:B------:R-:W-:-:S03]  /*82400*/  LEA R12, P4, R3, R0, 0x1 ;  /* 0x00000000030c7211 */ /* 0x000fc600078808ff */
[----:B------:R0:W-:Y:S01]  /*82410*/  @P2 STG.E.U16 [R8.64], R17 ;  /* 0x0000001108002986 */ /* 0x0001e2000c10150a */
[----:B------:R-:W-:Y:S02]  /*82420*/  LEA.HI.X.SX32 R13, R3, R2, 0x1, P4 ;  /* 0x00000002030d7211 */ /* 0x000fe400020f0eff */
[----:B------:R-:W-:Y:S01]  /*82430*/  PRMT R3, R7, 0x7632, R3 ;  /* 0x0000763207037816 */ /* 0x000fe20000000003 */
[----:B0-----:R-:W-:-:S05]  /*82440*/  IMAD.MOV.U32 R17, RZ, RZ, R11 ;  /* 0x000000ffff117224 */ /* 0x001fca00078e000b */
[C-C-:B------:R-:W-:Y:S02]  /*82450*/  LOP3.LUT R15, R17.reuse, 0x9e, R6.reuse, 0xfe, !PT ;  /* 0x0000009e110f7812 */ /* 0x140fe400078efe06 */
[C-C-:B------:R-:W-:Y:S02]  /*82460*/  LOP3.LUT R7, R17.reuse, 0xa0, R6.reuse, 0xfe, !PT ;  /* 0x000000a011077812 */ /* 0x140fe400078efe06 */
[C-C-:B------:R-:W-:Y:S01]  /*82470*/  LOP3.LUT R11, R17.reuse, 0xa2, R6.reuse, 0xfe, !PT ;  /* 0x000000a2110b7812 */ /* 0x140fe200078efe06 */
[----:B------:R0:W-:Y:S04]  /*82480*/  STL [R1], R15 ;  /* 0x0000000f01007387 */ /* 0x0001e80000100800 */
[----:B------:R1:W-:Y:S04]  /*82490*/  STL [R1+0x4], R7 ;  /* 0x0000040701007387 */ /* 0x0003e80000100800 */
[----:B------:R5:W-:Y:S01]  /*824a0*/  STL [R1+0x10], R11 ;  /* 0x0000100b01007387 */ /* 0x000be20000100800 */
[----:B0-----:R-:W-:-:S02]  /*824b0*/  LOP3.LUT R15, R17, 0xa4, R6, 0xfe, !PT ;  /* 0x000000a4110f7812 */ /* 0x001fc400078efe06 */
[----:B-1----:R-:W-:-:S03]  /*824c0*/  LOP3.LUT R7, R17, 0xa6, R6, 0xfe, !PT ;  /* 0x000000a611077812 */ /* 0x002fc600078efe06 */
[----:B------:R0:W-:Y:S01]  /*824d0*/  STL [R1+0x14], R15 ;  /* 0x0000140f01007387 */ /* 0x0001e20000100800 */
[----:B-----5:R-:W-:-:S03]  /*824e0*/  LOP3.LUT R11, R17, 0xa8, R6, 0xfe, !PT ;  /* 0x000000a8110b7812 */ /* 0x020fc600078efe06 */
[----:B------:R1:W-:Y:S04]  /*824f0*/  STL [R1+0x18], R7 ;  /* 0x0000180701007387 */ /* 0x0003e80000100800 */
[----:B------:R5:W-:Y:S01]  /*82500*/  STL [R1+0x1c], R11 ;  /* 0x00001c0b01007387 */ /* 0x000be20000100800 */
[C-C-:B0-----:R-:W-:Y:S02]  /*82510*/  LOP3.LUT R15, R17.reuse, 0xaa, R6.reuse, 0xfe, !PT ;  /* 0x000000aa110f7812 */ /* 0x141fe400078efe06 */
        /* <DEDUP_REMOVED lines=9> */
[----:B------:R1:W-:Y:S01]  /*825b0*/  STL [R1+0x40], R7 ;  /* 0x0000400701007387 */ /* 0x0003e20000100800 */
[----:B------:R-:W-:-:S03]  /*825c0*/  PRMT R16, R28, 0x7632, R16 ;  /* 0x000076321c107816 */ /* 0x000fc60000000010 */
[----:B------:R5:W-:Y:S01]  /*825d0*/  STL [R1+0x44], R11 ;  /* 0x0000440b01007387 */ /* 0x000be20000100800 */
[----:B0-----:R-:W-:-:S03]  /*825e0*/  LOP3.LUT R15, R17, 0xb6, R6, 0xfe, !PT ;  /* 0x000000b6110f7812 */ /* 0x001fc600078efe06 */
[----:B------:R-:W0:Y:S01]  /*825f0*/  S2R R28, SR_TID.X ;  /* 0x00000000001c7919 */ /* 0x000e220000002100 */
[C-C-:B-1----:R-:W-:Y:S02]  /*82600*/  LOP3.LUT R7, R17.reuse, 0xb8, R6.reuse, 0xfe, !PT ;  /* 0x000000b811077812 */ /* 0x142fe400078efe06 */
[C-C-:B-----5:R-:W-:Y:S01]  /*82610*/  LOP3.LUT R11, R17.reuse, 0xba, R6.reuse, 0xfe, !PT ;  /* 0x000000ba110b7812 */ /* 0x160fe200078efe06 */
[----:B------:R1:W-:Y:S04]  /*82620*/  STL [R1+0x50], R15 ;  /* 0x0000500f01007387 */ /* 0x0003e80000100800 */
[----:B------:R5:W-:Y:S04]  /*82630*/  STL [R1+0x54], R7 ;  /* 0x0000540701007387 */ /* 0x000be80000100800 */
[----:B------:R0:W-:Y:S01]  /*82640*/  STL [R1+0x60], R11 ;  /* 0x0000600b01007387 */ /* 0x0001e20000100800 */
[----:B-1----:R-:W-:-:S02]  /*82650*/  LOP3.LUT R15, R17, 0xbc, R6, 0xfe, !PT ;  /* 0x000000bc110f7812 */ /* 0x002fc400078efe06 */
[----:B-----5:R-:W-:-:S03]  /*82660*/  LOP3.LUT R7, R17, 0xbe, R6, 0xfe, !PT ;  /* 0x000000be11077812 */ /* 0x020fc600078efe06 */
[----:B------:R1:W-:Y:S01]  /*82670*/  STL [R1+0x64], R15 ;  /* 0x0000640f01007387 */ /* 0x0003e20000100800 */
[----:B0-----:R-:W-:-:S03]  /*82680*/  LOP3.LUT R11, R17, 0xc0, R6, 0xfe, !PT ;  /* 0x000000c0110b7812 */ /* 0x001fc600078efe06 */
[----:B------:R0:W-:Y:S04]  /*82690*/  STL [R1+0x70], R7 ;  /* 0x0000700701007387 */ /* 0x0001e80000100800 */
[----:B------:R5:W-:Y:S01]  /*826a0*/  STL [R1+0x74], R11 ;  /* 0x0000740b01007387 */ /* 0x000be20000100800 */
[C-C-:B-1----:R-:W-:Y:S02]  /*826b0*/  LOP3.LUT R15, R17.reuse, 0xc2, R6.reuse, 0xfe, !PT ;  /* 0x000000c2110f7812 */ /* 0x142fe400078efe06 */
[----:B0-----:R-:W-:-:S03]  /*826c0*/  LOP3.LUT R7, R17, 0xc4, R6, 0xfe, !PT ;  /* 0x000000c411077812 */ /* 0x001fc600078efe06 */
[----:B------:R-:W-:Y:S01]  /*826d0*/  STL [R1+0x80], R15 ;  /* 0x0000800f01007387 */ /* 0x000fe20000100800 */
[----:B-----5:R-:W-:-:S03]  /*826e0*/  LOP3.LUT R11, R17, 0xc6, R6, 0xfe, !PT ;  /* 0x000000c6110b7812 */ /* 0x020fc600078efe06 */
[----:B------:R-:W-:Y:S04]  /*826f0*/  STL [R1+0x84], R7 ;  /* 0x0000840701007387 */ /* 0x000fe80000100800 */
[----:B------:R0:W-:Y:S01]  /*82700*/  STL [R1+0x90], R11 ;  /* 0x0000900b01007387 */ /* 0x0001e20000100800 */
[----:B------:R-:W-:Y:S02]  /*82710*/  LEA R4, P3, R5, R0, 0x1 ;  /* 0x0000000005047211 */ /* 0x000fe400078608ff */
[----:B0-----:R-:W-:Y:S02]  /*82720*/  LOP3.LUT R11, R17, 0xca, R6, 0xfe, !PT ;  /* 0x000000ca110b7812 */ /* 0x001fe400078efe06 */
[----:B------:R-:W-:-:S03]  /*82730*/  LEA.HI.X.SX32 R5, R5, R2, 0x1, P3 ;  /* 0x0000000205057211 */ /* 0x000fc600018f0eff */
[----:B------:R0:W-:Y:S01]  /*82740*/  STL [R1+0x1d20], R11 ;  /* 0x001d200b01007387 */ /* 0x0001e20000100800 */
[----:B------:R-:W-:-:S03]  /*82750*/  LOP3.LUT R25, R17, 0x7e, R6, 0xfe, !PT ;  /* 0x0000007e11197812 */ /* 0x000fc600078efe06 */
[----:B------:R1:W-:Y:S01]  /*82760*/  @P1 STG.E.U16 [R12.64], R16 ;  /* 0x000000100c001986 */ /* 0x0003e2000c10150a */
[----:B0-----:R-:W-:-:S03]  /*82770*/  SHF.R.U32.HI R11, RZ, 0x6, R28 ;  /* 0x00000006ff0b7819 */ /* 0x001fc6000001161c */
[----:B------:R0:W-:Y:S01]  /*82780*/  @P5 STG.E.U16 [R4.64], R3 ;  /* 0x0000000304005986 */ /* 0x0001e2000c10150a */
[----:B------:R-:W-:Y:S02]  /*82790*/  SGXT.U32 R11, R11, 0x1 ;  /* 0x000000010b0b781a */ /* 0x000fe40000000000 */
[C-C-:B------:R-:W-:Y:S02]  /*827a0*/  LOP3.LUT R26, R17.reuse, 0x80, R6.reuse, 0xfe, !PT ;  /* 0x00000080111a7812 */ /* 0x140fe400078efe06 */
[C-C-:B-1----:R-:W-:Y:S02]  /*827b0*/  LOP3.LUT R16, R17.reuse, 0x82, R6.reuse, 0xfe, !PT ;  /* 0x0000008211107812 */ /* 0x142fe400078efe06 */
[C-C-:B------:R-:W-:Y:S02]  /*827c0*/  LOP3.LUT R20, R17.reuse, 0x84, R6.reuse, 0xfe, !PT ;  /* 0x0000008411147812 */ /* 0x140fe400078efe06 */
[C-C-:B------:R-:W-:Y:S02]  /*827d0*/  LOP3.LUT R21, R17.reuse, 0x86, R6.reuse, 0xfe, !PT ;  /* 0x0000008611157812 */ /* 0x140fe400078efe06 */
[----:B------:R-:W-:-:S02]  /*827e0*/  LOP3.LUT R24, R17, 0x88, R6, 0xfe, !PT ;  /* 0x0000008811187812 */ /* 0x000fc400078efe06 */
[C-C-:B------:R-:W-:Y:S02]  /*827f0*/  LOP3.LUT R23, R17.reuse, 0x8a, R6.reuse, 0xfe, !PT ;  /* 0x0000008a11177812 */ /* 0x140fe400078efe06 */
[C-C-:B------:R-:W-:Y:S02]  /*82800*/  LOP3.LUT R13, R17.reuse, 0x8c, R6.reuse, 0xfe, !PT ;  /* 0x0000008c110d7812 */ /* 0x140fe400078efe06 */
[C-C-:B0-----:R-:W-:Y:S02]  /*82810*/  LOP3.LUT R3, R17.reuse, 0x8e, R6.reuse, 0xfe, !PT ;  /* 0x0000008e11037812 */ /* 0x141fe400078efe06 */
[C-C-:B------:R-:W-:Y:S02]  /*82820*/  LOP3.LUT R4, R17.reuse, 0x90, R6.reuse, 0xfe, !PT ;  /* 0x0000009011047812 */ /* 0x140fe400078efe06 */
[C-C-:B------:R-:W-:Y:S02]  /*82830*/  LOP3.LUT R5, R17.reuse, 0x92, R6.reuse, 0xfe, !PT ;  /* 0x0000009211057812 */ /* 0x140fe400078efe06 */
[----:B------:R-:W-:-:S02]  /*82840*/  LOP3.LUT R8, R17, 0x94, R6, 0xfe, !PT ;  /* 0x0000009411087812 */ /* 0x000fc400078efe06 */
[C-C-:B------:R-:W-:Y:S02]  /*82850*/  LOP3.LUT R9, R17.reuse, 0x96, R6.reuse, 0xfe, !PT ;  /* 0x0000009611097812 */ /* 0x140fe400078efe06 */
[C-C-:B------:R-:W-:Y:S02]  /*82860*/  LOP3.LUT R12, R17.reuse, 0x98, R6.reuse, 0xfe, !PT ;  /* 0x00000098110c7812 */ /* 0x140fe400078efe06 */
[C-C-:B------:R-:W-:Y:S02]  /*82870*/  LOP3.LUT R22, R17.reuse, 0x9a, R6.reuse, 0xfe, !PT ;  /* 0x0000009a11167812 */ /* 0x140fe400078efe06 */
[C-C-:B------:R-:W-:Y:S02]  /*82880*/  LOP3.LUT R29, R17.reuse, 0x9c, R6.reuse, 0xfe, !PT ;  /* 0x0000009c111d7812 */ /* 0x140fe400078efe06 */
[C---:B------:R-:W-:Y:S02]  /*82890*/  LOP3.LUT R7, R17.reuse, 0xc8, R6, 0xfe, !PT ;  /* 0x000000c811077812 */ /* 0x040fe400078efe06 */
[----:B------:R-:W-:-:S02]  /*828a0*/  LOP3.LUT R6, R17, 0xcc, R11, 0xfe, !PT ;  /* 0x000000cc11067812 */ /* 0x000fc400078efe0b */
[C-C-:B------:R-:W-:Y:S01]  /*828b0*/  LOP3.LUT R15, R17.reuse, 0xce, R11.reuse, 0xfe, !PT ;  /* 0x000000ce110f7812 */ /* 0x140fe200078efe0b */
[----:B------:R0:W-:Y:S04]  /*828c0*/  STL [R1+0x94], R7 ;  /* 0x0000940701007387 */ /* 0x0001e80000100800 */
[----:B------:R1:W-:Y:S04]  /*828d0*/  STL [R1+0xa4], R6 ;  /* 0x0000a40601007387 */ /* 0x0003e80000100800 */
[----:B------:R5:W-:Y:S01]  /*828e0*/  STL [R1+0xa8], R15 ;  /* 0x0000a80f01007387 */ /* 0x000be20000100800 */
[----:B0-----:R-:W-:-:S02]  /*828f0*/  LOP3.LUT R7, R17, 0xd0, R11, 0xfe, !PT ;  /* 0x000000d011077812 */ /* 0x001fc400078efe0b */
[C-C-:B-1----:R-:W-:Y:S02]  /*82900*/  LOP3.LUT R6, R17.reuse, 0xd2, R11.reuse, 0xfe, !PT ;  /* 0x000000d211067812 */ /* 0x142fe400078efe0b */
[C-C-:B-----5:R-:W-:Y:S01]  /*82910*/  LOP3.LUT R15, R17.reuse, 0xd4, R11.reuse, 0xfe, !PT ;  /* 0x000000d4110f7812 */ /* 0x160fe200078efe0b */
[----:B------:R0:W-:Y:S04]  /*82920*/  STL [R1+0xac], R7 ;  /* 0x0000ac0701007387 */ /* 0x0001e80000100800 */
[----:B------:R1:W-:Y:S04]  /*82930*/  STL [R1+0x1d24], R15 ;  /* 0x001d240f01007387 */ /* 0x0003e80000100800 */
[----:B------:R5:W-:Y:S01]  /*82940*/  STL [R1+0xb4], R6 ;  /* 0x0000b40601007387 */ /* 0x000be20000100800 */
[----:B0-----:R-:W-:-:S02]  /*82950*/  LOP3.LUT R7, R17, 0xda, R11, 0xfe, !PT ;  /* 0x000000da11077812 */ /* 0x001fc400078efe0b */
[C-C-:B-1----:R-:W-:Y:S02]  /*82960*/  LOP3.LUT R15, R17.reuse, 0xd6, R11.reuse, 0xfe, !PT ;  /* 0x000000d6110f7812 */ /* 0x142fe400078efe0b */
[----:B-----5:R-:W-:-:S03]  /*82970*/  LOP3.LUT R6, R17, 0xd8, R11, 0xfe, !PT ;  /* 0x000000d811067812 */ /* 0x020fc600078efe0b */
[----:B------:R-:W-:Y:S01]  /*82980*/  STL [R1+0xbc], R15 ;  /* 0x0000bc0f01007387 */ /* 0x000fe20000100800 */
[----:B------:R-:W-:-:S03]  /*82990*/  LOP3.LUT R19, R17, 0xdc, R11, 0xfe, !PT ;  /* 0x000000dc11137812 */ /* 0x000fc600078efe0b */
[----:B------:R0:W-:Y:S04]  /*829a0*/  STL [R1+0x1d28], R7 ;  /* 0x001d280701007387 */ /* 0x0001e80000100800 */
[----:B------:R1:W-:Y:S01]  /*829b0*/  STL [R1+0xc0], R6 ;  /* 0x0000c00601007387 */ /* 0x0003e20000100800 */
[----:B0-----:R-:W-:-:S03]  /*829c0*/  LOP3.LUT R7, R17, 0xde, R11, 0xfe, !PT ;  /* 0x000000de11077812 */ /* 0x001fc600078efe0b */
[----:B------:R-:W-:Y:S01]  /*829d0*/  STL [R1+0x1d2c], R19 ;  /* 0x001d2c1301007387 */ /* 0x000fe20000100800 */
[----:B-1----:R-:W-:-:S03]  /*829e0*/  LOP3.LUT R6, R17, 0xe0, R11, 0xfe, !PT ;  /* 0x000000e011067812 */ /* 0x002fc600078efe0b */
[----:B------:R0:W-:Y:S01]  /*829f0*/  STL [R1+0xcc], R7 ;  /* 0x0000cc0701007387 */ /* 0x0001e20000100800 */
[----:B------:R-:W-:-:S03]  /*82a00*/  LOP3.LUT R15, R17, 0xe2, R11, 0xfe, !PT ;  /* 0x000000e2110f7812 */ /* 0x000fc600078efe0b */
[----:B------:R1:W-:Y:S01]  /*82a10*/  STL [R1+0xd0], R6 ;  /* 0x0000d00601007387 */ /* 0x0003e20000100800 */
[----:B0-----:R-:W-:-:S03]  /*82a20*/  LOP3.LUT R7, R17, 0xe4, R11, 0xfe, !PT ;  /* 0x000000e411077812 */ /* 0x001fc600078efe0b */
[----:B------:R0:W-:Y:S01]  /*82a30*/  STL [R1+0xd4], R15 ;  /* 0x0000d40f01007387 */ /* 0x0001e20000100800 */
[----:B-1----:R-:W-:-:S03]  /*82a40*/  LOP3.LUT R6, R17, 0xe6, R11, 0xfe, !PT ;  /* 0x000000e611067812 */ /* 0x002fc600078efe0b */
        /* <DEDUP_REMOVED lines=13> */
[----:B------:R-:W-:-:S03]  /*82b20*/  LOP3.LUT R28, R17, 0xfa, R11, 0xfe, !PT ;  /* 0x000000fa111c7812 */ /* 0x000fc600078efe0b */
[----:B------:R5:W-:Y:S01]  /*82b30*/  STL [R1+0xf4], R6 ;  /* 0x0000f40601007387 */ /* 0x000be20000100800 */
[C-C-:B0-----:R-:W-:Y:S02]  /*82b40*/  LOP3.LUT R15, R17.reuse, 0xf4, R11.reuse, 0xfe, !PT ;  /* 0x000000f4110f7812 */ /* 0x141fe400078efe0b */
[----:B-1----:R-:W-:-:S03]  /*82b50*/  LOP3.LUT R7, R17, 0xf6, R11, 0xfe, !PT ;  /* 0x000000f611077812 */ /* 0x002fc600078efe0b */
[----:B------:R-:W-:Y:S01]  /*82b60*/  STL [R1+0xf8], R15 ;  /* 0x0000f80f01007387 */ /* 0x000fe20000100800 */
[----:B-----5:R-:W-:-:S03]  /*82b70*/  LOP3.LUT R6, R17, 0xf8, R11, 0xfe, !PT ;  /* 0x000000f811067812 */ /* 0x020fc600078efe0b */
[----:B------:R0:W-:Y:S04]  /*82b80*/  STL [R1+0xfc], R7 ;  /* 0x0000fc0701007387 */ /* 0x0001e80000100800 */
[----:B------:R-:W-:Y:S04]  /*82b90*/  STL [R1+0x1d0c], R28 ;  /* 0x001d0c1c01007387 */ /* 0x000fe80000100800 */
[----:B------:R1:W-:Y:S01]  /*82ba0*/  STL [R1+0x100], R6 ;  /* 0x0001000601007387 */ /* 0x0003e20000100800 */
[C-C-:B0-----:R-:W-:Y:S02]  /*82bb0*/  LOP3.LUT R7, R17.reuse, 0xfc, R11.reuse, 0xfe, !PT ;  /* 0x000000fc11077812 */ /* 0x141fe400078efe0b */
[----:B------:R-:W-:-:S02]  /*82bc0*/  LOP3.LUT R15, R17, 0x100, R11, 0xfe, !PT ;  /* 0x00000100110f7812 */ /* 0x000fc400078efe0b */
[C-C-:B-1----:R-:W-:Y:S01]  /*82bd0*/  LOP3.LUT R6, R17.reuse, 0xfe, R11.reuse, 0xfe, !PT ;  /* 0x000000fe11067812 */ /* 0x142fe200078efe0b */
[----:B------:R0:W-:Y:S04]  /*82be0*/  STL [R1+0x108], R7 ;  /* 0x0001080701007387 */ /* 0x0001e80000100800 */
        /* <DEDUP_REMOVED lines=242> */
[----:B------:R-:W-:Y:S01]  /*83b10*/  STL [R1+0x318], R15 ;  /* 0x0003180f01007387 */ /* 0x000fe20000100800 */
[----:B-----5:R-:W-:-:S03]  /*83b20*/  LOP3.LUT R6, R17, 0x1f4, R11, 0xfe, !PT ;  /* 0x000001f411067812 */ /* 0x020fc600078efe0b */
[----:B------:R-:W-:Y:S04]  /*83b30*/  STL [R1+0x31c], R7 ;  /* 0x00031c0701007387 */ /* 0x000fe80000100800 */
[----:B------:R0:W-:Y:S04]  /*83b40*/  STL [R1+0x320], R6 ;  /* 0x0003200601007387 */ /* 0x0001e80000100800 */
[----:B0-----:R-:W5:Y:S01]  /*83b50*/  LDL R6, [R1+0x68] ;  /* 0x0000680001067983 */ /* 0x001f620000100800 */
[C-C-:B------:R-:W-:Y:S02]  /*83b60*/  LOP3.LUT R15, R17.reuse, 0x1f6, R11.reuse, 0xfe, !PT ;  /* 0x000001f6110f7812 */ /* 0x140fe400078efe0b */
[----:B------:R-:W-:-:S03]  /*83b70*/  LOP3.LUT R7, R17, 0x1f8, R11, 0xfe, !PT ;  /* 0x000001f811077812 */ /* 0x000fc600078efe0b */
[----:B------:R0:W-:Y:S01]  /*83b80*/  STL [R1+0x328], R15 ;  /* 0x0003280f01007387 */ /* 0x0001e20000100800 */
[----:B------:R-:W-:-:S03]  /*83b90*/  LOP3.LUT R19, R17, 0x1fa, R11, 0xfe, !PT ;  /* 0x000001fa11137812 */ /* 0x000fc600078efe0b */
[----:B------:R1:W-:Y:S01]  /*83ba0*/  STL [R1+0x32c], R7 ;  /* 0x00032c0701007387 */ /* 0x0003e20000100800 */
[----:B------:R-:W-:Y:S02]  /*83bb0*/  ISETP.LT.AND P1, PT, R25, c[0x0][0x17c], !P0 ;  /* 0x00005f0019007a0c */ /* 0x000fe40004721270 */
[C-C-:B0-----:R-:W-:Y:S02]  /*83bc0*/  LOP3.LUT R15, R17.reuse, 0x1fc, R11.reuse, 0xfe, !PT ;  /* 0x000001fc110f7812 */ /* 0x141fe400078efe0b */
[----:B-1----:R-:W-:Y:S01]  /*83bd0*/  LOP3.LUT R7, R17, 0x1fe, R11, 0xfe, !PT ;  /* 0x000001fe11077812 */ /* 0x002fe200078efe0b */
[----:B------:R-:W-:Y:S01]  /*83be0*/  IMAD R17, R25, c[0x0][0x198], RZ ;  /* 0x0000660019117a24 */ /* 0x000fe200078e02ff */
[----:B------:R-:W-:Y:S01]  /*83bf0*/  ISETP.LT.AND P4, PT, R16, c[0x0][0x17c], !P0 ;  /* 0x00005f0010007a0c */ /* 0x000fe20004781270 */
[----:B------:R0:W-:Y:S03]  /*83c00*/  STL [R1+0x330], R19 ;  /* 0x0003301301007387 */ /* 0x0001e60000100800 */
[----:B------:R-:W-:-:S02]  /*83c10*/  LEA R16, P3, R17, R0, 0x1 ;  /* 0x0000000011107211 */ /* 0x000fc400078608ff */
[C---:B------:R-:W-:Y:S01]  /*83c20*/  ISETP.LT.AND P2, PT, R26.reuse, c[0x0][0x17c], !P0 ;  /* 0x00005f001a007a0c */ /* 0x040fe20004741270 */
[----:B------:R-:W-:Y:S01]  /*83c30*/  IMAD R26, R26, c[0x0][0x198], RZ ;  /* 0x000066001a1a7a24 */ /* 0x000fe200078e02ff */
[----:B------:R-:W-:Y:S01]  /*83c40*/  LEA.HI.X.SX32 R17, R17, R2, 0x1, P3 ;  /* 0x0000000211117211 */ /* 0x000fe200018f0eff */
[----:B0-----:R-:W2:Y:S01]  /*83c50*/  LDL.LU R19, [R1+0x28] ;  /* 0x0000280001137983 */ /* 0x001ea20000300800 */
[----:B----4-:R-:W-:-:S03]  /*83c60*/  PRMT R27, R10, 0x7632, R27 ;  /* 0x000076320a1b7816 */ /* 0x010fc6000000001b */
[----:B------:R-:W-:Y:S04]  /*83c70*/  STL [R1+0x334], R15 ;  /* 0x0003340f01007387 */ /* 0x000fe80000100800 */
[----:B------:R0:W-:Y:S01]  /*83c80*/  STL [R1+0x324], R7 ;  /* 0x0003240701007387 */ /* 0x0001e20000100800 */
[----:B------:R-:W-:Y:S02]  /*83c90*/  ISETP.LT.AND P5, PT, R20, c[0x0][0x17c], !P0 ;  /* 0x00005f0014007a0c */ /* 0x000fe400047a1270 */
[----:B------:R-:W-:Y:S01]  /*83ca0*/  LEA R20, P6, R26, R0, 0x1 ;  /* 0x000000001a147211 */ /* 0x000fe200078c08ff */
[----:B------:R1:W-:Y:S01]  /*83cb0*/  @P1 STG.E.U16 [R16.64], R27 ;  /* 0x0000001b10001986 */ /* 0x0003e2000c10150a */
[----:B0-----:R-:W-:Y:S01]  /*83cc0*/  IMAD.MOV.U32 R7, RZ, RZ, c[0x0][0x198] ;  /* 0x00006600ff077624 */ /* 0x001fe200078e00ff */
[----:B------:R-:W-:-:S02]  /*83cd0*/  ISETP.LT.AND P3, PT, R21, c[0x0][0x17c], !P0 ;  /* 0x00005f0015007a0c */ /* 0x000fc40004761270 */
[----:B------:R-:W4:Y:S01]  /*83ce0*/  LDL.LU R10, [R1+0x1d34] ;  /* 0x001d3400010a7983 */ /* 0x000f220000300800 */
[----:B------:R-:W-:Y:S02]  /*83cf0*/  IMAD R25, R7, 0x2, R26 ;  /* 0x0000000207197824 */ /* 0x000fe400078e021a */
[----:B-1----:R-:W-:Y:S01]  /*83d00*/  IMAD.MOV.U32 R27, RZ, RZ, c[0x0][0x198] ;  /* 0x00006600ff1b7624 */ /* 0x002fe200078e00ff */
[----:B------:R-:W-:Y:S01]  /*83d10*/  LEA.HI.X.SX32 R21, R26, R2, 0x1, P6 ;  /* 0x000000021a157211 */ /* 0x000fe200030f0eff */
[----:B------:R-:W2:Y:S01]  /*83d20*/  LDL.LU R7, [R1+0x98] ;  /* 0x0000980001077983 */ /* 0x000ea20000300800 */
[----:B------:R-:W-:Y:S01]  /*83d30*/  ISETP.LT.AND P1, PT, R24, c[0x0][0x17c], !P0 ;  /* 0x00005f0018007a0c */ /* 0x000fe20004721270 */
[----:B------:R-:W-:Y:S01]  /*83d40*/  IMAD R24, R27, 0x2, R25 ;  /* 0x000000021b187824 */ /* 0x000fe200078e0219 */
[C---:B------:R-:W-:Y:S01]  /*83d50*/  LEA R16, P6, R25.reuse, R0, 0x1 ;  /* 0x0000000019107211 */ /* 0x040fe200078c08ff */
[----:B------:R-:W2:Y:S03]  /*83d60*/  LDL.LU R15, [R1+0x48] ;  /* 0x00004800010f7983 */ /* 0x000ea60000300800 */
[----:B------:R-:W-:Y:S01]  /*83d70*/  LEA.HI.X.SX32 R17, R25, R2, 0x1, P6 ;  /* 0x0000000219117211 */ /* 0x000fe200030f0eff */
[----:B------:R-:W2:Y:S04]  /*83d80*/  LDL.LU R11, [R1+0x88] ;  /* 0x00008800010b7983 */ /* 0x000ea80000300800 */
[----:B------:R-:W2:Y:S04]  /*83d90*/  LDL.LU R28, [R1+0x1a8] ;  /* 0x0001a800011c7983 */ /* 0x000ea80000300800 */
[----:B------:R-:W2:Y:S04]  /*83da0*/  LDL.LU R26, [R1+0x8] ;  /* 0x00000800011a7983 */ /* 0x000ea80000300800 */
[----:B------:R-:W2:Y:S04]  /*83db0*/  LDL.LU R25, [R1+0x38] ;  /* 0x0000380001197983 */ /* 0x000ea80000300800 */
[----:B-----5:R0:W-:Y:S01]  /*83dc0*/  @P2 STG.E.U16 [R20.64], R6 ;  /* 0x0000000614002986 */ /* 0x0201e2000c10150a */
[----:B------:R-:W-:Y:S01]  /*83dd0*/  ISETP.LT.AND P2, PT, R23, c[0x0][0x17c], !P0 ;  /* 0x00005f0017007a0c */ /* 0x000fe20004741270 */
[----:B------:R-:W-:Y:S01]  /*83de0*/  IMAD R23, R27, 0x2, R24 ;  /* 0x000000021b177824 */ /* 0x000fe200078e0218 */
[C---:B0-----:R-:W-:Y:S01]  /*83df0*/  LEA R20, P6, R24.reuse, R0, 0x1 ;  /* 0x0000000018147211 */ /* 0x041fe200078c08ff */
[----:B------:R-:W5:Y:S03]  /*83e00*/  LDL.LU R6, [R1+0x1d30] ;  /* 0x001d300001067983 */ /* 0x000f660000300800 */
[----:B------:R-:W-:-:S02]  /*83e10*/  LEA.HI.X.SX32 R21, R24, R2, 0x1, P6 ;  /* 0x0000000218157211 */ /* 0x000fc400030f0eff */
[----:B------:R-:W2:Y:S04]  /*83e20*/  LDL R24, [R1+0x58] ;  /* 0x0000580001187983 */ /* 0x000ea80000100800 */
[----:B--2---:R0:W-:Y:S01]  /*83e30*/  @P4 STG.E.U16 [R16.64], R24 ;  /* 0x0000001810004986 */ /* 0x0041e2000c10150a */
[----:B------:R-:W-:Y:S01]  /*83e40*/  ISETP.LT.AND P4, PT, R13, c[0x0][0x17c], !P0 ;  /* 0x00005f000d007a0c */ /* 0x000fe20004781270 */
[----:B------:R-:W-:Y:S02]  /*83e50*/  IMAD R13, R27, 0x2, R23 ;  /* 0x000000021b0d7824 */ /* 0x000fe400078e0217 */
[----:B------:R1:W-:Y:S01]  /*83e60*/  @P5 STG.E.U16 [R20.64], R19 ;  /* 0x0000001314005986 */ /* 0x0003e2000c10150a */
[----:B------:R-:W-:Y:S01]  /*83e70*/  ISETP.LT.AND P5, PT, R3, c[0x0][0x17c], !P0 ;  /* 0x00005f0003007a0c */ /* 0x000fe200047a1270 */
[----:B------:R-:W-:Y:S01]  /*83e80*/  IMAD R3, R27, 0x2, R13 ;  /* 0x000000021b037824 */ /* 0x000fe200078e020d */
[C---:B0-----:R-:W-:Y:S01]  /*83e90*/  LEA R16, P6, R23.reuse, R0, 0x1 ;  /* 0x0000000017107211 */ /* 0x041fe200078c08ff */
[----:B------:R-:W2:Y:S03]  /*83ea0*/  LDL.LU R24, [R1+0x18] ;  /* 0x0000180001187983 */ /* 0x000ea60000300800 */
[----:B------:R-:W-:-:S02]  /*83eb0*/  LEA.HI.X.SX32 R17, R23, R2, 0x1, P6 ;  /* 0x0000000217117211 */ /* 0x000fc400030f0eff */
[C---:B-1----:R-:W-:Y:S01]  /*83ec0*/  LEA R20, P6, R13.reuse, R0, 0x1 ;  /* 0x000000000d147211 */ /* 0x042fe200078c08ff */
[----:B------:R-:W2:Y:S03]  /*83ed0*/  LDL.LU R23, [R1+0x10] ;  /* 0x0000100001177983 */ /* 0x000ea60000300800 */
[----:B------:R-:W-:Y:S01]  /*83ee0*/  LEA.HI.X.SX32 R21, R13, R2, 0x1, P6 ;  /* 0x000000020d157211 */ /* 0x000fe200030f0eff */
[----:B----4-:R0:W-:Y:S01]  /*83ef0*/  @P3 STG.E.U16 [R16.64], R10 ;  /* 0x0000000a10003986 */ /* 0x0101e2000c10150a */
[----:B------:R-:W-:Y:S01]  /*83f00*/  IMAD R13, R27, 0x2, R3 ;  /* 0x000000021b0d7824 */ /* 0x000fe200078e0203 */
[----:B------:R-:W-:Y:S02]  /*83f10*/  ISETP.LT.AND P3, PT, R4, c[0x0][0x17c], !P0 ;  /* 0x00005f0004007a0c */ /* 0x000fe40004761270 */
[----:B------:R1:W-:Y:S01]  /*83f20*/  @P1 STG.E.U16 [R20.64], R7 ;  /* 0x0000000714001986 */ /* 0x0003e2000c10150a */
[----:B0-----:R-:W-:-:S04]  /*83f30*/  LEA R16, P6, R3, R0, 0x1 ;  /* 0x0000000003107211 */ /* 0x001fc800078c08ff */
[----:B------:R-:W-:Y:S01]  /*83f40*/  LEA.HI.X.SX32 R17, R3, R2, 0x1, P6 ;  /* 0x0000000203117211 */ /* 0x000fe200030f0eff */
[----:B------:R-:W-:Y:S01]  /*83f50*/  IMAD R3, R27, 0x2, R13 ;  /* 0x000000021b037824 */ /* 0x000fe200078e020d */
[----:B------:R-:W-:Y:S01]  /*83f60*/  LEA R4, P6, R13, R0, 0x1 ;  /* 0x000000000d047211 */ /* 0x000fe200078c08ff */
[----:B-1----:R-:W4:Y:S01]  /*83f70*/  LDL.LU R20, [R1+0x1b8] ;  /* 0x0001b80001147983 */ /* 0x002f220000300800 */
[----:B------:R-:W-:Y:S02]  /*83f80*/  ISETP.LT.AND P1, PT, R5, c[0x0][0x17c], !P0 ;  /* 0x00005f0005007a0c */ /* 0x000fe40004721270 */
[----:B------:R-:W-:Y:S01]  /*83f90*/  LEA.HI.X.SX32 R5, R13, R2, 0x1, P6 ;  /* 0x000000020d057211 */ /* 0x000fe200030f0eff */
[----:B------:R0:W-:Y:S04]  /*83fa0*/  @P2 STG.E.U16 [R16.64], R15 ;  /* 0x0000000f10002986 */ /* 0x0001e8000c10150a */
[----:B------:R-:W2:Y:S01]  /*83fb0*/  LDL.LU R21, [R1+0x1c8] ;  /* 0x0001c80001157983 */ /* 0x000ea20000300800 */
[----:B0-----:R-:W-:-:S03]  /*83fc0*/  LEA R16, P6, R3, R0, 0x1 ;  /* 0x0000000003107211 */ /* 0x001fc600078c08ff */
[----:B------:R-:W-:Y:S01]  /*83fd0*/  @P4 STG.E.U16 [R4.64], R26 ;  /* 0x0000001a04004986 */ /* 0x000fe2000c10150a */
[----:B------:R-:W-:-:S03]  /*83fe0*/  LEA.HI.X.SX32 R17, R3, R2, 0x1, P6 ;  /* 0x0000000203117211 */ /* 0x000fc600030f0eff */
[----:B------:R-:W2:Y:S04]  /*83ff0*/  LDL.LU R13, [R1+0x78] ;  /* 0x00007800010d7983 */ /* 0x000ea80000300800 */
[----:B---3--:R0:W-:Y:S04]  /*84000*/  @P5 STG.E.U16 [R16.64], R14 ;  /* 0x0000000e10005986 */ /* 0x0081e8000c10150a */
[----:B0-----:R-:W3:Y:S04]  /*84010*/  LDL.LU R17, [R1] ;  /* 0x0000000001117983 */ /* 0x001ee80000300800 */
[----:B------:R-:W4:Y:S01]  /*84020*/  LDL.LU R16, [R1+0x4] ;  /* 0x0000040001107983 */ /* 0x000f220000300800 */
[----:B------:R-:W-:Y:S01]  /*84030*/  ISETP.LT.AND P2, PT, R8, c[0x0][0x17c], !P0 ;  /* 0x00005f0008007a0c */ /* 0x000fe20004741270 */
[----:B------:R-:W-:-:S04]  /*84040*/  IMAD R8, R27, 0x2, R3 ;  /* 0x000000021b087824 */ /* 0x000fc800078e0203 */
[C---:B------:R-:W-:Y:S01]  /*84050*/  IMAD R3, R27.reuse, 0x2, R8 ;  /* 0x000000021b037824 */ /* 0x040fe200078e0208 */
[----:B------:R-:W-:Y:S02]  /*84060*/  LEA R4, P6, R8, R0, 0x1 ;  /* 0x0000000008047211 */ /* 0x000fe400078c08ff */
[----:B------:R-:W-:Y:S01]  /*84070*/  ISETP.LT.AND P5, PT, R12, c[0x0][0x17c], !P0 ;  /* 0x00005f000c007a0c */ /* 0x000fe200047a1270 */
[----:B------:R-:W-:Y:S01]  /*84080*/  IMAD R12, R27, 0x2, R3 ;  /* 0x000000021b0c7824 */ /* 0x000fe200078e0203 */
[----:B------:R-:W-:Y:S02]  /*84090*/  LEA.HI.X.SX32 R5, R8, R2, 0x1, P6 ;  /* 0x0000000208057211 */ /* 0x000fe400030f0eff */
[----:B------:R-:W-:Y:S02]  /*840a0*/  LEA R8, P6, R3, R0, 0x1 ;  /* 0x0000000003087211 */ /* 0x000fe400078c08ff */
[----:B------:R-:W-:Y:S01]  /*840b0*/  ISETP.LT.AND P4, PT, R9, c[0x0][0x17c], !P0 ;  /* 0x00005f0009007a0c */ /* 0x000fe20004781270 */
[----:B------:R0:W-:Y:S01]  /*840c0*/  @P3 STG.E.U16 [R4.64], R11 ;  /* 0x0000000b04003986 */ /* 0x0001e2000c10150a */
[----:B------:R-:W-:Y:S01]  /*840d0*/  LEA.HI.X.SX32 R9, R3, R2, 0x1, P6 ;  /* 0x0000000203097211 */ /* 0x000fe200030f0eff */
[----:B------:R-:W-:-:S04]  /*840e0*/  IMAD R3, R27, 0x2, R12 ;  /* 0x000000021b037824 */ /* 0x000fc800078e020c */
[----:B------:R1:W-:Y:S01]  /*840f0*/  @P1 STG.E.U16 [R8.64], R25 ;  /* 0x0000001908001986 */ /* 0x0003e2000c10150a */
[----:B0-----:R-:W-:-:S04]  /*84100*/  LEA R4, P6, R12, R0, 0x1 ;  /* 0x000000000c047211 */ /* 0x001fc800078c08ff */
[----:B------:R-:W-:Y:S01]  /*84110*/  LEA.HI.X.SX32 R5, R12, R2, 0x1, P6 ;  /* 0x000000020c057211 */ /* 0x000fe200030f0eff */
[----:B------:R-:W-:Y:S01]  /*84120*/  IMAD R12, R27, 0x2, R3 ;  /* 0x000000021b0c7824 */ /* 0x000fe200078e0203 */
[----:B-1----:R-:W-:-:S03]  /*84130*/  LEA R8, P6, R3, R0, 0x1 ;  /* 0x0000000003087211 */ /* 0x002fc600078c08ff */
[----:B-----5:R0:W-:Y:S01]  /*84140*/  @P2 STG.E.U16 [R4.64], R6 ;  /* 0x0000000604002986 */ /* 0x0201e2000c10150a */
[----:B------:R-:W-:Y:S01]  /*84150*/  LEA.HI.X.SX32 R9, R3, R2, 0x1, P6 ;  /* 0x0000000203097211 */ /* 0x000fe200030f0eff */
[----:B------:R-:W-:Y:S01]  /*84160*/  IMAD R3, R27, 0x2, R12 ;  /* 0x000000021b037824 */ /* 0x000fe200078e020c */
[----:B------:R-:W-:-:S03]  /*84170*/  ISETP.LT.AND P3, PT, R22, c[0x0][0x17c], !P0 ;  /* 0x00005f0016007a0c */ /* 0x000fc60004761270 */
[----:B------:R1:W-:Y:S01]  /*84180*/  @P4 STG.E.U16 [R8.64], R18 ;  /* 0x0000001208004986 */ /* 0x0003e2000c10150a */
[----:B0-----:R-:W-:-:S04]  /*84190*/  LEA R4, P6, R12, R0, 0x1 ;  /* 0x000000000c047211 */ /* 0x001fc800078c08ff */
[----:B------:R-:W-:Y:S01]  /*841a0*/  LEA.HI.X.SX32 R5, R12, R2, 0x1, P6 ;  /* 0x000000020c057211 */ /* 0x000fe200030f0eff */
[----:B------:R-:W-:Y:S01]  /*841b0*/  IMAD R12, R27, 0x2, R3 ;  /* 0x000000021b0c7824 */ /* 0x000fe200078e0203 */
[----:B-1----:R-:W-:Y:S02]  /*841c0*/  LEA R8, P6, R3, R0, 0x1 ;  /* 0x0000000003087211 */ /* 0x002fe400078c08ff */
[----:B------:R-:W-:Y:S02]  /*841d0*/  ISETP.LT.AND P1, PT, R29, c[0x0][0x17c], !P0 ;  /* 0x00005f001d007a0c */ /* 0x000fe40004721270 */
[----:B------:R-:W-:Y:S01]  /*841e0*/  LEA.HI.X.SX32 R9, R3, R2, 0x1, P6 ;  /* 0x0000000203097211 */ /* 0x000fe200030f0eff */
[----:B------:R-:W5:Y:S01]  /*841f0*/  LDL.LU R29, [R1+0x68] ;  /* 0x00006800011d7983 */ /* 0x000f620000300800 */
[----:B------:R-:W-:-:S03]  /*84200*/  IMAD R3, R27, 0x2, R12 ;  /* 0x000000021b037824 */ /* 0x000fc600078e020c */
[----:B--2---:R0:W-:Y:S01]  /*84210*/  @P5 STG.E.U16 [R4.64], R13 ;  /* 0x0000000d04005986 */ /* 0x0041e2000c10150a */
[----:B------:R-:W-:Y:S02]  /*84220*/  ISETP.LT.AND P5, PT, R23, c[0x0][0x17c], !P0 ;  /* 0x00005f0017007a0c */ /* 0x000fe400047a1270 */
[C---:B0-----:R-:W-:Y:S02]  /*84230*/  LEA R4, P6, R12.reuse, R0, 0x1 ;  /* 0x000000000c047211 */ /* 0x041fe400078c08ff */
[----:B---3--:R-:W-:Y:S02]  /*84240*/  ISETP.LT.AND P2, PT, R17, c[0x0][0x17c], !P0 ;  /* 0x00005f0011007a0c */ /* 0x008fe40004741270 */
[----:B------:R-:W2:Y:S01]  /*84250*/  LDL.LU R17, [R1+0x58] ;  /* 0x0000580001117983 */ /* 0x000ea20000300800 */
[----:B------:R-:W-:Y:S02]  /*84260*/  LEA.HI.X.SX32 R5, R12, R2, 0x1, P6 ;  /* 0x000000020c057211 */ /* 0x000fe400030f0eff */
[----:B----4-:R-:W-:Y:S01]  /*84270*/  ISETP.LT.AND P4, PT, R16, c[0x0][0x17c], !P0 ;  /* 0x00005f0010007a0c */ /* 0x010fe20004781270 */
[----:B------:R-:W3:Y:S04]  /*84280*/  LDL.LU R22, [R1+0x20] ;  /* 0x0000200001167983 */ /* 0x000ee80000300800 */
[----:B------:R-:W4:Y:S04]  /*84290*/  LDL.LU R23, [R1+0x24] ;  /* 0x0000240001177983 */ /* 0x000f280000300800 */
[----:B------:R-:W3:Y:S04]  /*842a0*/  LDL.LU R16, [R1+0x30] ;  /* 0x0000300001107983 */ /* 0x000ee80000300800 */
[----:B------:R-:W3:Y:S04]  /*842b0*/  LDL.LU R12, [R1+0x14] ;  /* 0x00001400010c7983 */ /* 0x000ee80000300800 */
[----:B------:R-:W-:Y:S04]  /*842c0*/  @P3 STG.E.U16 [R8.64], R28 ;  /* 0x0000001c08003986 */ /* 0x000fe8000c10150a */
[----:B------:R0:W-:Y:S01]  /*842d0*/  @P1 STG.E.U16 [R4.64], R20 ;  /* 0x0000001404001986 */ /* 0x0001e2000c10150a */
[----:B------:R-:W-:-:S03]  /*842e0*/  ISETP.LT.AND P1, PT, R24, c[0x0][0x17c], !P0 ;  /* 0x00005f0018007a0c */ /* 0x000fc60004721270 */
[----:B------:R-:W4:Y:S04]  /*842f0*/  LDL.LU R24, [R1+0x34] ;  /* 0x0000340001187983 */ /* 0x000f280000300800 */
[----:B0-----:R-:W4:Y:S01]  /*84300*/  LDL.LU R5, [R1+0x1c] ;  /* 0x00001c0001057983 */ /* 0x001f220000300800 */
[----:B------:R-:W-:-:S04]  /*84310*/  LEA R8, P6, R3, R0, 0x1 ;  /* 0x0000000003087211 */ /* 0x000fc800078c08ff */
[----:B------:R-:W-:-:S05]  /*84320*/  LEA.HI.X.SX32 R9, R3, R2, 0x1, P6 ;  /* 0x0000000203097211 */ /* 0x000fca00030f0eff */
[----:B------:R0:W-:Y:S01]  /*84330*/  @P2 STG.E.U16 [R8.64], R21 ;  /* 0x0000001508002986 */ /* 0x0001e2000c10150a */
[----:B-----5:R-:W-:Y:S02]  /*84340*/  PRMT R10, R29, 0x7632, R10 ;  /* 0x000076321d0a7816 */ /* 0x020fe4000000000a */
[----:B--2---:R-:W-:Y:S02]  /*84350*/  PRMT R6, R17, 0x7632, R6 ;  /* 0x0000763211067816 */ /* 0x004fe40000000006 */
[----:B------:R-:W2:Y:S01]  /*84360*/  LDL.LU R17, [R1+0x40] ;  /* 0x0000400001117983 */ /* 0x000ea20000300800 */
[----:B---3--:R-:W-:Y:S01]  /*84370*/  ISETP.LT.AND P3, PT, R12, c[0x0][0x17c], !P0 ;  /* 0x00005f000c007a0c */ /* 0x008fe20004761270 */
[----:B------:R-:W-:-:S04]  /*84380*/  IMAD R12, R27, 0x2, R3 ;  /* 0x000000021b0c7824 */ /* 0x000fc800078e0203 */
[----:B------:R-:W-:Y:S01]  /*84390*/  IMAD R3, R27, 0x2, R12 ;  /* 0x000000021b037824 */ /* 0x000fe200078e020c */
[C---:B------:R-:W-:Y:S02]  /*843a0*/  LEA R4, P6, R12.reuse, R0, 0x1 ;  /* 0x000000000c047211 */ /* 0x040fe400078c08ff */
[----:B----4-:R-:W-:Y:S02]  /*843b0*/  ISETP.LT.AND P2, PT, R5, c[0x0][0x17c], !P0 ;  /* 0x00005f0005007a0c */ /* 0x010fe40004741270 */
[----:B------:R-:W-:Y:S02]  /*843c0*/  LEA.HI.X.SX32 R5, R12, R2, 0x1, P6 ;  /* 0x000000020c057211 */ /* 0x000fe400030f0eff */
[----:B0-----:R-:W-:-:S04]  /*843d0*/  LEA R8, P6, R3, R0, 0x1 ;  /* 0x0000000003087211 */ /* 0x001fc800078c08ff */
[----:B------:R-:W-:Y:S01]  /*843e0*/  LEA.HI.X.SX32 R9, R3, R2, 0x1, P6 ;  /* 0x0000000203097211 */ /* 0x000fe200030f0eff */
[----:B------:R-:W-:Y:S01]  /*843f0*/  @P4 STG.E.U16 [R4.64], R10 ;  /* 0x0000000a04004986 */ /* 0x000fe2000c10150a */
[----:B------:R-:W-:-:S03]  /*84400*/  ISETP.LT.AND P4, PT, R22, c[0x0][0x17c], !P0 ;  /* 0x00005f0016007a0c */ /* 0x000fc60004781270 */
[----:B------:R0:W-:Y:S01]  /*84410*/  @P5 STG.E.U16 [R8.64], R6 ;  /* 0x0000000608005986 */ /* 0x0001e2000c10150a */
[----:B------:R-:W-:-:S03]  /*84420*/  ISETP.LT.AND P5, PT, R23, c[0x0][0x17c], !P0 ;  /* 0x00005f0017007a0c */ /* 0x000fc600047a1270 */
[----:B------:R-:W3:Y:S01]  /*84430*/  LDL.LU R22, [R1+0x44] ;  /* 0x0000440001167983 */ /* 0x000ee20000300800 */
[----:B0-----:R-:W-:-:S03]  /*84440*/  PRMT R6, R19, 0x7632, R6 ;  /* 0x0000763213067816 */ /* 0x001fc60000000006 */
[----:B------:R-:W4:Y:S04]  /*84450*/  LDL.LU R19, [R1+0x1d2c] ;  /* 0x001d2c0001137983 */ /* 0x000f280000300800 */
[----:B------:R-:W5:Y:S01]  /*84460*/  LDL.LU R23, [R1+0x50] ;  /* 0x0000500001177983 */ /* 0x000f620000300800 */
[----:B------:R-:W-:-:S04]  /*84470*/  IMAD R12, R27, 0x2, R3 ;  /* 0x000000021b0c7824 */ /* 0x000fc800078e0203 */
[----:B------:R-:W-:Y:S01]  /*84480*/  IMAD R3, R27, 0x2, R12 ;  /* 0x000000021b037824 */ /* 0x000fe200078e020c */
[----:B------:R-:W-:-:S04]  /*84490*/  LEA R4, P6, R12, R0, 0x1 ;  /* 0x000000000c047211 */ /* 0x000fc800078c08ff */
[----:B------:R-:W-:Y:S01]  /*844a0*/  LEA.HI.X.SX32 R5, R12, R2, 0x1, P6 ;  /* 0x000000020c057211 */ /* 0x000fe200030f0eff */
[----:B------:R-:W-:Y:S01]  /*844b0*/  IMAD R12, R27, 0x2, R3 ;  /* 0x000000021b0c7824 */ /* 0x000fe200078e0203 */
[----:B------:R-:W-:-:S03]  /*844c0*/  LEA R8, P6, R3, R0, 0x1 ;  /* 0x0000000003087211 */ /* 0x000fc600078c08ff */
[----:B------:R0:W-:Y:S01]  /*844d0*/  @P3 STG.E.U16 [R4.64], R6 ;  /* 0x0000000604003986 */ /* 0x0001e2000c10150a */
[----:B------:R-:W-:Y:S01]  /*844e0*/  LEA.HI.X.SX32 R9, R3, R2, 0x1, P6 ;  /* 0x0000000203097211 */ /* 0x000fe200030f0eff */
[----:B------:R-:W-:Y:S01]  /*844f0*/  IMAD R3, R27, 0x2, R12 ;  /* 0x000000021b037824 */ /* 0x000fe200078e020c */
[----:B------:R-:W-:Y:S02]  /*84500*/  PRMT R10, R10, 0x7632, R10 ;  /* 0x000076320a0a7816 */ /* 0x000fe4000000000a */
[C---:B0-----:R-:W-:Y:S02]  /*84510*/  LEA R4, P6, R12.reuse, R0, 0x1 ;  /* 0x000000000c047211 */ /* 0x041fe400078c08ff */
[----:B------:R-:W-:Y:S02]  /*84520*/  PRMT R6, R7, 0x7632, R6 ;  /* 0x0000763207067816 */ /* 0x000fe40000000006 */
[----:B------:R-:W-:Y:S01]  /*84530*/  LEA.HI.X.SX32 R5, R12, R2, 0x1, P6 ;  /* 0x000000020c057211 */ /* 0x000fe200030f0eff */
[----:B------:R0:W-:Y:S04]  /*84540*/  @P1 STG.E.U16 [R8.64], R10 ;  /* 0x0000000a08001986 */ /* 0x0001e8000c10150a */
[----:B------:R1:W-:Y:S01]  /*84550*/  @P2 STG.E.U16 [R4.64], R6 ;  /* 0x0000000604002986 */ /* 0x0003e2000c10150a */
[----:B------:R-:W-:-:S03]  /*84560*/  ISETP.LT.AND P3, PT, R16, c[0x0][0x17c], !P0 ;  /* 0x00005f0010007a0c */ /* 0x000fc60004761270 */
[----:B------:R-:W4:Y:S01]  /*84570*/  LDL.LU R7, [R1+0x1d28] ;  /* 0x001d280001077983 */ /* 0x000f220000300800 */
[----:B0-----:R-:W-:-:S03]  /*84580*/  LEA R8, P6, R3, R0, 0x1 ;  /* 0x0000000003087211 */ /* 0x001fc600078c08ff */
[----:B------:R-:W4:Y:S01]  /*84590*/  LDL.LU R16, [R1+0x54] ;  /* 0x0000540001107983 */ /* 0x000f220000300800 */
[----:B-1----:R-:W-:Y:S01]  /*845a0*/  IMAD R5, R27, 0x2, R3 ;  /* 0x000000021b057824 */ /* 0x002fe200078e0203 */
[----:B------:R-:W-:Y:S02]  /*845b0*/  LEA.HI.X.SX32 R9, R3, R2, 0x1, P6 ;  /* 0x0000000203097211 */ /* 0x000fe400030f0eff */
[----:B------:R-:W-:Y:S02]  /*845c0*/  PRMT R6, R15, 0x7632, R6 ;  /* 0x000076320f067816 */ /* 0x000fe40000000006 */
[----:B------:R-:W-:Y:S01]  /*845d0*/  LEA R4, P6, R5, R0, 0x1 ;  /* 0x0000000005047211 */ /* 0x000fe200078c08ff */
[----:B------:R-:W-:Y:S01]  /*845e0*/  IMAD R3, R27, 0x2, R5 ;  /* 0x000000021b037824 */ /* 0x000fe200078e0205 */
[----:B------:R-:W-:Y:S01]  /*845f0*/  ISETP.LT.AND P1, PT, R24, c[0x0][0x17c], !P0 ;  /* 0x00005f0018007a0c */ /* 0x000fe20004721270 */
[----:B------:R0:W-:Y:S01]  /*84600*/  @P4 STG.E.U16 [R8.64], R6 ;  /* 0x0000000608004986 */ /* 0x0001e2000c10150a */
[----:B------:R-:W-:-:S03]  /*84610*/  LEA.HI.X.SX32 R5, R5, R2, 0x1, P6 ;  /* 0x0000000205057211 */ /* 0x000fc600030f0eff */
[----:B------:R-:W4:Y:S04]  /*84620*/  LDL.LU R24, [R1+0x60] ;  /* 0x0000600001187983 */ /* 0x000f280000300800 */
[----:B------:R-:W4:Y:S01]  /*84630*/  LDL.LU R15, [R1+0x1d24] ;  /* 0x001d2400010f7983 */ /* 0x000f220000300800 */
[----:B0-----:R-:W-:-:S05]  /*84640*/  PRMT R6, R26, 0x7632, R6 ;  /* 0x000076321a067816 */ /* 0x001fca0000000006 */
[----:B------:R0:W-:Y:S01]  /*84650*/  @P5 STG.E.U16 [R4.64], R6 ;  /* 0x0000000604005986 */ /* 0x0001e2000c10150a */
[----:B--2---:R-:W-:-:S03]  /*84660*/  ISETP.LT.AND P2, PT, R17, c[0x0][0x17c], !P0 ;  /* 0x00005f0011007a0c */ /* 0x004fc60004741270 */
[----:B------:R-:W2:Y:S04]  /*84670*/  LDL.LU R17, [R1+0x64] ;  /* 0x0000640001117983 */ /* 0x000ea80000300800 */
[----:B------:R-:W2:Y:S01]  /*84680*/  LDL.LU R26, [R1+0x70] ;  /* 0x00007000011a7983 */ /* 0x000ea20000300800 */
[----:B-----5:R-:W-:-:S03]  /*84690*/  ISETP.LT.AND P5, PT, R23, c[0x0][0x17c], !P0 ;  /* 0x00005f0017007a0c */ /* 0x020fc600047a1270 */
[----:B------:R-:W5:Y:S01]  /*846a0*/  LDL.LU R23, [R1+0x74] ;  /* 0x0000740001177983 */ /* 0x000f620000300800 */
[----:B------:R-:W-:Y:S01]  /*846b0*/  LEA R8, P6, R3, R0, 0x1 ;  /* 0x0000000003087211 */ /* 0x000fe200078c08ff */
[----:B------:R-:W-:Y:S01]  /*846c0*/  IMAD R10, R27, 0x2, R3 ;  /* 0x000000021b0a7824 */ /* 0x000fe200078e0203 */
[----:B------:R-:W-:Y:S02]  /*846d0*/  PRMT R14, R14, 0x7632, R14 ;  /* 0x000076320e0e7816 */ /* 0x000fe4000000000e */
[----:B------:R-:W-:Y:S01]  /*846e0*/  LEA.HI.X.SX32 R9, R3, R2, 0x1, P6 ;  /* 0x0000000203097211 */ /* 0x000fe200030f0eff */
[----:B------:R-:W-:Y:S01]  /*846f0*/  IMAD R3, R27, 0x2, R10 ;  /* 0x000000021b037824 */ /* 0x000fe200078e020a */
[C---:B0-----:R-:W-:Y:S02]  /*84700*/  LEA R4, P6, R10.reuse, R0, 0x1 ;  /* 0x000000000a047211 */ /* 0x041fe400078c08ff */
[----:B------:R-:W-:Y:S01]  /*84710*/  PRMT R6, R11, 0x7632, R6 ;  /* 0x000076320b067816 */ /* 0x000fe20000000006 */
[----:B------:R0:W-:Y:S01]  /*84720*/  @P3 STG.E.U16 [R8.64], R14 ;  /* 0x0000000e08003986 */ /* 0x0001e2000c10150a */
[----:B------:R-:W-:Y:S01]  /*84730*/  LEA.HI.X.SX32 R5, R10, R2, 0x1, P6 ;  /* 0x000000020a057211 */ /* 0x000fe200030f0eff */
[----:B------:R-:W-:Y:S01]  /*84740*/  IMAD R10, R27, 0x2, R3 ;  /* 0x000000021b0a7824 */ /* 0x000fe200078e0203 */
[----:B---3--:R-:W-:Y:S01]  /*84750*/  ISETP.LT.AND P4, PT, R22, c[0x0][0x17c], !P0 ;  /* 0x00005f0016007a0c */ /* 0x008fe20004781270 */
[----:B------:R-:W3:Y:S01]  /*84760*/  LDL.LU R11, [R1+0x1d20] ;  /* 0x001d2000010b7983 */ /* 0x000ee20000300800 */
[----:B------:R-:W-:-:S03]  /*84770*/  PRMT R12, R25, 0x7632, R12 ;  /* 0x00007632190c7816 */ /* 0x000fc6000000000c */
[----:B------:R1:W-:Y:S01]  /*84780*/  @P1 STG.E.U16 [R4.64], R6 ;  /* 0x0000000604001986 */ /* 0x0003e2000c10150a */
[----:B0-----:R-:W-:-:S04]  /*84790*/  LEA R8, P6, R3, R0, 0x1 ;  /* 0x0000000003087211 */ /* 0x001fc800078c08ff */
[----:B------:R-:W-:Y:S01]  /*847a0*/  LEA.HI.X.SX32 R9, R3, R2, 0x1, P6 ;  /* 0x0000000203097211 */ /* 0x000fe200030f0eff */
[----:B------:R-:W-:Y:S01]  /*847b0*/  IMAD R3, R27, 0x2, R10 ;  /* 0x000000021b037824 */ /* 0x000fe200078e020a */
[----:B-1----:R-:W-:-:S03]  /*847c0*/  LEA R4, P6, R10, R0, 0x1 ;  /* 0x000000000a047211 */ /* 0x002fc600078c08ff */
[----:B------:R0:W-:Y:S01]  /*847d0*/  @P2 STG.E.U16 [R8.64], R12 ;  /* 0x0000000c08002986 */ /* 0x0001e2000c10150a */
[----:B------:R-:W-:Y:S02]  /*847e0*/  LEA.HI.X.SX32 R5, R10, R2, 0x1, P6 ;  /* 0x000000020a057211 */ /* 0x000fe400030f0eff */
[----:B------:R-:W-:Y:S02]  /*847f0*/  PRMT R6, R6, 0x7632, R6 ;  /* 0x0000763206067816 */ /* 0x000fe40000000006 */
[----:B------:R-:W-:Y:S02]  /*84800*/  PRMT R18, R18, 0x7632, R18 ;  /* 0x0000763212127816 */ /* 0x000fe40000000012 */
[C---:B0-----:R-:W-:Y:S01]  /*84810*/  LEA R8, P6, R3.reuse, R0, 0x1 ;  /* 0x0000000003087211 */ /* 0x041fe200078c08ff */
[----:B------:R-:W-:Y:S03]  /*84820*/  @P4 STG.E.U16 [R4.64], R6 ;  /* 0x0000000604004986 */ /* 0x000fe6000c10150a */
[----:B------:R-:W-:-:S05]  /*84830*/  LEA.HI.X.SX32 R9, R3, R2, 0x1, P6 ;  /* 0x0000000203097211 */ /* 0x000fca00030f0eff */
[----:B------:R0:W-:Y:S01]  /*84840*/  @P5 STG.E.U16 [R8.64], R18 ;  /* 0x0000001208005986 */ /* 0x0001e2000c10150a */
[----:B----4-:R-:W-:-:S03]  /*84850*/  ISETP.LT.AND P1, PT, R24, c[0x0][0x17c], !P0 ;  /* 0x00005f0018007a0c */ /* 0x010fc60004721270 */
[----:B------:R-:W4:Y:S04]  /*84860*/  LDL.LU R24, [R1+0x80] ;  /* 0x0000800001187983 */ /* 0x000f280000300800 */
[----:B------:R-:W3:Y:S01]  /*84870*/  LDL.LU R25, [R1+0x84] ;  /* 0x0000840001197983 */ /* 0x000ee20000300800 */
[----:B--2---:R-:W-:-:S03]  /*84880*/  ISETP.LT.AND P4, PT, R26, c[0x0][0x17c], !P0 ;  /* 0x00005f001a007a0c */ /* 0x004fc60004781270 */
[----:B------:R-:W2:Y:S01]  /*84890*/  LDL.LU R26, [R1+0x90] ;  /* 0x00009000011a7983 */ /* 0x000ea20000300800 */
[----:B-----5:R-:W-:-:S03]  /*848a0*/  ISETP.LT.AND P5, PT, R23, c[0x0][0x17c], !P0 ;  /* 0x00005f0017007a0c */ /* 0x020fc600047a1270 */
[----:B------:R-:W5:Y:S04]  /*848b0*/  LDL.LU R23, [R1+0x94] ;  /* 0x0000940001177983 */ /* 0x000f680000300800 */
[----:B0-----:R-:W5:Y:S01]  /*848c0*/  LDL.LU R18, [R1+0x6c] ;  /* 0x00006c0001127983 */ /* 0x001f620000300800 */
[----:B------:R-:W-:Y:S01]  /*848d0*/  IMAD R5, R27, 0x2, R3 ;  /* 0x000000021b057824 */ /* 0x000fe200078e0203 */
[----:B------:R-:W-:-:S03]  /*848e0*/  ISETP.LT.AND P3, PT, R16, c[0x0][0x17c], !P0 ;  /* 0x00005f0010007a0c */ /* 0x000fc60004761270 */
[----:B------:R-:W-:Y:S01]  /*848f0*/  IMAD R3, R27, 0x2, R5 ;  /* 0x000000021b037824 */ /* 0x000fe200078e0205 */
[----:B------:R-:W-:Y:S02]  /*84900*/  LEA R4, P6, R5, R0, 0x1 ;  /* 0x0000000005047211 */ /* 0x000fe400078c08ff */
[----:B------:R-:W-:Y:S02]  /*84910*/  PRMT R12, R13, 0x7632, R12 ;  /* 0x000076320d0c7816 */ /* 0x000fe4000000000c */
[----:B------:R-:W-:Y:S01]  /*84920*/  LEA.HI.X.SX32 R5, R5, R2, 0x1, P6 ;  /* 0x0000000205057211 */ /* 0x000fe200030f0eff */
[----:B------:R-:W-:Y:S01]  /*84930*/  IMAD R6, R27, 0x2, R3 ;  /* 0x000000021b067824 */ /* 0x000fe200078e0203 */
[----:B------:R-:W-:Y:S02]  /*84940*/  LEA R8, P6, R3, R0, 0x1 ;  /* 0x0000000003087211 */ /* 0x000fe400078c08ff */
[----:B------:R-:W-:Y:S01]  /*84950*/  ISETP.LT.AND P2, PT, R17, c[0x0][0x17c], !P0 ;  /* 0x00005f0011007a0c */ /* 0x000fe20004741270 */
[----:B------:R0:W-:Y:S01]  /*84960*/  @P3 STG.E.U16 [R4.64], R12 ;  /* 0x0000000c04003986 */ /* 0x0001e2000c10150a */
[----:B------:R-:W-:-:S02]  /*84970*/  PRMT R10, R28, 0x7632, R10 ;  /* 0x000076321c0a7816 */ /* 0x000fc4000000000a */
[----:B------:R-:W-:Y:S01]  /*84980*/  LEA.HI.X.SX32 R9, R3, R2, 0x1, P6 ;  /* 0x0000000203097211 */ /* 0x000fe200030f0eff */
[----:B------:R-:W-:Y:S01]  /*84990*/  IMAD R3, R27, 0x2, R6 ;  /* 0x000000021b037824 */ /* 0x000fe200078e0206 */
[----:B------:R-:W5:Y:S04]  /*849a0*/  LDL.LU R28, [R1+0x5c] ;  /* 0x00005c00011c7983 */ /* 0x000f680000300800 */
[----:B------:R1:W-:Y:S01]  /*849b0*/  @P1 STG.E.U16 [R8.64], R10 ;  /* 0x0000000a08001986 */ /* 0x0003e2000c10150a */
[----:B0-----:R-:W-:-:S04]  /*849c0*/  LEA R4, P6, R6, R0, 0x1 ;  /* 0x0000000006047211 */ /* 0x001fc800078c08ff */
[----:B------:R-:W-:Y:S01]  /*849d0*/  LEA.HI.X.SX32 R5, R6, R2, 0x1, P6 ;  /* 0x0000000206057211 */ /* 0x000fe200030f0eff */
[----:B------:R-:W-:Y:S01]  /*849e0*/  IMAD R6, R27, 0x2, R3 ;  /* 0x000000021b067824 */ /* 0x000fe200078e0203 */
[----:B-1----:R-:W-:Y:S02]  /*849f0*/  PRMT R9, R20, 0x7632, R9 ;  /* 0x0000763214097816 */ /* 0x002fe40000000009 */
[----:B------:R-:W-:-:S03]  /*84a00*/  LEA R8, P6, R3, R0, 0x1 ;  /* 0x0000000003087211 */ /* 0x000fc600078c08ff */
[----:B------:R0:W-:Y:S01]  /*84a10*/  @P2 STG.E.U16 [R4.64], R9 ;  /* 0x0000000904002986 */ /* 0x0001e2000c10150a */
[----:B------:R-:W-:Y:S02]  /*84a20*/  PRMT R10, R21, 0x7632, R10 ;  /* 0x00007632150a7816 */ /* 0x000fe4000000000a */
[----:B0-----:R-:W-:Y:S02]  /*84a30*/  LEA.HI.X.SX32 R9, R3, R2, 0x1, P6 ;  /* 0x0000000203097211 */ /* 0x001fe400030f0eff */
[----:B------:R-:W-:Y:S02]  /*84a40*/  LEA R4, P6, R6, R0, 0x1 ;  /* 0x0000000006047211 */ /* 0x000fe400078c08ff */
[----:B----4-:R-:W-:Y:S02]  /*84a50*/  ISETP.LT.AND P3, PT, R24, c[0x0][0x17c], !P0 ;  /* 0x00005f0018007a0c */ /* 0x010fe40004761270 */
[----:B------:R-:W4:Y:S01]  /*84a60*/  LDL.LU R24, [R1+0xa4] ;  /* 0x0000a40001187983 */ /* 0x000f220000300800 */
[----:B---3--:R-:W-:-:S02]  /*84a70*/  ISETP.LT.AND P1, PT, R25, c[0x0][0x17c], !P0 ;  /* 0x00005f0019007a0c */ /* 0x008fc40004721270 */
[----:B------:R-:W-:Y:S01]  /*84a80*/  LEA.HI.X.SX32 R5, R6, R2, 0x1, P6 ;  /* 0x0000000206057211 */ /* 0x000fe200030f0eff */
[----:B------:R-:W3:Y:S04]  /*84a90*/  LDL.LU R13, [R1+0x2c] ;  /* 0x00002c00010d7983 */ /* 0x000ee80000300800 */
[----:B------:R-:W4:Y:S04]  /*84aa0*/  LDL.LU R25, [R1+0xa8] ;  /* 0x0000a80001197983 */ /* 0x000f280000300800 */
[----:B------:R-:W4:Y:S04]  /*84ab0*/  LDL.LU R20, [R1+0xac] ;  /* 0x0000ac0001147983 */ /* 0x000f280000300800 */
[----:B------:R0:W-:Y:S01]  /*84ac0*/  @P4 STG.E.U16 [R8.64], R10 ;  /* 0x0000000a08004986 */ /* 0x0001e2000c10150a */
[----:B--2---:R-:W-:-:S03]  /*84ad0*/  ISETP.LT.AND P2, PT, R26, c[0x0][0x17c], !P0 ;  /* 0x00005f001a007a0c */ /* 0x004fc60004741270 */
[----:B------:R-:W2:Y:S04]  /*84ae0*/  LDL.LU R26, [R1+0x9c] ;  /* 0x00009c00011a7983 */ /* 0x000ea80000300800 */
[----:B------:R-:W2:Y:S04]  /*84af0*/  LDL.LU R21, [R1+0xb4] ;  /* 0x0000b40001157983 */ /* 0x000ea80000300800 */
[----:B------:R-:W2:Y:S04]  /*84b00*/  LDL.LU R29, [R1+0x4c] ;  /* 0x00004c00011d7983 */ /* 0x000ea80000300800 */
[----:B------:R-:W2:Y:S04]  /*84b10*/  LDL.LU R16, [R1+0xc] ;  /* 0x00000c0001107983 */ /* 0x000ea80000300800 */
[----:B-----5:R1:W-:Y:S01]  /*84b20*/  @P5 STG.E.U16 [R4.64], R18 ;  /* 0x0000001204005986 */ /* 0x0203e2000c10150a */
[----:B------:R-:W-:-:S03]  /*84b30*/  ISETP.LT.AND P5, PT, R11, c[0x0][0x17c], !P0 ;  /* 0x00005f000b007a0c */ /* 0x000fc600047a1270 */
[----:B------:R-:W5:Y:S01]  /*84b40*/  LDL.LU R11, [R1+0x1d1c] ;  /* 0x001d1c00010b7983 */ /* 0x000f620000300800 */
[----:B------:R-:W-:-:S04]  /*84b50*/  IMAD R3, R27, 0x2, R6 ;  /* 0x000000021b037824 */ /* 0x000fc800078e0206 */
[----:B------:R-:W-:Y:S01]  /*84b60*/  IMAD R6, R27, 0x2, R3 ;  /* 0x000000021b067824 */ /* 0x000fe200078e0203 */
[----:B0-----:R-:W-:-:S04]  /*84b70*/  LEA R8, P6, R3, R0, 0x1 ;  /* 0x0000000003087211 */ /* 0x001fc800078c08ff */
[----:B------:R-:W-:Y:S01]  /*84b80*/  LEA.HI.X.SX32 R9, R3, R2, 0x1, P6 ;  /* 0x0000000203097211 */ /* 0x000fe200030f0eff */
[----:B------:R-:W-:Y:S01]  /*84b90*/  IMAD R3, R27, 0x2, R6 ;  /* 0x000000021b037824 */ /* 0x000fe200078e0206 */
[----:B-1----:R-:W-:-:S04]  /*84ba0*/  LEA R4, P6, R6, R0, 0x1 ;  /* 0x0000000006047211 */ /* 0x002fc800078c08ff */
[----:B------:R-:W-:Y:S01]  /*84bb0*/  LEA.HI.X.SX32 R5, R6, R2, 0x1, P6 ;  /* 0x0000000206057211 */ /* 0x000fe200030f0eff */
[----:B------:R0:W-:Y:S01]  /*84bc0*/  @P3 STG.E.U16 [R8.64], R28 ;  /* 0x0000001c08003986 */ /* 0x0001e2000c10150a */
[----:B------:R-:W-:Y:S01]  /*84bd0*/  IMAD R6, R27, 0x2, R3 ;  /* 0x000000021b067824 */ /* 0x000fe200078e0203 */
[----:B------:R-:W-:Y:S02]  /*84be0*/  ISETP.LT.AND P4, PT, R23, c[0x0][0x17c], !P0 ;  /* 0x00005f0017007a0c */ /* 0x000fe40004781270 */
[----:B------:R-:W2:Y:S01]  /*84bf0*/  LDL.LU R23, [R1+0xbc] ;  /* 0x0000bc0001177983 */ /* 0x000ea20000300800 */
[----:B0-----:R-:W-:-:S04]  /*84c00*/  LEA R8, P6, R3, R0, 0x1 ;  /* 0x0000000003087211 */ /* 0x001fc800078c08ff */
[----:B------:R-:W-:Y:S01]  /*84c10*/  LEA.HI.X.SX32 R9, R3, R2, 0x1, P6 ;  /* 0x0000000203097211 */ /* 0x000fe200030f0eff */
[----:B------:R-:W-:Y:S01]  /*84c20*/  IMAD R3, R27, 0x2, R6 ;  /* 0x000000021b037824 */ /* 0x000fe200078e0206 */
[----:B---3--:R0:W-:Y:S02]  /*84c30*/  @P1 STG.E.U16 [R4.64], R13 ;  /* 0x0000000d04001986 */ /* 0x0081e4000c10150a */
[----:B0-----:R-:W-:-:S04]  /*84c40*/  LEA R4, P6, R6, R0, 0x1 ;  /* 0x0000000006047211 */ /* 0x001fc800078c08ff */
[----:B------:R-:W-:Y:S02]  /*84c50*/  LEA.HI.X.SX32 R5, R6, R2, 0x1, P6 ;  /* 0x0000000206057211 */ /* 0x000fe400030f0eff */
[----:B----4-:R-:W-:Y:S02]  /*84c60*/  ISETP.LT.AND P3, PT, R24, c[0x0][0x17c], !P0 ;  /* 0x00005f0018007a0c */ /* 0x010fe40004761270 */
[----:B------:R-:W3:Y:S01]  /*84c70*/  LDL.LU R24, [R1+0xc0] ;  /* 0x0000c00001187983 */ /* 0x000ee20000300800 */
[----:B------:R-:W-:-:S03]  /*84c80*/  ISETP.LT.AND P1, PT, R25, c[0x0][0x17c], !P0 ;  /* 0x00005f0019007a0c */ /* 0x000fc60004721270 */
[----:B------:R-:W4:Y:S04]  /*84c90*/  LDL.LU R25, [R1+0x8c] ;  /* 0x00008c0001197983 */ /* 0x000f280000300800 */
[----:B-----5:R0:W-:Y:S01]  /*84ca0*/  @P2 STG.E.U16 [R8.64], R11 ;  /* 0x0000000b08002986 */ /* 0x0201e2000c10150a */
[----:B------:R-:W-:-:S03]  /*84cb0*/  ISETP.LT.AND P2, PT, R20, c[0x0][0x17c], !P0 ;  /* 0x00005f0014007a0c */ /* 0x000fc60004741270 */
[----:B--2---:R1:W-:Y:S04]  /*84cc0*/  @P4 STG.E.U16 [R4.64], R26 ;  /* 0x0000001a04004986 */ /* 0x0043e8000c10150a */
[----:B------:R-:W2:Y:S01]  /*84cd0*/  LDL.LU R20, [R1+0x3c] ;  /* 0x00003c0001147983 */ /* 0x000ea20000300800 */
[----:B0-----:R-:W-:-:S04]  /*84ce0*/  LEA R8, P6, R3, R0, 0x1 ;  /* 0x0000000003087211 */ /* 0x001fc800078c08ff */
[----:B------:R-:W-:-:S05]  /*84cf0*/  LEA.HI.X.SX32 R9, R3, R2, 0x1, P6 ;  /* 0x0000000203097211 */ /* 0x000fca00030f0eff */
[----:B------:R0:W-:Y:S01]  /*84d00*/  @P5 STG.E.U16 [R8.64], R29 ;  /* 0x0000001d08005986 */ /* 0x0001e2000c10150a */
[----:B------:R-:W-:-:S03]  /*84d10*/  ISETP.LT.AND P5, PT, R15, c[0x0][0x17c], !P0 ;  /* 0x00005f000f007a0c */ /* 0x000fc600047a1270 */
[----:B------:R-:W5:Y:S01]  /*84d20*/  LDL.LU R15, [R1+0x1d18] ;  /* 0x001d1800010f7983 */ /* 0x000f620000300800 */
[----:B------:R-:W-:Y:S01]  /*84d30*/  IMAD R6, R27, 0x2, R3 ;  /* 0x000000021b067824 */ /* 0x000fe200078e0203 */
[----:B------:R-:W-:Y:S02]  /*84d40*/  ISETP.LT.AND P4, PT, R21, c[0x0][0x17c], !P0 ;  /* 0x00005f0015007a0c */ /* 0x000fe40004781270 */
[----:B------:R-:W2:Y:S01]  /*84d50*/  LDL.LU R22, [R1+0xd4] ;  /* 0x0000d40001167983 */ /* 0x000ea20000300800 */
[----:B------:R-:W-:Y:S01]  /*84d60*/  IMAD R3, R27, 0x2, R6 ;  /* 0x000000021b037824 */ /* 0x000fe200078e0206 */
[----:B-1----:R-:W-:-:S04]  /*84d70*/  LEA R4, P6, R6, R0, 0x1 ;  /* 0x0000000006047211 */ /* 0x002fc800078c08ff */
[----:B------:R-:W-:Y:S01]  /*84d80*/  LEA.HI.X.SX32 R5, R6, R2, 0x1, P6 ;  /* 0x0000000206057211 */ /* 0x000fe200030f0eff */
[----:B------:R-:W-:Y:S01]  /*84d90*/  IMAD R6, R27, 0x2, R3 ;  /* 0x000000021b067824 */ /* 0x000fe200078e0203 */
[----:B0-----:R-:W-:-:S03]  /*84da0*/  LEA R8, P6, R3, R0, 0x1 ;  /* 0x0000000003087211 */ /* 0x001fc600078c08ff */
[----:B------:R0:W-:Y:S01]  /*84db0*/  @P3 STG.E.U16 [R4.64], R16 ;  /* 0x0000001004003986 */ /* 0x0001e2000c10150a */
[----:B------:R-:W-:Y:S01]  /*84dc0*/  LEA.HI.X.SX32 R9, R3, R2, 0x1, P6 ;  /* 0x0000000203097211 */ /* 0x000fe200030f0eff */
[----:B------:R-:W-:Y:S01]  /*84dd0*/  IMAD R3, R27, 0x2, R6 ;  /* 0x000000021b037824 */ /* 0x000fe200078e0206 */
[----:B0-----:R-:W-:-:S04]  /*84de0*/  LEA R4, P6, R6, R0, 0x1 ;  /* 0x0000000006047211 */ /* 0x001fc800078c08ff */
[----:B------:R-:W-:Y:S01]  /*84df0*/  LEA.HI.X.SX32 R5, R6, R2, 0x1, P6 ;  /* 0x0000000206057211 */ /* 0x000fe200030f0eff */
[----:B------:R-:W-:Y:S01]  /*84e00*/  IMAD R6, R27, 0x2, R3 ;  /* 0x000000021b067824 */ /* 0x000fe200078e0203 */
[----:B------:R-:W-:Y:S02]  /*84e10*/  ISETP.LT.AND P3, PT, R23, c[0x0][0x17c], !P0 ;  /* 0x00005f0017007a0c */ /* 0x000fe40004761270 */
[----:B------:R-:W2:Y:S04]  /*84e20*/  LDL.LU R23, [R1+0x7c] ;  /* 0x00007c0001177983 */ /* 0x000ea80000300800 */
[----:B------:R-:W2:Y:S04]  /*84e30*/  LDL.LU R17, [R1+0x1ac] ;  /* 0x0001ac0001117983 */ /* 0x000ea80000300800 */
[----:B------:R-:W2:Y:S04]  /*84e40*/  LDL.LU R12, [R1+0xd8] ;  /* 0x0000d800010c7983 */ /* 0x000ea80000300800 */
[----:B-----5:R0:W-:Y:S04]  /*84e50*/  @P1 STG.E.U16 [R8.64], R15 ;  /* 0x0000000f08001986 */ /* 0x0201e8000c10150a */
[----:B----4-:R1:W-:Y:S01]  /*84e60*/  @P2 STG.E.U16 [R4.64], R25 ;  /* 0x0000001904002986 */ /* 0x0103e2000c10150a */
[----:B0-----:R-:W-:-:S04]  /*84e70*/  LEA R8, P6, R3, R0, 0x1 ;  /* 0x0000000003087211 */ /* 0x001fc800078c08ff */
[----:B------:R-:W-:Y:S01]  /*84e80*/  LEA.HI.X.SX32 R9, R3, R2, 0x1, P6 ;  /* 0x0000000203097211 */ /* 0x000fe200030f0eff */
[----:B------:R-:W-:Y:S01]  /*84e90*/  IMAD R3, R27, 0x2, R6 ;  /* 0x000000021b037824 */ /* 0x000fe200078e0206 */
[----:B-1----:R-:W-:Y:S02]  /*84ea0*/  LEA R4, P6, R6, R0, 0x1 ;  /* 0x0000000006047211 */ /* 0x002fe400078c08ff */
[----:B---3--:R-:W-:Y:S01]  /*84eb0*/  ISETP.LT.AND P1, PT, R24, c[0x0][0x17c], !P0 ;  /* 0x00005f0018007a0c */ /* 0x008fe20004721270 */
[----:B--2---:R0:W-:Y:S01]  /*84ec0*/  @P4 STG.E.U16 [R8.64], R20 ;  /* 0x0000001408004986 */ /* 0x0041e2000c10150a */
[----:B------:R-:W-:Y:S02]  /*84ed0*/  LEA.HI.X.SX32 R5, R6, R2, 0x1, P6 ;  /* 0x0000000206057211 */ /* 0x000fe400030f0eff */
[----:B------:R-:W-:Y:S01]  /*84ee0*/  ISETP.LT.AND P2, PT, R7, c[0x0][0x17c], !P0 ;  /* 0x00005f0007007a0c */ /* 0x000fe20004741270 */
[----:B------:R-:W2:Y:S01]  /*84ef0*/  LDL.LU R24, [R1+0x1bc] ;  /* 0x0001bc0001187983 */ /* 0x000ea20000300800 */
[----:B------:R-:W-:-:S03]  /*84f00*/  ISETP.LT.AND P4, PT, R19, c[0x0][0x17c], !P0 ;  /* 0x00005f0013007a0c */ /* 0x000fc60004781270 */
[----:B------:R-:W3:Y:S01]  /*84f10*/  LDL.LU R7, [R1+0x1d14] ;  /* 0x001d140001077983 */ /* 0x000ee20000300800 */
[----:B0-----:R-:W-:-:S03]  /*84f20*/  LEA R8, P6, R3, R0, 0x1 ;  /* 0x0000000003087211 */ /* 0x001fc600078c08ff */
[----:B------:R-:W4:Y:S01]  /*84f30*/  LDL.LU R21, [R1+0x1cc] ;  /* 0x0001cc0001157983 */ /* 0x000f220000300800 */
[----:B------:R-:W-:Y:S01]  /*84f40*/  IMAD R6, R27, 0x2, R3 ;  /* 0x000000021b067824 */ /* 0x000fe200078e0203 */
[----:B------:R-:W-:Y:S02]  /*84f50*/  LEA.HI.X.SX32 R9, R3, R2, 0x1, P6 ;  /* 0x0000000203097211 */ /* 0x000fe400030f0eff */
[----:B------:R-:W5:Y:S04]  /*84f60*/  LDL.LU R19, [R1+0x1d10] ;  /* 0x001d100001137983 */ /* 0x000f680000300800 */
[----:B------:R-:W2:Y:S04]  /*84f70*/  LDL.LU R14, [R1+0xe0] ;  /* 0x0000e000010e7983 */ /* 0x000ea80000300800 */
[----:B------:R-:W2:Y:S04]  /*84f80*/  LDL.LU R3, [R1+0xcc] ;  /* 0x0000cc0001037983 */ /* 0x000ea80000300800 */
[----:B---3--:R0:W-:Y:S02]  /*84f90*/  @P5 STG.E.U16 [R4.64], R7 ;  /* 0x0000000704005986 */ /* 0x0081e4000c10150a */
[----:B0-----:R-:W-:-:S04]  /*84fa0*/  LEA R4, P6, R6, R0, 0x1 ;  /* 0x0000000006047211 */ /* 0x001fc800078c08ff */
[----:B------:R-:W-:Y:S02]  /*84fb0*/  LEA.HI.X.SX32 R5, R6, R2, 0x1, P6 ;  /* 0x0000000206057211 */ /* 0x000fe400030f0eff */
[----:B--2---:R-:W-:Y:S01]  /*84fc0*/  ISETP.LT.AND P5, PT, R3, c[0x0][0x17c], !P0 ;  /* 0x00005f0003007a0c */ /* 0x004fe200047a1270 */
[----:B------:R-:W-:Y:S02]  /*84fd0*/  IMAD R3, R27, 0x2, R6 ;  /* 0x000000021b037824 */ /* 0x000fe400078e0206 */
[----:B------:R-:W2:Y:S04]  /*84fe0*/  LDL.LU R6, [R1+0xd0] ;  /* 0x0000d00001067983 */ /* 0x000ea80000300800 */
[----:B-----5:R0:W-:Y:S04]  /*84ff0*/  @P3 STG.E.U16 [R8.64], R19 ;  /* 0x0000001308003986 */ /* 0x0201e8000c10150a */
[----:B------:R1:W-:Y:S01]  /*85000*/  @P1 STG.E.U16 [R4.64], R23 ;  /* 0x0000001704001986 */ /* 0x0003e2000c10150a */
[----:B0-----:R-:W-:-:S04]  /*85010*/  LEA R8, P6, R3, R0, 0x1 ;  /* 0x0000000003087211 */ /* 0x001fc800078c08ff */
[----:B------:R-:W-:Y:S02]  /*85020*/  LEA.HI.X.SX32 R9, R3, R2, 0x1, P6 ;  /* 0x0000000203097211 */ /* 0x000fe400030f0eff */
[----:B------:R-:W-:Y:S02]  /*85030*/  ISETP.LT.AND P1, PT, R22, c[0x0][0x17c], !P0 ;  /* 0x00005f0016007a0c */ /* 0x000fe40004721270 */
[----:B------:R-:W3:Y:S04]  /*85040*/  LDL.LU R22, [R1+0xe8] ;  /* 0x0000e80001167983 */ /* 0x000ee80000300800 */
[----:B------:R0:W-:Y:S01]  /*85050*/  @P2 STG.E.U16 [R8.64], R17 ;  /* 0x0000001108002986 */ /* 0x0001e2000c10150a */
[----:B------:R-:W-:-:S03]  /*85060*/  ISETP.LT.AND P2, PT, R12, c[0x0][0x17c], !P0 ;  /* 0x00005f000c007a0c */ /* 0x000fc60004741270 */
[----:B------:R-:W5:Y:S01]  /*85070*/  LDL.LU R12, [R1+0xec] ;  /* 0x0000ec00010c7983 */ /* 0x000f620000300800 */
[----:B------:R-:W-:Y:S02]  /*85080*/  PRMT R7, R18, 0x7632, R7 ;  /* 0x0000763212077816 */ /* 0x000fe40000000007 */
[----:B--2---:R-:W-:Y:S01]  /*85090*/  ISETP.LT.AND P3, PT, R6, c[0x0][0x17c], !P0 ;  /* 0x00005f0006007a0c */ /* 0x004fe20004761270 */
[----:B------:R-:W-:-:S04]  /*850a0*/  IMAD R6, R27, 0x2, R3 ;  /* 0x000000021b067824 */ /* 0x000fc800078e0203 */
[----:B------:R-:W-:Y:S01]  /*850b0*/  IMAD R3, R27, 0x2, R6 ;  /* 0x000000021b037824 */ /* 0x000fe200078e0206 */
[----:B-1----:R-:W-:-:S04]  /*850c0*/  LEA R4, P6, R6, R0, 0x1 ;  /* 0x0000000006047211 */ /* 0x002fc800078c08ff */
[----:B------:R-:W-:Y:S02]  /*850d0*/  LEA.HI.X.SX32 R5, R6, R2, 0x1, P6 ;  /* 0x0000000206057211 */ /* 0x000fe400030f0eff */
[----:B0-----:R-:W-:-:S03]  /*850e0*/  LEA R8, P6, R3, R0, 0x1 ;  /* 0x0000000003087211 */ /* 0x001fc600078c08ff */
[----:B------:R0:W-:Y:S01]  /*850f0*/  @P4 STG.E.U16 [R4.64], R24 ;  /* 0x0000001804004986 */ /* 0x0001e2000c10150a */
[----:B------:R-:W-:-:S05]  /*85100*/  LEA.HI.X.SX32 R9, R3, R2, 0x1, P6 ;  /* 0x0000000203097211 */ /* 0x000fca00030f0eff */
[----:B----4-:R1:W-:Y:S01]  /*85110*/  @P5 STG.E.U16 [R8.64], R21 ;  /* 0x0000001508005986 */ /* 0x0103e2000c10150a */
[----:B------:R-:W-:-:S03]  /*85120*/  ISETP.LT.AND P5, PT, R14, c[0x0][0x17c], !P0 ;  /* 0x00005f000e007a0c */ /* 0x000fc600047a1270 */
[----:B0-----:R-:W2:Y:S04]  /*85130*/  LDL.LU R5, [R1+0xdc] ;  /* 0x0000dc0001057983 */ /* 0x001ea80000300800 */
[----:B------:R-:W4:Y:S04]  /*85140*/  LDL.LU R18, [R1+0xf0] ;  /* 0x0000f00001127983 */ /* 0x000f280000300800 */
[----:B------:R-:W3:Y:S04]  /*85150*/  LDL.LU R14, [R1+0xf4] ;  /* 0x0000f400010e7983 */ /* 0x000ee80000300800 */
[----:B-1----:R-:W3:Y:S01]  /*85160*/  LDL.LU R9, [R1+0xe4] ;  /* 0x0000e40001097983 */ /* 0x002ee20000300800 */
[----:B------:R-:W-:-:S05]  /*85170*/  IMAD R6, R27, 0x2, R3 ;  /* 0x000000021b067824 */ /* 0x000fca00078e0203 */
[----:B------:R-:W-:Y:S01]  /*85180*/  LEA R4, P6, R6, R0, 0x1 ;  /* 0x0000000006047211 */ /* 0x000fe200078c08ff */
[----:B------:R-:W-:Y:S01]  /*85190*/  IMAD R3, R27, 0x2, R6 ;  /* 0x000000021b037824 */ /* 0x000fe200078e0206 */
[----:B------:R-:W-:Y:S02]  /*851a0*/  PRMT R10, R28, 0x7632, R10 ;  /* 0x000076321c0a7816 */ /* 0x000fe4000000000a */
[----:B------:R-:W4:Y:S01]  /*851b0*/  LDL.LU R28, [R1+0x1d0c] ;  /* 0x001d0c00011c7983 */ /* 0x000f220000300800 */
[----:B--2---:R-:W-:Y:S02]  /*851c0*/  ISETP.LT.AND P4, PT, R5, c[0x0][0x17c], !P0 ;  /* 0x00005f0005007a0c */ /* 0x004fe40004781270 */
[----:B------:R-:W-:Y:S01]  /*851d0*/  LEA.HI.X.SX32 R5, R6, R2, 0x1, P6 ;  /* 0x0000000206057211 */ /* 0x000fe200030f0eff */
[----:B------:R-:W-:Y:S01]  /*851e0*/  IMAD R6, R27, 0x2, R3 ;  /* 0x000000021b067824 */ /* 0x000fe200078e0203 */
[----:B------:R-:W-:-:S03]  /*851f0*/  LEA R8, P6, R3, R0, 0x1 ;  /* 0x0000000003087211 */ /* 0x000fc600078c08ff */
[----:B------:R0:W-:Y:S01]  /*85200*/  @P3 STG.E.U16 [R4.64], R7 ;  /* 0x0000000704003986 */ /* 0x0001e2000c10150a */
[----:B---3--:R-:W-:Y:S02]  /*85210*/  ISETP.LT.AND P3, PT, R9, c[0x0][0x17c], !P0 ;  /* 0x00005f0009007a0c */ /* 0x008fe40004761270 */
[----:B------:R-:W-:Y:S02]  /*85220*/  LEA.HI.X.SX32 R9, R3, R2, 0x1, P6 ;  /* 0x0000000203097211 */ /* 0x000fe400030f0eff */
[C---:B0-----:R-:W-:Y:S02]  /*85230*/  LEA R4, P6, R6.reuse, R0, 0x1 ;  /* 0x0000000006047211 */ /* 0x041fe400078c08ff */
[----:B------:R-:W-:Y:S02]  /*85240*/  PRMT R7, R13, 0x7632, R7 ;  /* 0x000076320d077816 */ /* 0x000fe40000000007 */
[----:B------:R-:W-:Y:S01]  /*85250*/  LEA.HI.X.SX32 R5, R6, R2, 0x1, P6 ;  /* 0x0000000206057211 */ /* 0x000fe200030f0eff */
[----:B------:R-:W-:Y:S01]  /*85260*/  @P1 STG.E.U16 [R8.64], R10 ;  /* 0x0000000a08001986 */ /* 0x000fe2000c10150a */
[----:B------:R-:W-:-:S03]  /*85270*/  ISETP.LT.AND P1, PT, R22, c[0x0][0x17c], !P0 ;  /* 0x00005f0016007a0c */ /* 0x000fc60004721270 */
[----:B------:R-:W2:Y:S04]  /*85280*/  LDL.LU R13, [R1+0xf8] ;  /* 0x0000f800010d7983 */ /* 0x000ea80000300800 */
[----:B------:R0:W-:Y:S04]  /*85290*/  @P2 STG.E.U16 [R4.64], R7 ;  /* 0x0000000704002986 */ /* 0x0001e8000c10150a */
[----:B------:R-:W3:Y:S01]  /*852a0*/  LDL.LU R22, [R1+0xfc] ;  /* 0x0000fc0001167983 */ /* 0x000ee20000300800 */
[----:B0-----:R-:W-:-:S03]  /*852b0*/  PRMT R7, R26, 0x7632, R7 ;  /* 0x000076321a077816 */ /* 0x001fc60000000007 */
[----:B------:R-:W3:Y:S01]  /*852c0*/  LDL.LU R26, [R1+0x100] ;  /* 0x00010000011a7983 */ /* 0x000ee20000300800 */
[----:B------:R-:W-:-:S04]  /*852d0*/  IMAD R3, R27, 0x2, R6 ;  /* 0x000000021b037824 */ /* 0x000fc800078e0206 */
[----:B------:R-:W-:Y:S01]  /*852e0*/  IMAD R5, R27, 0x2, R3 ;  /* 0x000000021b057824 */ /* 0x000fe200078e0203 */
[----:B------:R-:W-:Y:S02]  /*852f0*/  LEA R8, P6, R3, R0, 0x1 ;  /* 0x0000000003087211 */ /* 0x000fe400078c08ff */
[----:B------:R-:W-:Y:S02]  /*85300*/  PRMT R11, R11, 0x7632, R11 ;  /* 0x000076320b0b7816 */ /* 0x000fe4000000000b */
[----:B------:R-:W-:Y:S01]  /*85310*/  LEA.HI.X.SX32 R9, R3, R2, 0x1, P6 ;  /* 0x0000000203097211 */ /* 0x000fe200030f0eff */
[----:B------:R-:W-:Y:S01]  /*85320*/  IMAD R3, R27, 0x2, R5 ;  /* 0x000000021b037824 */ /* 0x000fe200078e0205 */
[----:B------:R-:W-:-:S03]  /*85330*/  LEA R4, P6, R5, R0, 0x1 ;  /* 0x0000000005047211 */ /* 0x000fc600078c08ff */
[----:B------:R0:W-:Y:S01]  /*85340*/  @P4 STG.E.U16 [R8.64], R11 ;  /* 0x0000000b08004986 */ /* 0x0001e2000c10150a */
[----:B------:R-:W-:Y:S01]  /*85350*/  LEA.HI.X.SX32 R5, R5, R2, 0x1, P6 ;  /* 0x0000000205057211 */ /* 0x000fe200030f0eff */
[----:B------:R-:W-:-:S04]  /*85360*/  IMAD R6, R27, 0x2, R3 ;  /* 0x000000021b067824 */ /* 0x000fc800078e0203 */
[----:B------:R1:W-:Y:S01]  /*85370*/  @P5 STG.E.U16 [R4.64], R7 ;  /* 0x0000000704005986 */ /* 0x0003e2000c10150a */
[----:B0-----:R-:W-:-:S04]  /*85380*/  LEA R8, P6, R3, R0, 0x1 ;  /* 0x0000000003087211 */ /* 0x001fc800078c08ff */
[----:B------:R-:W-:Y:S02]  /*85390*/  LEA.HI.X.SX32 R9, R3, R2, 0x1, P6 ;  /* 0x0000000203097211 */ /* 0x000fe400030f0eff */
[----:B-1----:R-:W-:Y:S02]  /*853a0*/  LEA R4, P6, R6, R0, 0x1 ;  /* 0x0000000006047211 */ /* 0x002fe400078c08ff */
[----:B------:R-:W-:Y:S01]  /*853b0*/  PRMT R10, R29, 0x7632, R10 ;  /* 0x000076321d0a7816 */ /* 0x000fe2000000000a */
[----:B------:R-:W-:Y:S01]  /*853c0*/  IMAD R3, R27, 0x2, R6 ;  /* 0x000000021b037824 */ /* 0x000fe200078e0206 */
[----:B------:R-:W-:Y:S02]  /*853d0*/  PRMT R7, R16, 0x7632, R7 ;  /* 0x0000763210077816 */ /* 0x000fe40000000007 */
[----:B------:R-:W-:Y:S01]  /*853e0*/  LEA.HI.X.SX32 R5, R6, R2, 0x1, P6 ;  /* 0x0000000206057211 */ /* 0x000fe200030f0eff */
[----:B------:R0:W-:Y:S01]  /*853f0*/  @P3 STG.E.U16 [R8.64], R10 ;  /* 0x0000000a08003986 */ /* 0x0001e2000c10150a */
[----:B-----5:R-:W-:-:S03]  /*85400*/  ISETP.LT.AND P2, PT, R12, c[0x0][0x17c], !P0 ;  /* 0x00005f000c007a0c */ /* 0x020fc60004741270 */
[----:B------:R1:W-:Y:S01]  /*85410*/  @P1 STG.E.U16 [R4.64], R7 ;  /* 0x0000000704001986 */ /* 0x0003e2000c10150a */
[----:B----4-:R-:W-:Y:S02]  /*85420*/  ISETP.LT.AND P4, PT, R18, c[0x0][0x17c], !P0 ;  /* 0x00005f0012007a0c */ /* 0x010fe40004781270 */
[----:B------:R-:W-:Y:S01]  /*85430*/  PRMT R15, R15, 0x7632, R15 ;  /* 0x000076320f0f7816 */ /* 0x000fe2000000000f */
[----:B------:R-:W4:Y:S01]  /*85440*/  LDL.LU R16, [R1+0x108] ;  /* 0x0001080001107983 */ /* 0x000f220000300800 */
[----:B0-----:R-:W-:Y:S01]  /*85450*/  LEA R8, P6, R3, R0, 0x1 ;  /* 0x0000000003087211 */ /* 0x001fe200078c08ff */
[----:B-1----:R-:W-:-:S03]  /*85460*/  IMAD R5, R27, 0x2, R3 ;  /* 0x000000021b057824 */ /* 0x002fc600078e0203 */
[----:B------:R-:W-:Y:S02]  /*85470*/  LEA.HI.X.SX32 R9, R3, R2, 0x1, P6 ;  /* 0x0000000203097211 */ /* 0x000fe400030f0eff */
[----:B------:R-:W-:Y:S01]  /*85480*/  LEA R4, P6, R5, R0, 0x1 ;  /* 0x0000000005047211 */ /* 0x000fe200078c08ff */
[----:B------:R-:W-:Y:S01]  /*85490*/  IMAD R3, R27, 0x2, R5 ;  /* 0x000000021b037824 */ /* 0x000fe200078e0205 */
[----:B------:R-:W-:Y:S02]  /*854a0*/  PRMT R7, R25, 0x7632, R7 ;  /* 0x0000763219077816 */ /* 0x000fe40000000007 */
[----:B------:R-:W-:Y:S01]  /*854b0*/  LEA.HI.X.SX32 R5, R5, R2, 0x1, P6 ;  /* 0x0000000205057211 */ /* 0x000fe200030f0eff */
[----:B------:R0:W-:Y:S04]  /*854c0*/  @P2 STG.E.U16 [R8.64], R15 ;  /* 0x0000000f08002986 */ /* 0x0001e8000c10150a */
[----:B------:R1:W-:Y:S01]  /*854d0*/  @P4 STG.E.U16 [R4.64], R7 ;  /* 0x0000000704004986 */ /* 0x0003e2000c10150a */
[----:B------:R-:W-:Y:S01]  /*854e0*/  ISETP.LT.AND P4, PT, R28, c[0x0][0x17c], !P0 ;  /* 0x00005f001c007a0c */ /* 0x000fe20004781270 */
[----:B------:R-:W-:Y:S01]  /*854f0*/  IMAD R6, R27, 0x2, R3 ;  /* 0x000000021b067824 */ /* 0x000fe200078e0203 */
[----:B0-----:R-:W-:-:S04]  /*85500*/  LEA R8, P6, R3, R0, 0x1 ;  /* 0x0000000003087211 */ /* 0x001fc800078c08ff */
[----:B------:R-:W-:Y:S02]  /*85510*/  LEA.HI.X.SX32 R9, R3, R2, 0x1, P6 ;  /* 0x0000000203097211 */ /* 0x000fe400030f0eff */
[----:B------:R-:W-:Y:S02]  /*85520*/  PRMT R3, R20, 0x7632, R3 ;  /* 0x0000763214037816 */ /* 0x000fe40000000003 */
[----:B--2---:R-:W-:Y:S02]  /*85530*/  ISETP.LT.AND P3, PT, R13, c[0x0][0x17c], !P0 ;  /* 0x00005f000d007a0c */ /* 0x004fe40004761270 */
[----:B------:R-:W2:Y:S04]  /*85540*/  LDL.LU R13, [R1+0x10c] ;  /* 0x00010c00010d7983 */ /* 0x000ea80000300800 */
[----:B------:R-:W5:Y:S01]  /*85550*/  LDL.LU R25, [R1+0x110] ;  /* 0x0001100001197983 */ /* 0x000f620000300800 */
[----:B---3--:R-:W-:-:S03]  /*85560*/  ISETP.LT.AND P2, PT, R26, c[0x0][0x17c], !P0 ;  /* 0x00005f001a007a0c */ /* 0x008fc60004741270 */
[----:B------:R-:W3:Y:S04]  /*85570*/  LDL.LU R26, [R1+0x114] ;  /* 0x00011400011a7983 */ /* 0x000ee80000300800 */
[----:B------:R-:W3:Y:S04]  /*85580*/  LDL.LU R28, [R1+0x1d08] ;  /* 0x001d0800011c7983 */ /* 0x000ee80000300800 */
[----:B------:R-:W4:Y:S01]  /*85590*/  LDL.LU R20, [R1+0x118] ;  /* 0x0001180001147983 */ /* 0x000f220000300800 */
[----:B------:R-:W-:Y:S02]  /*855a0*/  ISETP.LT.AND P5, PT, R14, c[0x0][0x17c], !P0 ;  /* 0x00005f000e007a0c */ /* 0x000fe400047a1270 */
[----:B-1----:R-:W-:-:S02]  /*855b0*/  LEA R4, P6, R6, R0, 0x1 ;  /* 0x0000000006047211 */ /* 0x002fc400078c08ff */
[----:B------:R-:W-:Y:S02]  /*855c0*/  PRMT R7, R7, 0x7632, R7 ;  /* 0x0000763207077816 */ /* 0x000fe40000000007 */
[----:B------:R-:W-:Y:S01]  /*855d0*/  LEA.HI.X.SX32 R5, R6, R2, 0x1, P6 ;  /* 0x0000000206057211 */ /* 0x000fe200030f0eff */
[----:B------:R-:W-:Y:S01]  /*855e0*/  IMAD R6, R27, 0x2, R6 ;  /* 0x000000021b067824 */ /* 0x000fe200078e0206 */
[----:B------:R-:W-:-:S05]  /*855f0*/  ISETP.LT.AND P1, PT, R22, c[0x0][0x17c], !P0 ;  /* 0x00005f0016007a0c */ /* 0x000fca0004721270 */
[----:B------:R-:W-:Y:S04]  /*85600*/  @P5 STG.E.U16 [R8.64], R3 ;  /* 0x0000000308005986 */ /* 0x000fe8000c10150a */
[----:B------:R0:W-:Y:S01]  /*85610*/  @P3 STG.E.U16 [R4.64], R7 ;  /* 0x0000000704003986 */ /* 0x0001e2000c10150a */
[----:B------:R-:W-:Y:S02]  /*85620*/  PRMT R19, R19, 0x7632, R19 ;  /* 0x0000763213137816 */ /* 0x000fe40000000013 */
[----:B0-----:R-:W-:-:S04]  /*85630*/  LEA R4, P5, R6, R0, 0x1 ;  /* 0x0000000006047211 */ /* 0x001fc800078a08ff */
[----:B------:R-:W-:-:S05]  /*85640*/  LEA.HI.X.SX32 R5, R6, R2, 0x1, P5 ;  /* 0x0000000206057211 */ /* 0x000fca00028f0eff */
[----:B------:R-:W-:Y:S01]  /*85650*/  @P1 STG.E.U16 [R4.64], R19 ;  /* 0x0000001304001986 */ /* 0x000fe2000c10150a */
[----:B------:R-:W-:Y:S02]  /*85660*/  PRMT R8, R23, 0x7632, R8 ;  /* 0x0000763217087816 */ /* 0x000fe40000000008 */
[----:B--2---:R-:W-:Y:S02]  /*85670*/  ISETP.LT.AND P3, PT, R13, c[0x0][0x17c], !P0 ;  /* 0x00005f000d007a0c */ /* 0x004fe40004761270 */
[----:B-----5:R-:W-:Y:S02]  /*85680*/  ISETP.LT.AND P1, PT, R25, c[0x0][0x17c], !P0 ;  /* 0x00005f0019007a0c */ /* 0x020fe40004721270 */
[----:B---3--:R-:W-:Y:S01]  /*85690*/  LOP3.LUT R25, R28, 0x20, RZ, 0x3c, !PT ;  /* 0x000000201c197812 */ /* 0x008fe200078e3cff */
[----:B------:R-:W0:Y:S04]  /*856a0*/  LDS.128 R12, [R28] ;  /* 0x000000001c0c7984 */ /* 0x000e280000000c00 */
[----:B----4-:R-:W-:Y:S04]  /*856b0*/  STL.64 [R1+0x1d00], R20 ;  /* 0x001d001401007387 */ /* 0x010fe80000100a00 */
[----:B------:R-:W1:Y:S04]  /*856c0*/  LDS.128 R20, [R25] ;  /* 0x0000000019147984 */ /* 0x000e680000000c00 */
[----:B0-----:R0:W-:Y:S04]  /*856d0*/  STL.64 [R1+0x60], R12 ;  /* 0x0000600c01007387 */ /* 0x0011e80000100a00 */
[----:B------:R-:W-:Y:S01]  /*856e0*/  STL.64 [R1+0x68], R14 ;  /* 0x0000680e01007387 */ /* 0x000fe20000100a00 */
[----:B-1----:R-:W-:-:S03]  /*856f0*/  IMAD.MOV.U32 R11, RZ, RZ, R20 ;  /* 0x000000ffff0b7224 */ /* 0x002fc600078e0014 */
[----:B0-----:R-:W2:Y:S04]  /*85700*/  LDL.LU R13, [R1+0x11c] ;  /* 0x00011c00010d7983 */ /* 0x001ea80000300800 */
[----:B------:R0:W-:Y:S04]  /*85710*/  STL.64 [R1+0x40], R20 ;  /* 0x0000401401007387 */ /* 0x0001e80000100a00 */
[----:B------:R1:W-:Y:S04]  /*85720*/  STL.64 [R1+0x48], R22 ;  /* 0x0000481601007387 */ /* 0x0003e80000100a00 */
[----:B0-----:R-:W3:Y:S04]  /*85730*/  LDL.LU.64 R20, [R1+0x1d00] ;  /* 0x001d000001147983 */ /* 0x001ee80000300a00 */
[----:B-1----:R-:W4:Y:S01]  /*85740*/  LDL.LU R23, [R1+0x120] ;  /* 0x0001200001177983 */ /* 0x002f220000300800 */
[----:B------:R-:W-:-:S05]  /*85750*/  IMAD R7, R27, 0x2, R6 ;  /* 0x000000021b077824 */ /* 0x000fca00078e0206 */
[----:B------:R-:W-:Y:S01]  /*85760*/  LEA R6, P5, R7, R0, 0x1 ;  /* 0x0000000007067211 */ /* 0x000fe200078a08ff */
[----:B------:R-:W-:-:S03]  /*85770*/  IMAD R3, R27, 0x2, R7 ;  /* 0x000000021b037824 */ /* 0x000fc600078e0207 */
[----:B------:R-:W-:-:S05]  /*85780*/  LEA.HI.X.SX32 R7, R7, R2, 0x1, P5 ;  /* 0x0000000207077211 */ /* 0x000fca00028f0eff */
[----:B------:R0:W-:Y:S01]  /*85790*/  @P2 STG.E.U16 [R6.64], R8 ;  /* 0x0000000806002986 */ /* 0x0001e2000c10150a */
[----:B------:R-:W-:Y:S02]  /*857a0*/  ISETP.LT.AND P2, PT, R26, c[0x0][0x17c], !P0 ;  /* 0x00005f001a007a0c */ /* 0x000fe40004741270 */
[----:B------:R-:W-:Y:S02]  /*857b0*/  LOP3.LUT R26, R28, 0x40, RZ, 0x3c, !PT ;  /* 0x000000401c1a7812 */ /* 0x000fe400078e3cff */
[----:B------:R-:W-:Y:S02]  /*857c0*/  ISETP.LT.AND P6, PT, R16, c[0x0][0x17c], !P0 ;  /* 0x00005f0010007a0c */ /* 0x000fe400047c1270 */
[----:B0-----:R-:W-:Y:S02]  /*857d0*/  PRMT R7, R17, 0x7632, R7 ;  /* 0x0000763211077816 */ /* 0x001fe40000000007 */
[----:B------:R-:W0:Y:S01]  /*857e0*/  LDS.128 R16, [R26] ;  /* 0x000000001a107984 */ /* 0x000e220000000c00 */
[----:B------:R-:W-:-:S04]  /*857f0*/  LEA R4, P5, R3, R0, 0x1 ;  /* 0x0000000003047211 */ /* 0x000fc800078a08ff */
[----:B------:R-:W-:Y:S02]  /*85800*/  LEA.HI.X.SX32 R5, R3, R2, 0x1, P5 ;  /* 0x0000000203057211 */ /* 0x000fe400028f0eff */
[----:B------:R-:W-:Y:S02]  /*85810*/  PRMT R10, R24, 0x7632, R10 ;  /* 0x00007632180a7816 */ /* 0x000fe4000000000a */
[----:B------:R-:W-:Y:S01]  /*85820*/  LOP3.LUT R24, R28, 0x60, RZ, 0x3c, !PT ;  /* 0x000000601c187812 */ /* 0x000fe200078e3cff */
[C---:B------:R-:W-:Y:S01]  /*85830*/  IMAD R6, R27.reuse, 0x2, R3 ;  /* 0x000000021b067824 */ /* 0x040fe200078e0203 */
[----:B------:R1:W-:Y:S03]  /*85840*/  @P4 STG.E.U16 [R4.64], R7 ;  /* 0x0000000704004986 */ /* 0x0003e6000c10150a */
[----:B------:R-:W-:Y:S01]  /*85850*/  IMAD R3, R27, 0x2, R6 ;  /* 0x000000021b037824 */ /* 0x000fe200078e0206 */
[----:B-1----:R-:W-:-:S04]  /*85860*/  LEA R4, P4, R6, R0, 0x1 ;  /* 0x0000000006047211 */ /* 0x002fc800078808ff */
[----:B------:R-:W-:Y:S02]  /*85870*/  LEA.HI.X.SX32 R5, R6, R2, 0x1, P4 ;  /* 0x0000000206057211 */ /* 0x000fe400020f0eff */
[----:B------:R-:W-:-:S04]  /*85880*/  LEA R6, P4, R3, R0, 0x1 ;  /* 0x0000000003067211 */ /* 0x000fc800078808ff */
[----:B------:R-:W-:Y:S01]  /*85890*/  LEA.HI.X.SX32 R7, R3, R2, 0x1, P4 ;  /* 0x0000000203077211 */ /* 0x000fe200020f0eff */
[----:B------:R-:W-:Y:S01]  /*858a0*/  @P6 STG.E.U16 [R4.64], R10 ;  /* 0x0000000a04006986 */ /* 0x000fe2000c10150a */
[----:B---3--:R-:W-:-:S03]  /*858b0*/  ISETP.LT.AND P5, PT, R20, c[0x0][0x17c], !P0 ;  /* 0x00005f0014007a0c */ /* 0x008fc600047a1270 */
[----:B------:R-:W3:Y:S04]  /*858c0*/  LDL.LU R20, [R1+0x124] ;  /* 0x0001240001147983 */ /* 0x000ee80000300800 */
[----:B0-----:R-:W-:Y:S04]  /*858d0*/  STL.64 [R1+0x70], R16 ;  /* 0x0000701001007387 */ /* 0x001fe80000100a00 */
[----:B------:R0:W-:Y:S02]  /*858e0*/  STL.64 [R1+0x78], R18 ;  /* 0x0000781201007387 */ /* 0x0001e40000100a00 */
[----:B0-----:R-:W-:-:S05]  /*858f0*/  IMAD.MOV.U32 R18, RZ, RZ, R16 ;  /* 0x000000ffff127224 */ /* 0x001fca00078e0010 */
[----:B------:R-:W-:Y:S04]  /*85900*/  STL [R1+0x1cf8], R18 ;  /* 0x001cf81201007387 */ /* 0x000fe80000100800 */
[----:B------:R-:W0:Y:S04]  /*85910*/  LDS.128 R16, [R24] ;  /* 0x0000000018107984 */ /* 0x000e280000000c00 */
[----:B0-----:R-:W-:Y:S01]  /*85920*/  STL.64 [R1+0x10], R16 ;  /* 0x0000101001007387 */ /* 0x001fe20000100a00 */
[----:B------:R-:W-:-:S03]  /*85930*/  IMAD.MOV.U32 R15, RZ, RZ, R16 ;  /* 0x000000ffff0f7224 */ /* 0x000fc600078e0010 */
[----:B------:R-:W-:Y:S04]  /*85940*/  STL.64 [R1+0x18], R18 ;  /* 0x0000181201007387 */ /* 0x000fe80000100a00 */
[----:B------:R-:W0:Y:S01]  /*85950*/  LDS.128 R16, [R28+0x800] ;  /* 0x000800001c107984 */ /* 0x000e220000000c00 */
[----:B------:R-:W-:-:S03]  /*85960*/  PRMT R8, R21, 0x7632, R8 ;  /* 0x0000763215087816 */ /* 0x000fc60000000008 */
[----:B0-----:R-:W-:Y:S01]  /*85970*/  STL.64 [R1+0xa0], R16 ;  /* 0x0000a01001007387 */ /* 0x001fe20000100a00 */
[----:B------:R-:W-:-:S03]  /*85980*/  IMAD.MOV.U32 R14, RZ, RZ, R16 ;  /* 0x000000ffff0e7224 */ /* 0x000fc600078e0010 */
[----:B------:R-:W-:Y:S04]  /*85990*/  STL.64 [R1+0xa8], R18 ;  /* 0x0000a81201007387 */ /* 0x000fe80000100a00 */
[----:B------:R-:W0:Y:S04]  /*859a0*/  LDS.128 R16, [R25+0x800] ;  /* 0x0008000019107984 */ /* 0x000e280000000c00 */
[----:B------:R-:W5:Y:S04]  /*859b0*/  LDL.LU R21, [R1+0x128] ;  /* 0x0001280001157983 */ /* 0x000f680000300800 */
[----:B------:R-:W5:Y:S04]  /*859c0*/  LDL.LU R29, [R1+0x12c] ;  /* 0x00012c00011d7983 */ /* 0x000f680000300800 */
[----:B0-----:R-:W-:Y:S04]  /*859d0*/  STL.64 [R1+0x90], R16 ;  /* 0x0000901001007387 */ /* 0x001fe80000100a00 */
[----:B------:R0:W-:Y:S04]  /*859e0*/  STL.64 [R1+0x98], R18 ;  /* 0x0000981201007387 */ /* 0x0001e80000100a00 */
[----:B0-----:R-:W5:Y:S04]  /*859f0*/  LDL.LU R18, [R1+0x1cf8] ;  /* 0x001cf80001127983 */ /* 0x001f680000300800 */
[----:B------:R0:W-:Y:S01]  /*85a00*/  @P3 STG.E.U16 [R6.64], R8 ;  /* 0x0000000806003986 */ /* 0x0001e2000c10150a */
[----:B----4-:R-:W-:-:S03]  /*85a10*/  ISETP.LT.AND P3, PT, R23, c[0x0][0x17c], !P0 ;  /* 0x00005f0017007a0c */ /* 0x010fc60004761270 */
[----:B------:R-:W4:Y:S01]  /*85a20*/  LDL.LU R23, [R1+0x130] ;  /* 0x0001300001177983 */ /* 0x000f220000300800 */
[----:B------:R-:W-:-:S05]  /*85a30*/  IMAD R9, R27, 0x2, R3 ;  /* 0x000000021b097824 */ /* 0x000fca00078e0203 */
[----:B------:R-:W-:-:S04]  /*85a40*/  LEA R4, P6, R9, R0, 0x1 ;  /* 0x0000000009047211 */ /* 0x000fc800078c08ff */
[----:B------:R-:W-:-:S05]  /*85a50*/  LEA.HI.X.SX32 R5, R9, R2, 0x1, P6 ;  /* 0x0000000209057211 */ /* 0x000fca00030f0eff */
[----:B------:R1:W-:Y:S04]  /*85a60*/  @P1 STG.E.U16 [R4.64], R12 ;  /* 0x0000000c04001986 */ /* 0x0003e8000c10150a */
[----:B------:R-:W2:Y:S01]  /*85a70*/  LDS.128 R4, [R26+0x800] ;  /* 0x000800001a047984 */ /* 0x000ea20000000c00 */
[----:B------:R-:W-:-:S04]  /*85a80*/  IMAD R3, R27, 0x2, R9 ;  /* 0x000000021b037824 */ /* 0x000fc800078e0209 */
[----:B------:R-:W-:Y:S01]  /*85a90*/  IMAD R10, R27, 0x2, R3 ;  /* 0x000000021b0a7824 */ /* 0x000fe200078e0203 */
[----:B0-----:R-:W-:-:S04]  /*85aa0*/  LEA R8, P6, R3, R0, 0x1 ;  /* 0x0000000003087211 */ /* 0x001fc800078c08ff */
[----:B------:R-:W-:Y:S02]  /*85ab0*/  LEA.HI.X.SX32 R9, R3, R2, 0x1, P6 ;  /* 0x0000000203097211 */ /* 0x000fe400030f0eff */
[C---:B-1----:R-:W-:Y:S02]  /*85ac0*/  LEA R12, P6, R10.reuse, R0, 0x1 ;  /* 0x000000000a0c7211 */ /* 0x042fe400078c08ff */
[----:B--2---:R-:W-:Y:S02]  /*85ad0*/  ISETP.LT.AND P4, PT, R13, c[0x0][0x17c], !P0 ;  /* 0x00005f000d007a0c */ /* 0x004fe40004781270 */
[----:B------:R-:W-:Y:S01]  /*85ae0*/  LEA.HI.X.SX32 R13, R10, R2, 0x1, P6 ;  /* 0x000000020a0d7211 */ /* 0x000fe200030f0eff */
[----:B------:R-:W-:Y:S01]  /*85af0*/  @P2 STG.E.U16 [R8.64], R11 ;  /* 0x0000000b08002986 */ /* 0x000fe2000c10150a */
[----:B------:R-:W-:-:S03]  /*85b00*/  IMAD.MOV.U32 R17, RZ, RZ, R4 ;  /* 0x000000ffff117224 */ /* 0x000fc600078e0004 */
[----:B------:R-:W-:Y:S04]  /*85b10*/  STL.64 [R1+0x80], R4 ;  /* 0x0000800401007387 */ /* 0x000fe80000100a00 */
[----:B------:R-:W-:Y:S04]  /*85b20*/  STL.64 [R1+0x88], R6 ;  /* 0x0000880601007387 */ /* 0x000fe80000100a00 */
[----:B------:R-:W0:Y:S01]  /*85b30*/  LDS.128 R4, [R24+0x800] ;  /* 0x0008000018047984 */ /* 0x000e220000000c00 */
[----:B---3--:R-:W-:-:S03]  /*85b40*/  ISETP.LT.AND P1, PT, R20, c[0x0][0x17c], !P0 ;  /* 0x00005f0014007a0c */ /* 0x008fc60004721270 */
[----:B------:R-:W2:Y:S04]  /*85b50*/  LDL.LU R20, [R1+0x134] ;  /* 0x0001340001147983 */ /* 0x000ea80000300800 */
[----:B------:R-:W-:Y:S04]  /*85b60*/  STL [R1+0x1cf0], R17 ;  /* 0x001cf01101007387 */ /* 0x000fe80000100800 */
[----:B------:R-:W-:Y:S04]  /*85b70*/  STL [R1+0x1cf4], R16 ;  /* 0x001cf41001007387 */ /* 0x000fe80000100800 */
[----:B0-----:R-:W-:Y:S04]  /*85b80*/  STL [R1+0x1ce4], R5 ;  /* 0x001ce40501007387 */ /* 0x001fe80000100800 */
[----:B------:R-:W-:Y:S04]  /*85b90*/  STL [R1+0x1cd8], R6 ;  /* 0x001cd80601007387 */ /* 0x000fe80000100800 */
[----:B------:R-:W-:Y:S01]  /*85ba0*/  STL [R1+0x1cd0], R7 ;  /* 0x001cd00701007387 */ /* 0x000fe20000100800 */
[----:B------:R-:W-:-:S05]  /*85bb0*/  IMAD R3, R27, 0x2, R10 ;  /* 0x000000021b037824 */ /* 0x000fca00078e020a */
[----:B------:R-:W-:-:S04]  /*85bc0*/  LEA R8, P6, R3, R0, 0x1 ;  /* 0x0000000003087211 */ /* 0x000fc800078c08ff */
[----:B------:R-:W-:Y:S02]  /*85bd0*/  LEA.HI.X.SX32 R9, R3, R2, 0x1, P6 ;  /* 0x0000000203097211 */ /* 0x000fe400030f0eff */
[----:B-----5:R-:W-:Y:S02]  /*85be0*/  ISETP.LT.AND P2, PT, R21, c[0x0][0x17c], !P0 ;  /* 0x00005f0015007a0c */ /* 0x020fe40004741270 */
[----:B------:R-:W3:Y:S04]  /*85bf0*/  LDL.LU R21, [R1+0x138] ;  /* 0x0001380001157983 */ /* 0x000ee80000300800 */
[----:B------:R-:W-:Y:S04]  /*85c00*/  @P5 STG.E.U16 [R12.64], R18 ;  /* 0x000000120c005986 */ /* 0x000fe8000c10150a */
[----:B------:R-:W0:Y:S04]  /*85c10*/  LDS.128 R16, [R28+0x1000] ;  /* 0x001000001c107984 */ /* 0x000e280000000c00 */
[----:B0-----:R-:W-:Y:S01]  /*85c20*/  STL.64 [R1+0x50], R16 ;  /* 0x0000501001007387 */ /* 0x001fe20000100a00 */
[----:B------:R-:W-:-:S03]  /*85c30*/  IMAD.MOV.U32 R22, RZ, RZ, R16 ;  /* 0x000000ffff167224 */ /* 0x000fc600078e0010 */
[----:B------:R-:W-:Y:S04]  /*85c40*/  STL.64 [R1+0x58], R18 ;  /* 0x0000581201007387 */ /* 0x000fe80000100a00 */
[----:B------:R-:W0:Y:S04]  /*85c50*/  LDS.128 R16, [R25+0x1000] ;  /* 0x0010000019107984 */ /* 0x000e280000000c00 */
[----:B------:R-:W-:Y:S01]  /*85c60*/  @P4 STG.E.U16 [R8.64], R15 ;  /* 0x0000000f08004986 */ /* 0x000fe2000c10150a */
[----:B----4-:R-:W-:-:S03]  /*85c70*/  ISETP.LT.AND P4, PT, R23, c[0x0][0x17c], !P0 ;  /* 0x00005f0017007a0c */ /* 0x010fc60004781270 */
[----:B------:R-:W4:Y:S04]  /*85c80*/  LDL.LU R23, [R1+0x13c] ;  /* 0x00013c0001177983 */ /* 0x000f280000300800 */
[----:B0-----:R-:W-:Y:S04]  /*85c90*/  STL.64 [R1+0x30], R16 ;  /* 0x0000301001007387 */ /* 0x001fe80000100a00 */
[----:B------:R-:W-:Y:S04]  /*85ca0*/  STL.64 [R1+0x38], R18 ;  /* 0x0000381201007387 */ /* 0x000fe80000100a00 */
[----:B------:R-:W0:Y:S04]  /*85cb0*/  LDS.128 R16, [R26+0x1000] ;  /* 0x001000001a107984 */ /* 0x000e280000000c00 */
[----:B0-----:R0:W-:Y:S04]  /*85cc0*/  STL.64 [R1+0x20], R16 ;  /* 0x0000201001007387 */ /* 0x0011e80000100a00 */
[----:B------:R-:W-:Y:S04]  /*85cd0*/  STL.64 [R1+0x28], R18 ;  /* 0x0000281201007387 */ /* 0x000fe80000100a00 */
[----:B0-----:R-:W5:Y:S01]  /*85ce0*/  LDL.LU R16, [R1+0x1cf4] ;  /* 0x001cf40001107983 */ /* 0x001f620000300800 */
[----:B------:R-:W-:-:S04]  /*85cf0*/  IMAD R11, R27, 0x2, R3 ;  /* 0x000000021b0b7824 */ /* 0x000fc800078e0203 */
[----:B------:R-:W-:Y:S01]  /*85d00*/  IMAD R3, R27, 0x2, R11 ;  /* 0x000000021b037824 */ /* 0x000fe200078e020b */
[----:B------:R-:W-:-:S04]  /*85d10*/  LEA R10, P6, R11, R0, 0x1 ;  /* 0x000000000b0a7211 */ /* 0x000fc800078c08ff */
[----:B------:R-:W-:Y:S02]  /*85d20*/  LEA.HI.X.SX32 R11, R11, R2, 0x1, P6 ;  /* 0x000000020b0b7211 */ /* 0x000fe400030f0eff */
[----:B------:R-:W-:-:S04]  /*85d30*/  LEA R8, P6, R3, R0, 0x1 ;  /* 0x0000000003087211 */ /* 0x000fc800078c08ff */
[----:B------:R-:W-:Y:S01]  /*85d40*/  LEA.HI.X.SX32 R9, R3, R2, 0x1, P6 ;  /* 0x0000000203097211 */ /* 0x000fe200030f0eff */
[----:B------:R-:W-:Y:S01]  /*85d50*/  @P3 STG.E.U16 [R10.64], R14 ;  /* 0x0000000e0a003986 */ /* 0x000fe2000c10150a */
[----:B------:R-:W-:-:S04]  /*85d60*/  IMAD R12, R27, 0x2, R3 ;  /* 0x000000021b0c7824 */ /* 0x000fc800078e0203 */
[----:B------:R-:W-:Y:S02]  /*85d70*/  IMAD R3, R27, 0x2, R12 ;  /* 0x000000021b037824 */ /* 0x000fe400078e020c */
[----:B------:R-:W2:Y:S04]  /*85d80*/  LDL.LU R27, [R1+0x140] ;  /* 0x00014000011b7983 */ /* 0x000ea80000300800 */
[----:B-----5:R-:W-:Y:S04]  /*85d90*/  @P1 STG.E.U16 [R8.64], R16 ;  /* 0x0000001008001986 */ /* 0x020fe8000c10150a */
[----:B------:R-:W0:Y:S04]  /*85da0*/  LDS.128 R8, [R24+0x1000] ;  /* 0x0010000018087984 */ /* 0x000e280000000c00 */
[----:B------:R-:W1:Y:S04]  /*85db0*/  LDS.128 R16, [R28+0x1800] ;  /* 0x001800001c107984 */ /* 0x000e680000000c00 */
[----:B0-----:R0:W-:Y:S04]  /*85dc0*/  STL [R1+0x1ce0], R9 ;  /* 0x001ce00901007387 */ /* 0x0011e80000100800 */
[----:B------:R-:W-:Y:S01]  /*85dd0*/  STL [R1+0x1cdc], R10 ;  /* 0x001cdc0a01007387 */ /* 0x000fe20000100800 */
[----:B-1----:R-:W-:-:S03]  /*85de0*/  IMAD.MOV.U32 R6, RZ, RZ, R17 ;  /* 0x000000ffff067224 */ /* 0x002fc600078e0011 */
[----:B------:R1:W-:Y:S04]  /*85df0*/  STL [R1+0x1cd4], R11 ;  /* 0x001cd40b01007387 */ /* 0x0003e80000100800 */
[----:B0-----:R-:W5:Y:S04]  /*85e00*/  LDL.LU R9, [R1+0x20] ;  /* 0x0000200001097983 */ /* 0x001f680000300800 */
[----:B------:R0:W-:Y:S04]  /*85e10*/  STL [R1], R16 ;  /* 0x0000001001007387 */ /* 0x0001e80000100800 */
[----:B------:R-:W-:Y:S04]  /*85e20*/  STL [R1+0xc], R19 ;  /* 0x00000c1301007387 */ /* 0x000fe80000100800 */
[----:B------:R-:W4:Y:S01]  /*85e30*/  LDL.LU R17, [R1+0x1cf0] ;  /* 0x001cf00001117983 */ /* 0x000f220000300800 */
[C---:B------:R-:W-:Y:S01]  /*85e40*/  LEA R14, P6, R12.reuse, R0, 0x1 ;  /* 0x000000000c0e7211 */ /* 0x040fe200078c08ff */
[----:B-1----:R-:W-:Y:S01]  /*85e50*/  IMAD.MOV.U32 R11, RZ, RZ, c[0x0][0x198] ;  /* 0x00006600ff0b7624 */ /* 0x002fe200078e00ff */
[----:B------:R-:W-:Y:S01]  /*85e60*/  ISETP.LT.AND P5, PT, R29, c[0x0][0x17c], !P0 ;  /* 0x00005f001d007a0c */ /* 0x000fe200047a1270 */
[----:B------:R-:W-:Y:S01]  /*85e70*/  IMAD.MOV.U32 R7, RZ, RZ, R18 ;  /* 0x000000ffff077224 */ /* 0x000fe200078e0012 */
[----:B------:R-:W-:Y:S01]  /*85e80*/  LEA.HI.X.SX32 R15, R12, R2, 0x1, P6 ;  /* 0x000000020c0f7211 */ /* 0x000fe200030f0eff */
[----:B0-----:R-:W-:Y:S01]  /*85e90*/  IMAD R16, R11, 0x2, R3 ;  /* 0x000000020b107824 */ /* 0x001fe200078e0203 */
[----:B------:R-:W-:Y:S01]  /*85ea0*/  LEA R12, P6, R3, R0, 0x1 ;  /* 0x00000000030c7211 */ /* 0x000fe200078c08ff */
[----:B------:R-:W5:Y:S01]  /*85eb0*/  LDL.LU R28, [R1+0x148] ;  /* 0x00014800011c7983 */ /* 0x000f620000300800 */
[----:B--2---:R-:W-:-:S02]  /*85ec0*/  ISETP.LT.AND P3, PT, R20, c[0x0][0x17c], !P0 ;  /* 0x00005f0014007a0c */ /* 0x004fc40004761270 */
[----:B------:R-:W-:Y:S01]  /*85ed0*/  LEA.HI.X.SX32 R13, R3, R2, 0x1, P6 ;  /* 0x00000002030d7211 */ /* 0x000fe200030f0eff */
[----:B------:R-:W-:Y:S01]  /*85ee0*/  IMAD R3, R11, 0x2, R16 ;  /* 0x000000020b037824 */ /* 0x000fe200078e0210 */
[C---:B------:R-:W-:Y:S01]  /*85ef0*/  LEA R20, P6, R16.reuse, R0, 0x1 ;  /* 0x0000000010147211 */ /* 0x040fe200078c08ff */
[----:B------:R-:W-:Y:S01]  /*85f00*/  STL [R1+0x1cec], R7 ;  /* 0x001cec0701007387 */ /* 0x000fe20000100800 */
[----:B---3--:R-:W-:Y:S02]  /*85f10*/  ISETP.LT.AND P1, PT, R21, c[0x0][0x17c], !P0 ;  /* 0x00005f0015007a0c */ /* 0x008fe40004721270 */
[----:B------:R-:W-:Y:S01]  /*85f20*/  LEA.HI.X.SX32 R21, R16, R2, 0x1, P6 ;  /* 0x0000000210157211 */ /* 0x000fe200030f0eff */
[----:B------:R0:W-:Y:S04]  /*85f30*/  STL [R1+0x1ce8], R6 ;  /* 0x001ce80601007387 */ /* 0x0001e80000100800 */
[----:B0-----:R-:W2:Y:S04]  /*85f40*/  LDL R6, [R1+0x30] ;  /* 0x0000300001067983 */ /* 0x001ea80000100800 */
[----:B------:R-:W3:Y:S04]  /*85f50*/  LDL.LU R10, [R1+0x150] ;  /* 0x00015000010a7983 */ /* 0x000ee80000300800 */
[----:B------:R-:W3:Y:S04]  /*85f60*/  LDL.LU R7, [R1] ;  /* 0x0000000001077983 */ /* 0x000ee80000300800 */
[----:B------:R-:W3:Y:S04]  /*85f70*/  LDL.LU R5, [R1+0x154] ;  /* 0x0001540001057983 */ /* 0x000ee80000300800 */
[----:B------:R-:W3:Y:S04]  /*85f80*/  LDL.LU R29, [R1+0x158] ;  /* 0x00015800011d7983 */ /* 0x000ee80000300800 */
[----:B----4-:R-:W-:Y:S04]  /*85f90*/  @P2 STG.E.U16 [R14.64], R17 ;  /* 0x000000110e002986 */ /* 0x010fe8000c10150a */
[----:B------:R0:W-:Y:S04]  /*85fa0*/  LDS.128 R16, [R26+0x1800] ;  /* 0x001800001a107984 */ /* 0x0001e80000000c00 */
[----:B------:R-:W-:Y:S01]  /*85fb0*/  @P5 STG.E.U16 [R12.64], R4 ;  /* 0x000000040c005986 */ /* 0x000fe2000c10150a */
[----:B------:R-:W-:-:S02]  /*85fc0*/  ISETP.LT.AND P5, PT, R27, c[0x0][0x17c], !P0 ;  /* 0x00005f001b007a0c */ /* 0x000fc400047a1270 */
[C---:B0-----:R-:W-:Y:S01]  /*85fd0*/  LEA R26, P6, R3.reuse, R0, 0x1 ;  /* 0x00000000031a7211 */ /* 0x041fe200078c08ff */
[----:B------:R0:W1:Y:S03]  /*85fe0*/  LDS.128 R12, [R25+0x1800] ;  /* 0x00180000190c7984 */ /* 0x0000660000000c00 */
[----:B------:R-:W-:Y:S01]  /*85ff0*/  LEA.HI.X.SX32 R27, R3, R2, 0x1, P6 ;  /* 0x00000002031b7211 */ /* 0x000fe200030f0eff */
[----:B0-----:R-:W-:Y:S02]  /*86000*/  IMAD R25, R11, 0x2, R3 ;  /* 0x000000020b197824 */ /* 0x001fe400078e0203 */
[----:B------:R-:W4:Y:S01]  /*86010*/  LDL.LU R3, [R1+0x144] ;  /* 0x0001440001037983 */ /* 0x000f220000300800 */
[----:B------:R-:W-:-:S03]  /*86020*/  ISETP.LT.AND P2, PT, R23, c[0x0][0x17c], !P0 ;  /* 0x00005f0017007a0c */ /* 0x000fc60004741270 */
[----:B------:R-:W-:Y:S04]  /*86030*/  @P4 STG.E.U16 [R20.64], R22 ;  /* 0x0000001614004986 */ /* 0x000fe8000c10150a */
[----:B------:R0:W1:Y:S04]  /*86040*/  LDS.128 R20, [R24+0x1800] ;  /* 0x0018000018147984 */ /* 0x0000680000000c00 */
[----:B--2---:R2:W-:Y:S01]  /*86050*/  @P3 STG.E.U16 [R26.64], R6 ;  /* 0x000000061a003986 */ /* 0x0045e2000c10150a */
[----:B0-----:R-:W-:Y:S02]  /*86060*/  LEA R24, P6, R25, R0, 0x1 ;  /* 0x0000000019187211 */ /* 0x001fe400078c08ff */
[----:B-----5:R-:W-:Y:S01]  /*86070*/  ISETP.LT.AND P3, PT, R28, c[0x0][0x17c], !P0 ;  /* 0x00005f001c007a0c */ /* 0x020fe20004761270 */
[----:B--2---:R-:W2:Y:S01]  /*86080*/  LDL.LU R6, [R1+0x40] ;  /* 0x0000400001067983 */ /* 0x004ea20000300800 */
[----:B----4-:R-:W-:Y:S01]  /*86090*/  ISETP.LT.AND P4, PT, R3, c[0x0][0x17c], !P0 ;  /* 0x00005f0003007a0c */ /* 0x010fe20004781270 */
[----:B------:R-:W-:Y:S01]  /*860a0*/  IMAD R3, R11, 0x2, R25 ;  /* 0x000000020b037824 */ /* 0x000fe200078e0219 */
[----:B------:R-:W-:-:S04]  /*860b0*/  LEA.HI.X.SX32 R25, R25, R2, 0x1, P6 ;  /* 0x0000000219197211 */ /* 0x000fc800030f0eff */
[----:B------:R-:W-:Y:S01]  /*860c0*/  LEA R26, P6, R3, R0, 0x1 ;  /* 0x00000000031a7211 */ /* 0x000fe200078c08ff */
[----:B------:R-:W-:-:S03]  /*860d0*/  IMAD R28, R11, 0x2, R3 ;  /* 0x000000020b1c7824 */ /* 0x000fc600078e0203 */
[----:B------:R-:W-:Y:S02]  /*860e0*/  LEA.HI.X.SX32 R27, R3, R2, 0x1, P6 ;  /* 0x00000002031b7211 */ /* 0x000fe400030f0eff */
[----:B------:R-:W4:Y:S04]  /*860f0*/  LDL.LU R3, [R1+0x14c] ;  /* 0x00014c0001037983 */ /* 0x000f280000300800 */
[----:B------:R0:W-:Y:S04]  /*86100*/  @P1 STG.E.U16 [R24.64], R9 ;  /* 0x0000000918001986 */ /* 0x0001e8000c10150a */
[----:B------:R5:W-:Y:S01]  /*86110*/  @P2 STG.E.U16 [R26.64], R8 ;  /* 0x000000081a002986 */ /* 0x000be2000c10150a */
[----:B0-----:R-:W-:-:S04]  /*86120*/  LEA R24, P6, R28, R0, 0x1 ;  /* 0x000000001c187211 */ /* 0x001fc800078c08ff */
[----:B------:R-:W-:-:S05]  /*86130*/  LEA.HI.X.SX32 R25, R28, R2, 0x1, P6 ;  /* 0x000000021c197211 */ /* 0x000fca00030f0eff */
[----:B---3--:R0:W-:Y:S01]  /*86140*/  @P5 STG.E.U16 [R24.64], R7 ;  /* 0x0000000718005986 */ /* 0x0081e2000c10150a */
[----:B------:R-:W-:Y:S02]  /*86150*/  ISETP.LT.AND P5, PT, R5, c[0x0][0x17c], !P0 ;  /* 0x00005f0005007a0c */ /* 0x000fe400047a1270 */
[----:B------:R-:W-:Y:S01]  /*86160*/  ISETP.LT.AND P2, PT, R10, c[0x0][0x17c], !P0 ;  /* 0x00005f000a007a0c */ /* 0x000fe20004741270 */
[----:B------:R-:W3:Y:S01]  /*86170*/  LDL.LU R5, [R1+0x16c] ;  /* 0x00016c0001057983 */ /* 0x000ee20000300800 */
[----:B----4-:R-:W-:Y:S01]  /*86180*/  ISETP.LT.AND P1, PT, R3, c[0x0][0x17c], !P0 ;  /* 0x00005f0003007a0c */ /* 0x010fe20004721270 */
[----:B------:R-:W-:-:S04]  /*86190*/  IMAD R3, R11, 0x2, R28 ;  /* 0x000000020b037824 */ /* 0x000fc800078e021c */
[----:B------:R-:W-:Y:S01]  /*861a0*/  IMAD R28, R11, 0x2, R3 ;  /* 0x000000020b1c7824 */ /* 0x000fe200078e0203 */
[----:B-----5:R-:W-:-:S04]  /*861b0*/  LEA R26, P6, R3, R0, 0x1 ;  /* 0x00000000031a7211 */ /* 0x020fc800078c08ff */
[----:B------:R-:W-:Y:S01]  /*861c0*/  LEA.HI.X.SX32 R27, R3, R2, 0x1, P6 ;  /* 0x00000002031b7211 */ /* 0x000fe200030f0eff */
[----:B------:R-:W-:Y:S01]  /*861d0*/  IMAD R3, R11, 0x2, R28 ;  /* 0x000000020b037824 */ /* 0x000fe200078e021c */
[----:B0-----:R-:W-:-:S03]  /*861e0*/  LEA R24, P6, R28, R0, 0x1 ;  /* 0x000000001c187211 */ /* 0x001fc600078c08ff */
[----:B-1----:R0:W-:Y:S01]  /*861f0*/  @P4 STG.E.U16 [R26.64], R12 ;  /* 0x0000000c1a004986 */ /* 0x0021e2000c10150a */
[----:B------:R-:W-:Y:S02]  /*86200*/  LEA.HI.X.SX32 R25, R28, R2, 0x1, P6 ;  /* 0x000000021c197211 */ /* 0x000fe400030f0eff */
[----:B------:R-:W-:Y:S01]  /*86210*/  ISETP.LT.AND P4, PT, R29, c[0x0][0x17c], !P0 ;  /* 0x00005f001d007a0c */ /* 0x000fe20004781270 */
[----:B------:R-:W4:Y:S01]  /*86220*/  LDL.LU R28, [R1+0x15c] ;  /* 0x00015c00011c7983 */ /* 0x000f220000300800 */
[----:B------:R-:W-:-:S03]  /*86230*/  IMAD R29, R11, 0x2, R3 ;  /* 0x000000020b1d7824 */ /* 0x000fc600078e0203 */
[----:B------:R-:W5:Y:S01]  /*86240*/  LDL.LU R10, [R1+0xa0] ;  /* 0x0000a000010a7983 */ /* 0x000f620000300800 */
[----:B0-----:R-:W-:-:S03]  /*86250*/  LEA R26, P6, R3, R0, 0x1 ;  /* 0x00000000031a7211 */ /* 0x001fc600078c08ff */
[----:B------:R0:W-:Y:S01]  /*86260*/  @P3 STG.E.U16 [R24.64], R16 ;  /* 0x0000001018003986 */ /* 0x0001e2000c10150a */
[----:B------:R-:W-:-:S03]  /*86270*/  LEA.HI.X.SX32 R27, R3, R2, 0x1, P6 ;  /* 0x00000002031b7211 */ /* 0x000fc600030f0eff */
[----:B------:R-:W2:Y:S04]  /*86280*/  LDL.LU R3, [R1+0x60] ;  /* 0x0000600001037983 */ /* 0x000ea80000300800 */
[----:B0-----:R-:W2:Y:S01]  /*86290*/  LDL.LU R25, [R1+0x160] ;  /* 0x0001600001197983 */ /* 0x001ea20000300800 */
[----:B------:R-:W-:-:S03]  /*862a0*/  LEA R24, P6, R29, R0, 0x1 ;  /* 0x000000001d187211 */ /* 0x000fc600078c08ff */
[----:B------:R0:W-:Y:S01]  /*862b0*/  @P1 STG.E.U16 [R26.64], R20 ;  /* 0x000000141a001986 */ /* 0x0001e2000c10150a */
[----:B----4-:R-:W-:Y:S01]  /*862c0*/  ISETP.LT.AND P3, PT, R28, c[0x0][0x17c], !P0 ;  /* 0x00005f001c007a0c */ /* 0x010fe20004761270 */
[----:B------:R-:W-:Y:S01]  /*862d0*/  IMAD R28, R11, 0x2, R29 ;  /* 0x000000020b1c7824 */ /* 0x000fe200078e021d */
[----:B--2---:R-:W-:Y:S02]  /*862e0*/  ISETP.LT.AND P1, PT, R25, c[0x0][0x17c], !P0 ;  /* 0x00005f0019007a0c */ /* 0x004fe40004721270 */
[----:B------:R-:W-:Y:S02]  /*862f0*/  LEA.HI.X.SX32 R25, R29, R2, 0x1, P6 ;  /* 0x000000021d197211 */ /* 0x000fe400030f0eff */
[----:B------:R-:W2:Y:S01]  /*86300*/  LDL.LU R29, [R1+0x164] ;  /* 0x00016400011d7983 */ /* 0x000ea20000300800 */
[----:B0-----:R-:W-:Y:S02]  /*86310*/  LEA R26, P6, R28, R0, 0x1 ;  /* 0x000000001c1a7211 */ /* 0x001fe400078c08ff */
[----:B------:R-:W-:-:S02]  /*86320*/  PRMT R4, R3, 0x7632, R4 ;  /* 0x0000763203047816 */ /* 0x000fc40000000004 */
[----:B------:R-:W-:Y:S02]  /*86330*/  PRMT R8, R6, 0x7632, R8 ;  /* 0x0000763206087816 */ /* 0x000fe40000000008 */
[----:B------:R-:W-:Y:S01]  /*86340*/  LEA.HI.X.SX32 R27, R28, R2, 0x1, P6 ;  /* 0x000000021c1b7211 */ /* 0x000fe200030f0eff */
[----:B------:R-:W4:Y:S01]  /*86350*/  LDL.LU R6, [R1+0x174] ;  /* 0x0001740001067983 */ /* 0x000f220000300800 */
[----:B------:R-:W-:-:S03]  /*86360*/  IMAD R3, R11, 0x2, R28 ;  /* 0x000000020b037824 */ /* 0x000fc600078e021c */
[----:B------:R-:W-:Y:S04]  /*86370*/  @P2 STG.E.U16 [R24.64], R4 ;  /* 0x0000000418002986 */ /* 0x000fe8000c10150a */
[----:B------:R-:W3:Y:S04]  /*86380*/  LDL.LU R28, [R1+0x168] ;  /* 0x00016800011c7983 */ /* 0x000ee80000300800 */
[----:B------:R0:W-:Y:S01]  /*86390*/  @P5 STG.E.U16 [R26.64], R8 ;  /* 0x000000081a005986 */ /* 0x0001e2000c10150a */
[----:B--2---:R-:W-:-:S03]  /*863a0*/  ISETP.LT.AND P2, PT, R29, c[0x0][0x17c], !P0 ;  /* 0x00005f001d007a0c */ /* 0x004fc60004741270 */
[----:B------:R-:W2:Y:S04]  /*863b0*/  LDL.LU R29, [R1+0x80] ;  /* 0x00008000011d7983 */ /* 0x000ea80000300800 */
[----:B0-----:R-:W2:Y:S01]  /*863c0*/  LDL.LU R26, [R1+0x70] ;  /* 0x00007000011a7983 */ /* 0x001ea20000300800 */
[----:B------:R-:W-:Y:S01]  /*863d0*/  LEA R24, P6, R3, R0, 0x1 ;  /* 0x0000000003187211 */ /* 0x000fe200078c08ff */
[----:B------:R-:W-:-:S03]  /*863e0*/  IMAD R27, R11, 0x2, R3 ;  /* 0x000000020b1b7824 */ /* 0x000fc600078e0203 */
[----:B------:R-:W-:Y:S02]  /*863f0*/  LEA.HI.X.SX32 R25, R3, R2, 0x1, P6 ;  /* 0x0000000203197211 */ /* 0x000fe400030f0eff */
[----:B--2---:R-:W-:-:S05]  /*86400*/  PRMT R3, R26, 0x7632, R3 ;  /* 0x000076321a037816 */ /* 0x004fca0000000003 */
[----:B------:R0:W-:Y:S04]  /*86410*/  @P4 STG.E.U16 [R24.64], R3 ;  /* 0x0000000318004986 */ /* 0x0001e8000c10150a */
[----:B0-----:R-:W2:Y:S01]  /*86420*/  LDL.LU R3, [R1+0x10] ;  /* 0x0000100001037983 */ /* 0x001ea20000300800 */
[----:B---3--:R-:W-:Y:S01]  /*86430*/  ISETP.LT.AND P5, PT, R28, c[0x0][0x17c], !P0 ;  /* 0x00005f001c007a0c */ /* 0x008fe200047a1270 */
[----:B------:R-:W-:Y:S01]  /*86440*/  IMAD R28, R11, 0x2, R27 ;  /* 0x000000020b1c7824 */ /* 0x000fe200078e021b */
[----:B------:R-:W-:-:S04]  /*86450*/  LEA R26, P6, R27, R0, 0x1 ;  /* 0x000000001b1a7211 */ /* 0x000fc800078c08ff */
[----:B------:R-:W-:Y:S02]  /*86460*/  LEA.HI.X.SX32 R27, R27, R2, 0x1, P6 ;  /* 0x000000021b1b7211 */ /* 0x000fe400030f0eff */
[----:B------:R-:W-:Y:S02]  /*86470*/  LEA R24, P6, R28, R0, 0x1 ;  /* 0x000000001c187211 */ /* 0x000fe400078c08ff */
[----:B------:R-:W-:Y:S02]  /*86480*/  ISETP.LT.AND P4, PT, R5, c[0x0][0x17c], !P0 ;  /* 0x00005f0005007a0c */ /* 0x000fe40004781270 */
[----:B------:R-:W3:Y:S01]  /*86490*/  LDL.LU R5, [R1+0x17c] ;  /* 0x00017c0001057983 */ /* 0x000ee20000300800 */
[----:B-----5:R-:W-:Y:S02]  /*864a0*/  PRMT R8, R10, 0x7632, R8 ;  /* 0x000076320a087816 */ /* 0x020fe40000000008 */
[----:B------:R-:W-:Y:S01]  /*864b0*/  LEA.HI.X.SX32 R25, R28, R2, 0x1, P6 ;  /* 0x000000021c197211 */ /* 0x000fe200030f0eff */
[----:B------:R-:W5:Y:S01]  /*864c0*/  LDL.LU R10, [R1+0x180] ;  /* 0x00018000010a7983 */ /* 0x000f620000300800 */
[----:B--2---:R-:W-:Y:S01]  /*864d0*/  PRMT R4, R3, 0x7632, R4 ;  /* 0x0000763203047816 */ /* 0x004fe20000000004 */
[----:B------:R-:W-:-:S02]  /*864e0*/  IMAD R3, R11, 0x2, R28 ;  /* 0x000000020b037824 */ /* 0x000fc400078e021c */
[----:B------:R-:W2:Y:S04]  /*864f0*/  LDL.LU R28, [R1+0x170] ;  /* 0x00017000011c7983 */ /* 0x000ea80000300800 */
[----:B------:R-:W-:Y:S04]  /*86500*/  @P3 STG.E.U16 [R26.64], R4 ;  /* 0x000000041a003986 */ /* 0x000fe8000c10150a */
[----:B------:R0:W-:Y:S01]  /*86510*/  @P1 STG.E.U16 [R24.64], R8 ;  /* 0x0000000818001986 */ /* 0x0001e2000c10150a */
[----:B--2---:R-:W-:-:S03]  /*86520*/  ISETP.LT.AND P3, PT, R28, c[0x0][0x17c], !P0 ;  /* 0x00005f001c007a0c */ /* 0x004fc60004761270 */
[----:B------:R-:W2:Y:S04]  /*86530*/  LDL.LU R28, [R1+0x30] ;  /* 0x00003000011c7983 */ /* 0x000ea80000300800 */
[----:B0-----:R-:W2:Y:S01]  /*86540*/  LDL.LU R24, [R1+0x90] ;  /* 0x0000900001187983 */ /* 0x001ea20000300800 */
[----:B------:R-:W-:-:S04]  /*86550*/  LEA R26, P6, R3, R0, 0x1 ;  /* 0x00000000031a7211 */ /* 0x000fc800078c08ff */
[----:B------:R-:W-:Y:S02]  /*86560*/  LEA.HI.X.SX32 R27, R3, R2, 0x1, P6 ;  /* 0x00000002031b7211 */ /* 0x000fe400030f0eff */
[----:B----4-:R-:W-:Y:S02]  /*86570*/  ISETP.LT.AND P1, PT, R6, c[0x0][0x17c], !P0 ;  /* 0x00005f0006007a0c */ /* 0x010fe40004721270 */
[----:B------:R-:W4:Y:S01]  /*86580*/  LDL.LU R6, [R1+0x188] ;  /* 0x0001880001067983 */ /* 0x000f220000300800 */
[----:B--2---:R-:W-:-:S05]  /*86590*/  PRMT R4, R24, 0x7632, R4 ;  /* 0x0000763218047816 */ /* 0x004fca0000000004 */
[----:B------:R0:W-:Y:S04]  /*865a0*/  @P2 STG.E.U16 [R26.64], R4 ;  /* 0x000000041a002986 */ /* 0x0001e8000c10150a */
[----:B0-----:R-:W2:Y:S01]  /*865b0*/  LDL.LU R27, [R1+0x178] ;  /* 0x00017800011b7983 */ /* 0x001ea20000300800 */
[----:B------:R-:W-:-:S04]  /*865c0*/  IMAD R25, R11, 0x2, R3 ;  /* 0x000000020b197824 */ /* 0x000fc800078e0203 */
[----:B------:R-:W-:Y:S01]  /*865d0*/  IMAD R3, R11, 0x2, R25 ;  /* 0x000000020b037824 */ /* 0x000fe200078e0219 */
[----:B------:R-:W-:-:S04]  /*865e0*/  LEA R24, P6, R25, R0, 0x1 ;  /* 0x0000000019187211 */ /* 0x000fc800078c08ff */
[----:B------:R-:W-:Y:S02]  /*865f0*/  LEA.HI.X.SX32 R25, R25, R2, 0x1, P6 ;  /* 0x0000000219197211 */ /* 0x000fe400030f0eff */
[----:B------:R-:W-:Y:S02]  /*86600*/  LEA R26, P6, R3, R0, 0x1 ;  /* 0x00000000031a7211 */ /* 0x000fe400078c08ff */
[----:B------:R-:W-:Y:S02]  /*86610*/  PRMT R8, R29, 0x7632, R8 ;  /* 0x000076321d087816 */ /* 0x000fe40000000008 */
[----:B------:R-:W-:Y:S01]  /*86620*/  PRMT R12, R4, 0x7632, R12 ;  /* 0x00007632040c7816 */ /* 0x000fe2000000000c */
[----:B------:R-:W3:Y:S01]  /*86630*/  LDL.LU R29, [R1+0x18c] ;  /* 0x00018c00011d7983 */ /* 0x000ee20000300800 */
[----:B------:R-:W-:Y:S01]  /*86640*/  IMAD R4, R11, 0x2, R3 ;  /* 0x000000020b047824 */ /* 0x000fe200078e0203 */
[----:B--2---:R-:W-:Y:S02]  /*86650*/  ISETP.LT.AND P2, PT, R27, c[0x0][0x17c], !P0 ;  /* 0x00005f001b007a0c */ /* 0x004fe40004741270 */
[----:B------:R-:W-:-:S02]  /*86660*/  LEA.HI.X.SX32 R27, R3, R2, 0x1, P6 ;  /* 0x00000002031b7211 */ /* 0x000fc400030f0eff */
[----:B------:R-:W2:Y:S04]  /*86670*/  LDL.LU R3, [R1+0x50] ;  /* 0x0000500001037983 */ /* 0x000ea80000300800 */
[----:B------:R0:W-:Y:S04]  /*86680*/  @P5 STG.E.U16 [R24.64], R8 ;  /* 0x0000000818005986 */ /* 0x0001e8000c10150a */
[----:B------:R1:W-:Y:S01]  /*86690*/  @P4 STG.E.U16 [R26.64], R12 ;  /* 0x0000000c1a004986 */ /* 0x0003e2000c10150a */
[----:B0-----:R-:W-:Y:S01]  /*866a0*/  LEA R24, P6, R4, R0, 0x1 ;  /* 0x0000000004187211 */ /* 0x001fe200078c08ff */
[----:B-1----:R-:W-:-:S03]  /*866b0*/  IMAD R27, R11, 0x2, R4 ;  /* 0x000000020b1b7824 */ /* 0x002fc600078e0204 */
[----:B------:R-:W-:Y:S02]  /*866c0*/  LEA.HI.X.SX32 R25, R4, R2, 0x1, P6 ;  /* 0x0000000204197211 */ /* 0x000fe400030f0eff */
[----:B---3--:R-:W-:Y:S02]  /*866d0*/  ISETP.LT.AND P5, PT, R5, c[0x0][0x17c], !P0 ;  /* 0x00005f0005007a0c */ /* 0x008fe400047a1270 */
[----:B------:R-:W3:Y:S01]  /*866e0*/  LDL.LU R5, [R1+0x190] ;  /* 0x0001900001057983 */ /* 0x000ee20000300800 */
[----:B-----5:R-:W-:-:S03]  /*866f0*/  ISETP.LT.AND P4, PT, R10, c[0x0][0x17c], !P0 ;  /* 0x00005f000a007a0c */ /* 0x020fc60004781270 */
[----:B------:R-:W5:Y:S01]  /*86700*/  LDL.LU R10, [R1+0x194] ;  /* 0x00019400010a7983 */ /* 0x000f620000300800 */
[----:B--2---:R-:W-:-:S05]  /*86710*/  PRMT R4, R3, 0x7632, R4 ;  /* 0x0000763203047816 */ /* 0x004fca0000000004 */
[----:B------:R0:W-:Y:S04]  /*86720*/  @P3 STG.E.U16 [R24.64], R4 ;  /* 0x0000000418003986 */ /* 0x0001e8000c10150a */
[----:B0-----:R-:W2:Y:S01]  /*86730*/  LDL.LU R25, [R1+0x184] ;  /* 0x0001840001197983 */ /* 0x001ea20000300800 */
[----:B------:R-:W-:Y:S01]  /*86740*/  IMAD R3, R11, 0x2, R27 ;  /* 0x000000020b037824 */ /* 0x000fe200078e021b */
[----:B------:R-:W-:Y:S02]  /*86750*/  LEA R26, P6, R27, R0, 0x1 ;  /* 0x000000001b1a7211 */ /* 0x000fe400078c08ff */
[----:B------:R-:W-:Y:S01]  /*86760*/  PRMT R8, R28, 0x7632, R8 ;  /* 0x000076321c087816 */ /* 0x000fe20000000008 */
[----:B------:R-:W-:Y:S01]  /*86770*/  IMAD R4, R11, 0x2, R3 ;  /* 0x000000020b047824 */ /* 0x000fe200078e0203 */
[----:B------:R-:W-:-:S02]  /*86780*/  LEA.HI.X.SX32 R27, R27, R2, 0x1, P6 ;  /* 0x000000021b1b7211 */ /* 0x000fc400030f0eff */
[----:B------:R-:W-:-:S03]  /*86790*/  LEA R24, P6, R3, R0, 0x1 ;  /* 0x0000000003187211 */ /* 0x000fc600078c08ff */
[----:B------:R0:W-:Y:S01]  /*867a0*/  @P1 STG.E.U16 [R26.64], R8 ;  /* 0x000000081a001986 */ /* 0x0001e2000c10150a */
[----:B------:R-:W-:Y:S02]  /*867b0*/  PRMT R12, R9, 0x7632, R12 ;  /* 0x00007632090c7816 */ /* 0x000fe4000000000c */
[----:B----4-:R-:W-:Y:S01]  /*867c0*/  ISETP.LT.AND P1, PT, R6, c[0x0][0x17c], !P0 ;  /* 0x00005f0006007a0c */ /* 0x010fe20004721270 */
[----:B------:R-:W4:Y:S04]  /*867d0*/  LDL.LU R9, [R1+0x198] ;  /* 0x0001980001097983 */ /* 0x000f280000300800 */
[----:B------:R-:W4:Y:S01]  /*867e0*/  LDL.LU R6, [R1+0x19c] ;  /* 0x00019c0001067983 */ /* 0x000f220000300800 */
[----:B0-----:R-:W-:Y:S02]  /*867f0*/  PRMT R8, R8, 0x7632, R8 ;  /* 0x0000763208087816 */ /* 0x001fe40000000008 */
[----:B--2---:R-:W-:-:S02]  /*86800*/  ISETP.LT.AND P3, PT, R25, c[0x0][0x17c], !P0 ;  /* 0x00005f0019007a0c */ /* 0x004fc40004761270 */
[----:B------:R-:W-:Y:S02]  /*86810*/  LEA.HI.X.SX32 R25, R3, R2, 0x1, P6 ;  /* 0x0000000203197211 */ /* 0x000fe400030f0eff */
[----:B------:R-:W-:-:S04]  /*86820*/  LEA R26, P6, R4, R0, 0x1 ;  /* 0x00000000041a7211 */ /* 0x000fc800078c08ff */
[----:B------:R-:W-:Y:S01]  /*86830*/  LEA.HI.X.SX32 R27, R4, R2, 0x1, P6 ;  /* 0x00000002041b7211 */ /* 0x000fe200030f0eff */
[----:B------:R0:W-:Y:S04]  /*86840*/  @P2 STG.E.U16 [R24.64], R12 ;  /* 0x0000000c18002986 */ /* 0x0001e8000c10150a */
[----:B------:R1:W-:Y:S01]  /*86850*/  @P5 STG.E.U16 [R26.64], R8 ;  /* 0x000000081a005986 */ /* 0x0003e2000c10150a */
[----:B---3--:R-:W-:-:S03]  /*86860*/  ISETP.LT.AND P5, PT, R5, c[0x0][0x17c], !P0 ;  /* 0x00005f0005007a0c */ /* 0x008fc600047a1270 */
[----:B------:R-:W2:Y:S01]  /*86870*/  LDL.LU R5, [R1+0x1a0] ;  /* 0x0001a00001057983 */ /* 0x000ea20000300800 */
[----:B0-----:R-:W-:-:S04]  /*86880*/  IMAD R25, R11, 0x2, R4 ;  /* 0x000000020b197824 */ /* 0x001fc800078e0204 */
[----:B------:R-:W-:Y:S01]  /*86890*/  IMAD R3, R11, 0x2, R25 ;  /* 0x000000020b037824 */ /* 0x000fe200078e0219 */
[----:B------:R-:W-:Y:S02]  /*868a0*/  LEA R24, P6, R25, R0, 0x1 ;  /* 0x0000000019187211 */ /* 0x000fe400078c08ff */
[----:B-1----:R-:W-:Y:S01]  /*868b0*/  PRMT R8, R7, 0x7632, R8 ;  /* 0x0000763207087816 */ /* 0x002fe20000000008 */
[----:B------:R-:W-:Y:S01]  /*868c0*/  IMAD R4, R11, 0x2, R3 ;  /* 0x000000020b047824 */ /* 0x000fe200078e0203 */
[----:B------:R-:W-:Y:S01]  /*868d0*/  LEA.HI.X.SX32 R25, R25, R2, 0x1, P6 ;  /* 0x0000000219197211 */ /* 0x000fe200030f0eff */
[----:B------:R-:W3:Y:S01]  /*868e0*/  LDL R7, [R1+0x44] ;  /* 0x0000440001077983 */ /* 0x000ee20000100800 */
[C---:B------:R-:W-:Y:S02]  /*868f0*/  LEA R26, P6, R3.reuse, R0, 0x1 ;  /* 0x00000000031a7211 */ /* 0x040fe400078c08ff */
[----:B------:R-:W-:Y:S01]  /*86900*/  PRMT R12, R12, 0x7632, R12 ;  /* 0x000076320c0c7816 */ /* 0x000fe2000000000c */
[----:B------:R0:W-:Y:S01]  /*86910*/  @P4 STG.E.U16 [R24.64], R8 ;  /* 0x0000000818004986 */ /* 0x0001e2000c10150a */
[----:B------:R-:W-:-:S02]  /*86920*/  LEA.HI.X.SX32 R27, R3, R2, 0x1, P6 ;  /* 0x00000002031b7211 */ /* 0x000fc400030f0eff */
[----:B------:R-:W-:Y:S01]  /*86930*/  ISETP.LT.AND P2, PT, R29, c[0x0][0x17c], !P0 ;  /* 0x00005f001d007a0c */ /* 0x000fe20004741270 */
[----:B------:R-:W3:Y:S01]  /*86940*/  LDL.LU R28, [R1+0x1b4] ;  /* 0x0001b400011c7983 */ /* 0x000ee20000300800 */
[----:B------:R-:W-:-:S03]  /*86950*/  PRMT R16, R16, 0x7632, R16 ;  /* 0x0000763210107816 */ /* 0x000fc60000000010 */
[----:B------:R1:W-:Y:S01]  /*86960*/  @P3 STG.E.U16 [R26.64], R12 ;  /* 0x0000000c1a003986 */ /* 0x0003e2000c10150a */
[----:B0-----:R-:W-:Y:S01]  /*86970*/  LEA R24, P6, R4, R0, 0x1 ;  /* 0x0000000004187211 */ /* 0x001fe200078c08ff */
[----:B------:R-:W-:-:S03]  /*86980*/  IMAD R8, R11, 0x2, R4 ;  /* 0x000000020b087824 */ /* 0x000fc600078e0204 */
[----:B------:R-:W-:Y:S01]  /*86990*/  LEA.HI.X.SX32 R25, R4, R2, 0x1, P6 ;  /* 0x0000000204197211 */ /* 0x000fe200030f0eff */
[----:B------:R-:W-:Y:S01]  /*869a0*/  IMAD R3, R11, 0x2, R8 ;  /* 0x000000020b037824 */ /* 0x000fe200078e0208 */
[----:B-1----:R-:W-:-:S03]  /*869b0*/  LEA R26, P6, R8, R0, 0x1 ;  /* 0x00000000081a7211 */ /* 0x002fc600078c08ff */
[----:B------:R0:W-:Y:S01]  /*869c0*/  @P1 STG.E.U16 [R24.64], R16 ;  /* 0x0000001018001986 */ /* 0x0001e2000c10150a */
[----:B------:R-:W-:Y:S01]  /*869d0*/  PRMT R20, R20, 0x7632, R20 ;  /* 0x0000763214147816 */ /* 0x000fe20000000014 */
[----:B------:R-:W-:Y:S01]  /*869e0*/  IMAD R4, R11, 0x2, R3 ;  /* 0x000000020b047824 */ /* 0x000fe200078e0203 */
[----:B------:R-:W-:Y:S02]  /*869f0*/  LEA.HI.X.SX32 R27, R8, R2, 0x1, P6 ;  /* 0x00000002081b7211 */ /* 0x000fe400030f0eff */
[----:B-----5:R-:W-:Y:S02]  /*86a00*/  ISETP.LT.AND P4, PT, R10, c[0x0][0x17c], !P0 ;  /* 0x00005f000a007a0c */ /* 0x020fe40004781270 */
[----:B----4-:R-:W-:Y:S01]  /*86a10*/  ISETP.LT.AND P3, PT, R9, c[0x0][0x17c], !P0 ;  /* 0x00005f0009007a0c */ /* 0x010fe20004761270 */
[----:B------:R-:W4:Y:S01]  /*86a20*/  LDL R10, [R1+0x14] ;  /* 0x00001400010a7983 */ /* 0x000f220000100800 */
[----:B0-----:R-:W-:-:S03]  /*86a30*/  LEA R24, P6, R3, R0, 0x1 ;  /* 0x0000000003187211 */ /* 0x001fc600078c08ff */
[----:B------:R0:W-:Y:S01]  /*86a40*/  @P2 STG.E.U16 [R26.64], R20 ;  /* 0x000000141a002986 */ /* 0x0001e2000c10150a */
[----:B------:R-:W-:Y:S02]  /*86a50*/  ISETP.LT.AND P1, PT, R6, c[0x0][0x17c], !P0 ;  /* 0x00005f0006007a0c */ /* 0x000fe40004721270 */
[----:B------:R-:W-:Y:S01]  /*86a60*/  LEA.HI.X.SX32 R25, R3, R2, 0x1, P6 ;  /* 0x0000000203197211 */ /* 0x000fe200030f0eff */
[----:B------:R-:W5:Y:S01]  /*86a70*/  LDL.LU R9, [R1+0x1c0] ;  /* 0x0001c00001097983 */ /* 0x000f620000300800 */
[----:B------:R-:W-:-:S03]  /*86a80*/  IMAD R3, R11, 0x2, R4 ;  /* 0x000000020b037824 */ /* 0x000fc600078e0204 */
[----:B------:R-:W3:Y:S01]  /*86a90*/  LDL R6, [R1+0xa4] ;  /* 0x0000a40001067983 */ /* 0x000ee20000100800 */
[----:B0-----:R-:W-:-:S03]  /*86aa0*/  LEA R26, P6, R4, R0, 0x1 ;  /* 0x00000000041a7211 */ /* 0x001fc600078c08ff */
[----:B------:R-:W3:Y:S01]  /*86ab0*/  LDL.LU R20, [R1+0x1a4] ;  /* 0x0001a40001147983 */ /* 0x000ee20000300800 */
[----:B------:R-:W-:Y:S02]  /*86ac0*/  LEA.HI.X.SX32 R27, R4, R2, 0x1, P6 ;  /* 0x00000002041b7211 */ /* 0x000fe400030f0eff */
[----:B--2---:R-:W-:Y:S02]  /*86ad0*/  ISETP.LT.AND P2, PT, R5, c[0x0][0x17c], !P0 ;  /* 0x00005f0005007a0c */ /* 0x004fe40004741270 */
[----:B------:R-:W2:Y:S04]  /*86ae0*/  LDL R5, [R1+0x94] ;  /* 0x0000940001057983 */ /* 0x000ea80000100800 */
[----:B------:R-:W2:Y:S04]  /*86af0*/  LDL.LU R29, [R1+0x84] ;  /* 0x00008400011d7983 */ /* 0x000ea80000300800 */
[----:B------:R-:W2:Y:S04]  /*86b00*/  LDL R4, [R1+0x64] ;  /* 0x0000640001047983 */ /* 0x000ea80000100800 */
[----:B--2---:R0:W-:Y:S01]  /*86b10*/  @P5 STG.E.U16 [R24.64], R4 ;  /* 0x0000000418005986 */ /* 0x0041e2000c10150a */
[----:B---3--:R-:W-:-:S03]  /*86b20*/  ISETP.LT.AND P5, PT, R20, c[0x0][0x17c], !P0 ;  /* 0x00005f0014007a0c */ /* 0x008fc600047a1270 */
[----:B------:R-:W2:Y:S01]  /*86b30*/  LDL.LU R20, [R1+0x1d8] ;  /* 0x0001d80001147983 */ /* 0x000ea20000300800 */
[----:B0-----:R-:W-:Y:S01]  /*86b40*/  LEA R24, P6, R3, R0, 0x1 ;  /* 0x0000000003187211 */ /* 0x001fe200078c08ff */
[----:B------:R-:W-:-:S03]  /*86b50*/  IMAD R4, R11, 0x2, R3 ;  /* 0x000000020b047824 */ /* 0x000fc600078e0203 */
[----:B------:R-:W-:Y:S02]  /*86b60*/  LEA.HI.X.SX32 R25, R3, R2, 0x1, P6 ;  /* 0x0000000203197211 */ /* 0x000fe400030f0eff */
[----:B------:R-:W3:Y:S04]  /*86b70*/  LDL.LU R3, [R1+0x1b0] ;  /* 0x0001b00001037983 */ /* 0x000ee80000300800 */
[----:B------:R0:W-:Y:S02]  /*86b80*/  @P4 STG.E.U16 [R26.64], R7 ;  /* 0x000000071a004986 */ /* 0x0001e4000c10150a */
[C---:B0-----:R-:W-:Y:S02]  /*86b90*/  LEA R26, P6, R4.reuse, R0, 0x1 ;  /* 0x00000000041a7211 */ /* 0x041fe400078c08ff */
[----:B------:R-:W2:Y:S02]  /*86ba0*/  LDL.LU R7, [R1+0x1cec] ;  /* 0x001cec0001077983 */ /* 0x000ea40000300800 */
[----:B------:R-:W-:-:S02]  /*86bb0*/  LEA.HI.X.SX32 R27, R4, R2, 0x1, P6 ;  /* 0x00000002041b7211 */ /* 0x000fc400030f0eff */
[----:B---3--:R-:W-:Y:S01]  /*86bc0*/  ISETP.LT.AND P4, PT, R3, c[0x0][0x17c], !P0 ;  /* 0x00005f0003007a0c */ /* 0x008fe20004781270 */
[----:B------:R-:W-:Y:S02]  /*86bd0*/  IMAD R3, R11, 0x2, R4 ;  /* 0x000000020b037824 */ /* 0x000fe400078e0204 */
[----:B------:R-:W3:Y:S04]  /*86be0*/  LDL R4, [R1+0x74] ;  /* 0x0000740001047983 */ /* 0x000ee80000100800 */
[----:B---3--:R0:W-:Y:S01]  /*86bf0*/  @P3 STG.E.U16 [R24.64], R4 ;  /* 0x0000000418003986 */ /* 0x0081e2000c10150a */
[----:B------:R-:W-:-:S03]  /*86c00*/  ISETP.LT.AND P3, PT, R28, c[0x0][0x17c], !P0 ;  /* 0x00005f001c007a0c */ /* 0x000fc60004761270 */
[----:B----4-:R1:W-:Y:S01]  /*86c10*/  @P1 STG.E.U16 [R26.64], R10 ;  /* 0x0000000a1a001986 */ /* 0x0103e2000c10150a */
[----:B-----5:R-:W-:-:S03]  /*86c20*/  ISETP.LT.AND P1, PT, R9, c[0x0][0x17c], !P0 ;  /* 0x00005f0009007a0c */ /* 0x020fc60004721270 */
[----:B------:R-:W3:Y:S01]  /*86c30*/  LDL R28, [R1+0x54] ;  /* 0x00005400011c7983 */ /* 0x000ee20000100800 */
[----:B0-----:R-:W-:Y:S01]  /*86c40*/  LEA R24, P6, R3, R0, 0x1 ;  /* 0x0000000003187211 */ /* 0x001fe200078c08ff */
[----:B------:R-:W-:Y:S02]  /*86c50*/  IMAD R4, R11, 0x2, R3 ;  /* 0x000000020b047824 */ /* 0x000fe400078e0203 */
[----:B------:R-:W4:Y:S01]  /*86c60*/  LDL R9, [R1+0x34] ;  /* 0x0000340001097983 */ /* 0x000f220000100800 */
[----:B------:R-:W-:Y:S02]  /*86c70*/  LEA.HI.X.SX32 R25, R3, R2, 0x1, P6 ;  /* 0x0000000203197211 */ /* 0x000fe400030f0eff */
[C---:B-1----:R-:W-:Y:S01]  /*86c80*/  LEA R26, P6, R4.reuse, R0, 0x1 ;  /* 0x00000000041a7211 */ /* 0x042fe200078c08ff */
[----:B------:R-:W5:Y:S01]  /*86c90*/  LDL.LU R10, [R1+0x24] ;  /* 0x00002400010a7983 */ /* 0x000f620000300800 */
[----:B------:R-:W-:Y:S02]  /*86ca0*/  IMAD R3, R11, 0x2, R4 ;  /* 0x000000020b037824 */ /* 0x000fe400078e0204 */
[----:B------:R-:W-:-:S02]  /*86cb0*/  LEA.HI.X.SX32 R27, R4, R2, 0x1, P6 ;  /* 0x00000002041b7211 */ /* 0x000fc400030f0eff */
[----:B------:R-:W2:Y:S04]  /*86cc0*/  LDL.LU R4, [R1+0x1d0] ;  /* 0x0001d00001047983 */ /* 0x000ea80000300800 */
[----:B------:R0:W-:Y:S02]  /*86cd0*/  @P2 STG.E.U16 [R24.64], R6 ;  /* 0x0000000618002986 */ /* 0x0001e4000c10150a */
[C---:B0-----:R-:W-:Y:S02]  /*86ce0*/  LEA R24, P6, R3.reuse, R0, 0x1 ;  /* 0x0000000003187211 */ /* 0x041fe400078c08ff */
[----:B------:R-:W3:Y:S02]  /*86cf0*/  LDL.LU R6, [R1+0x1ce8] ;  /* 0x001ce80001067983 */ /* 0x000ee40000300800 */
[----:B------:R-:W-:-:S02]  /*86d00*/  LEA.HI.X.SX32 R25, R3, R2, 0x1, P6 ;  /* 0x0000000203197211 */ /* 0x000fc400030f0eff */
[----:B--2---:R-:W-:Y:S01]  /*86d10*/  ISETP.LT.AND P2, PT, R4, c[0x0][0x17c], !P0 ;  /* 0x00005f0004007a0c */ /* 0x004fe20004741270 */
[----:B------:R-:W-:Y:S02]  /*86d20*/  IMAD R4, R11, 0x2, R3 ;  /* 0x000000020b047824 */ /* 0x000fe400078e0203 */
[----:B------:R-:W2:Y:S04]  /*86d30*/  LDL.LU R3, [R1+0x1d4] ;  /* 0x0001d40001037983 */ /* 0x000ea80000300800 */
[----:B------:R0:W-:Y:S04]  /*86d40*/  @P5 STG.E.U16 [R26.64], R5 ;  /* 0x000000051a005986 */ /* 0x0001e8000c10150a */
[----:B------:R1:W-:Y:S01]  /*86d50*/  @P4 STG.E.U16 [R24.64], R29 ;  /* 0x0000001d18004986 */ /* 0x0003e2000c10150a */
[----:B0-----:R-:W-:-:S03]  /*86d60*/  LEA R26, P6, R4, R0, 0x1 ;  /* 0x00000000041a7211 */ /* 0x001fc600078c08ff */
[----:B------:R-:W3:Y:S01]  /*86d70*/  LDL.LU R5, [R1+0x1ce4] ;  /* 0x001ce40001057983 */ /* 0x000ee20000300800 */
[----:B------:R-:W-:Y:S02]  /*86d80*/  LEA.HI.X.SX32 R27, R4, R2, 0x1, P6 ;  /* 0x00000002041b7211 */ /* 0x000fe400030f0eff */
[----:B------:R-:W-:Y:S02]  /*86d90*/  ISETP.LT.AND P4, PT, R20, c[0x0][0x17c], !P0 ;  /* 0x00005f0014007a0c */ /* 0x000fe40004781270 */
[----:B------:R-:W4:Y:S01]  /*86da0*/  LDL.LU R20, [R1+0x1f0] ;  /* 0x0001f00001147983 */ /* 0x000f220000300800 */
[----:B--2---:R-:W-:Y:S01]  /*86db0*/  ISETP.LT.AND P5, PT, R3, c[0x0][0x17c], !P0 ;  /* 0x00005f0003007a0c */ /* 0x004fe200047a1270 */
[----:B------:R-:W-:-:S05]  /*86dc0*/  IMAD R3, R11, 0x2, R4 ;  /* 0x000000020b037824 */ /* 0x000fca00078e0204 */
[----:B-1----:R-:W-:Y:S01]  /*86dd0*/  LEA R24, P6, R3, R0, 0x1 ;  /* 0x0000000003187211 */ /* 0x002fe200078c08ff */
[----:B------:R-:W-:-:S03]  /*86de0*/  IMAD R4, R11, 0x2, R3 ;  /* 0x000000020b047824 */ /* 0x000fc600078e0203 */
[----:B------:R-:W-:Y:S02]  /*86df0*/  LEA.HI.X.SX32 R25, R3, R2, 0x1, P6 ;  /* 0x0000000203197211 */ /* 0x000fe400030f0eff */
[----:B------:R-:W2:Y:S04]  /*86e00*/  LDL.LU R3, [R1+0x1dc] ;  /* 0x0001dc0001037983 */ /* 0x000ea80000300800 */
[----:B---3--:R0:W-:Y:S02]  /*86e10*/  @P3 STG.E.U16 [R26.64], R5 ;  /* 0x000000051a003986 */ /* 0x0081e4000c10150a */
[----:B0-----:R-:W-:-:S04]  /*86e20*/  LEA R26, P6, R4, R0, 0x1 ;  /* 0x00000000041a7211 */ /* 0x001fc800078c08ff */
[----:B------:R-:W-:Y:S02]  /*86e30*/  LEA.HI.X.SX32 R27, R4, R2, 0x1, P6 ;  /* 0x00000002041b7211 */ /* 0x000fe400030f0eff */
[----:B--2---:R-:W-:Y:S01]  /*86e40*/  ISETP.LT.AND P3, PT, R3, c[0x0][0x17c], !P0 ;  /* 0x00005f0003007a0c */ /* 0x004fe20004761270 */
[----:B------:R-:W-:Y:S02]  /*86e50*/  IMAD R3, R11, 0x2, R4 ;  /* 0x000000020b037824 */ /* 0x000fe400078e0204 */
[----:B------:R-:W2:Y:S04]  /*86e60*/  LDL.LU R4, [R1+0x1e0] ;  /* 0x0001e00001047983 */ /* 0x000ea80000300800 */
[----:B------:R0:W-:Y:S02]  /*86e70*/  @P1 STG.E.U16 [R24.64], R28 ;  /* 0x0000001c18001986 */ /* 0x0001e4000c10150a */
[----:B0-----:R-:W-:-:S02]  /*86e80*/  LEA R24, P6, R3, R0, 0x1 ;  /* 0x0000000003187211 */ /* 0x001fc400078c08ff */
[----:B------:R-:W3:Y:S02]  /*86e90*/  LDL.LU R28, [R1+0x1f8] ;  /* 0x0001f800011c7983 */ /* 0x000ee40000300800 */
[----:B------:R-:W-:Y:S02]  /*86ea0*/  LEA.HI.X.SX32 R25, R3, R2, 0x1, P6 ;  /* 0x0000000203197211 */ /* 0x000fe400030f0eff */
[----:B--2---:R-:W-:Y:S01]  /*86eb0*/  ISETP.LT.AND P1, PT, R4, c[0x0][0x17c], !P0 ;  /* 0x00005f0004007a0c */ /* 0x004fe20004721270 */
[----:B------:R-:W-:Y:S02]  /*86ec0*/  IMAD R4, R11, 0x2, R3 ;  /* 0x000000020b047824 */ /* 0x000fe400078e0203 */
[----:B------:R-:W2:Y:S04]  /*86ed0*/  LDL.LU R3, [R1+0x1e4] ;  /* 0x0001e40001037983 */ /* 0x000ea80000300800 */
[----:B----4-:R0:W-:Y:S02]  /*86ee0*/  @P2 STG.E.U16 [R26.64], R9 ;  /* 0x000000091a002986 */ /* 0x0101e4000c10150a */
[----:B0-----:R-:W-:-:S02]  /*86ef0*/  LEA R26, P6, R4, R0, 0x1 ;  /* 0x00000000041a7211 */ /* 0x001fc400078c08ff */
[----:B------:R-:W4:Y:S02]  /*86f00*/  LDL.LU R9, [R1+0x1ce0] ;  /* 0x001ce00001097983 */ /* 0x000f240000300800 */
[----:B------:R-:W-:Y:S02]  /*86f10*/  LEA.HI.X.SX32 R27, R4, R2, 0x1, P6 ;  /* 0x00000002041b7211 */ /* 0x000fe400030f0eff */
[----:B--2---:R-:W-:Y:S01]  /*86f20*/  ISETP.LT.AND P2, PT, R3, c[0x0][0x17c], !P0 ;  /* 0x00005f0003007a0c */ /* 0x004fe20004741270 */
[----:B------:R-:W-:Y:S02]  /*86f30*/  IMAD R3, R11, 0x2, R4 ;  /* 0x000000020b037824 */ /* 0x000fe400078e0204 */
[----:B------:R-:W2:Y:S04]  /*86f40*/  LDL.LU R4, [R1+0x1e8] ;  /* 0x0001e80001047983 */ /* 0x000ea80000300800 */
[----:B-----5:R0:W-:Y:S02]  /*86f50*/  @P5 STG.E.U16 [R24.64], R10 ;  /* 0x0000000a18005986 */ /* 0x0201e4000c10150a */
[----:B0-----:R-:W-:-:S04]  /*86f60*/  LEA R24, P6, R3, R0, 0x1 ;  /* 0x0000000003187211 */ /* 0x001fc800078c08ff */
[----:B------:R-:W-:Y:S02]  /*86f70*/  LEA.HI.X.SX32 R25, R3, R2, 0x1, P6 ;  /* 0x0000000203197211 */ /* 0x000fe400030f0eff */
[----:B--2---:R-:W-:Y:S01]  /*86f80*/  ISETP.LT.AND P5, PT, R4, c[0x0][0x17c], !P0 ;  /* 0x00005f0004007a0c */ /* 0x004fe200047a1270 */
[----:B------:R-:W-:Y:S02]  /*86f90*/  IMAD R4, R11, 0x2, R3 ;  /* 0x000000020b047824 */ /* 0x000fe400078e0203 */
[----:B------:R-:W2:Y:S04]  /*86fa0*/  LDL.LU R3, [R1+0x1ec] ;  /* 0x0001ec0001037983 */ /* 0x000ea80000300800 */
[----:B----4-:R0:W-:Y:S04]  /*86fb0*/  @P4 STG.E.U16 [R26.64], R9 ;  /* 0x000000091a004986 */ /* 0x0101e8000c10150a */
[----:B------:R1:W-:Y:S01]  /*86fc0*/  @P3 STG.E.U16 [R24.64], R6 ;  /* 0x0000000618003986 */ /* 0x0003e2000c10150a */
[----:B0-----:R-:W-:-:S04]  /*86fd0*/  LEA R26, P6, R4, R0, 0x1 ;  /* 0x00000000041a7211 */ /* 0x001fc800078c08ff */
[----:B------:R-:W-:Y:S02]  /*86fe0*/  LEA.HI.X.SX32 R27, R4, R2, 0x1, P6 ;  /* 0x00000002041b7211 */ /* 0x000fe400030f0eff */
[----:B------:R-:W-:Y:S02]  /*86ff0*/  ISETP.LT.AND P3, PT, R20, c[0x0][0x17c], !P0 ;  /* 0x00005f0014007a0c */ /* 0x000fe40004761270 */
[----:B------:R-:W4:Y:S04]  /*87000*/  LDL.LU R20, [R1+0x208] ;  /* 0x0002080001147983 */ /* 0x000f280000300800 */
[----:B------:R-:W-:Y:S01]  /*87010*/  @P1 STG.E.U16 [R26.64], R13 ;  /* 0x0000000d1a001986 */ /* 0x000fe2000c10150a */
[----:B--2---:R-:W-:Y:S01]  /*87020*/  ISETP.LT.AND P4, PT, R3, c[0x0][0x17c], !P0 ;  /* 0x00005f0003007a0c */ /* 0x004fe20004781270 */
[----:B------:R-:W-:-:S05]  /*87030*/  IMAD R3, R11, 0x2, R4 ;  /* 0x000000020b037824 */ /* 0x000fca00078e0204 */
[----:B-1----:R-:W-:Y:S01]  /*87040*/  LEA R24, P6, R3, R0, 0x1 ;  /* 0x0000000003187211 */ /* 0x002fe200078c08ff */
[----:B------:R-:W-:-:S03]  /*87050*/  IMAD R4, R11, 0x2, R3 ;  /* 0x000000020b047824 */ /* 0x000fc600078e0203 */
[----:B------:R-:W-:Y:S02]  /*87060*/  LEA.HI.X.SX32 R25, R3, R2, 0x1, P6 ;  /* 0x0000000203197211 */ /* 0x000fe400030f0eff */
[----:B------:R-:W2:Y:S04]  /*87070*/  LDL.LU R3, [R1+0x1f4] ;  /* 0x0001f40001037983 */ /* 0x000ea80000300800 */
[----:B------:R0:W-:Y:S01]  /*87080*/  @P2 STG.E.U16 [R24.64], R17 ;  /* 0x0000001118002986 */ /* 0x0001e2000c10150a */
[----:B---3--:R-:W-:-:S03]  /*87090*/  ISETP.LT.AND P2, PT, R28, c[0x0][0x17c], !P0 ;  /* 0x00005f001c007a0c */ /* 0x008fc60004741270 */
[----:B------:R-:W3:Y:S04]  /*870a0*/  LDL.LU R28, [R1+0x20c] ;  /* 0x00020c00011c7983 */ /* 0x000ee80000300800 */
[----:B0-----:R-:W5:Y:S01]  /*870b0*/  LDL.LU R25, [R1+0x1fc] ;  /* 0x0001fc0001197983 */ /* 0x001f620000300800 */
[----:B------:R-:W-:-:S04]  /*870c0*/  LEA R26, P6, R4, R0, 0x1 ;  /* 0x00000000041a7211 */ /* 0x000fc800078c08ff */
[----:B------:R-:W-:-:S05]  /*870d0*/  LEA.HI.X.SX32 R27, R4, R2, 0x1, P6 ;  /* 0x00000002041b7211 */ /* 0x000fca00030f0eff */
[----:B------:R0:W-:Y:S01]  /*870e0*/  @P5 STG.E.U16 [R26.64], R21 ;  /* 0x000000151a005986 */ /* 0x0001e2000c10150a */
[----:B--2---:R-:W-:Y:S01]  /*870f0*/  ISETP.LT.AND P1, PT, R3, c[0x0][0x17c], !P0 ;  /* 0x00005f0003007a0c */ /* 0x004fe20004721270 */
[----:B------:R-:W-:-:S05]  /*87100*/  IMAD R3, R11, 0x2, R4 ;  /* 0x000000020b037824 */ /* 0x000fca00078e0204 */
[----:B------:R-:W-:Y:S01]  /*87110*/  LEA R24, P6, R3, R0, 0x1 ;  /* 0x0000000003187211 */ /* 0x000fe200078c08ff */
[----:B------:R-:W-:Y:S01]  /*87120*/  IMAD R4, R11, 0x2, R3 ;  /* 0x000000020b047824 */ /* 0x000fe200078e0203 */
[----:B-----5:R-:W-:Y:S02]  /*87130*/  ISETP.LT.AND P5, PT, R25, c[0x0][0x17c], !P0 ;  /* 0x00005f0019007a0c */ /* 0x020fe400047a1270 */
[----:B------:R-:W-:Y:S02]  /*87140*/  LEA.HI.X.SX32 R25, R3, R2, 0x1, P6 ;  /* 0x0000000203197211 */ /* 0x000fe400030f0eff */
[----:B------:R-:W2:Y:S04]  /*87150*/  LDL.LU R3, [R1+0x44] ;  /* 0x0000440001037983 */ /* 0x000ea80000300800 */
[----:B0-----:R-:W5:Y:S01]  /*87160*/  LDL.LU R27, [R1+0x64] ;  /* 0x00006400011b7983 */ /* 0x001f620000300800 */
[----:B------:R-:W-:-:S02]  /*87170*/  LEA R26, P6, R4, R0, 0x1 ;  /* 0x00000000041a7211 */ /* 0x000fc400078c08ff */
[----:B--2---:R-:W-:Y:S01]  /*87180*/  PRMT R5, R3, 0x7632, R5 ;  /* 0x0000763203057816 */ /* 0x004fe20000000005 */
[----:B------:R-:W-:Y:S01]  /*87190*/  IMAD R3, R11, 0x2, R4 ;  /* 0x000000020b037824 */ /* 0x000fe200078e0204 */
[----:B-----5:R-:W-:Y:S02]  /*871a0*/  PRMT R8, R27, 0x7632, R8 ;  /* 0x000076321b087816 */ /* 0x020fe40000000008 */
[----:B------:R-:W-:Y:S02]  /*871b0*/  LEA.HI.X.SX32 R27, R4, R2, 0x1, P6 ;  /* 0x00000002041b7211 */ /* 0x000fe400030f0eff */
[----:B------:R-:W2:Y:S04]  /*871c0*/  LDL.LU R4, [R1+0x200] ;  /* 0x0002000001047983 */ /* 0x000ea80000300800 */
[----:B------:R-:W-:Y:S04]  /*871d0*/  @P4 STG.E.U16 [R24.64], R8 ;  /* 0x0000000818004986 */ /* 0x000fe8000c10150a */
[----:B------:R0:W-:Y:S04]  /*871e0*/  @P3 STG.E.U16 [R26.64], R5 ;  /* 0x000000051a003986 */ /* 0x0001e8000c10150a */
[----:B0-----:R-:W5:Y:S04]  /*871f0*/  LDL.LU R26, [R1+0x74] ;  /* 0x00007400011a7983 */ /* 0x001f680000300800 */
[----:B------:R-:W3:Y:S01]  /*87200*/  LDL.LU R27, [R1+0x204] ;  /* 0x00020400011b7983 */ /* 0x000ee20000300800 */
[----:B------:R-:W-:-:S04]  /*87210*/  LEA R24, P6, R3, R0, 0x1 ;  /* 0x0000000003187211 */ /* 0x000fc800078c08ff */
[----:B------:R-:W-:Y:S02]  /*87220*/  LEA.HI.X.SX32 R25, R3, R2, 0x1, P6 ;  /* 0x0000000203197211 */ /* 0x000fe400030f0eff */
[----:B--2---:R-:W-:Y:S01]  /*87230*/  ISETP.LT.AND P4, PT, R4, c[0x0][0x17c], !P0 ;  /* 0x00005f0004007a0c */ /* 0x004fe20004781270 */
[----:B------:R-:W-:-:S04]  /*87240*/  IMAD R4, R11, 0x2, R3 ;  /* 0x000000020b047824 */ /* 0x000fc800078e0203 */
[----:B------:R-:W-:Y:S01]  /*87250*/  IMAD R3, R11, 0x2, R4 ;  /* 0x000000020b037824 */ /* 0x000fe200078e0204 */
[----:B-----5:R-:W-:Y:S02]  /*87260*/  PRMT R5, R26, 0x7632, R5 ;  /* 0x000076321a057816 */ /* 0x020fe40000000005 */
[----:B------:R-:W-:Y:S02]  /*87270*/  LEA R26, P6, R4, R0, 0x1 ;  /* 0x00000000041a7211 */ /* 0x000fe400078c08ff */
[----:B---3--:R-:W-:Y:S01]  /*87280*/  ISETP.LT.AND P3, PT, R27, c[0x0][0x17c], !P0 ;  /* 0x00005f001b007a0c */ /* 0x008fe20004761270 */
[----:B------:R0:W-:Y:S01]  /*87290*/  @P1 STG.E.U16 [R24.64], R5 ;  /* 0x0000000518001986 */ /* 0x0001e2000c10150a */
[----:B----4-:R-:W-:Y:S02]  /*872a0*/  ISETP.LT.AND P1, PT, R20, c[0x0][0x17c], !P0 ;  /* 0x00005f0014007a0c */ /* 0x010fe40004721270 */
[----:B------:R-:W-:Y:S01]  /*872b0*/  LEA.HI.X.SX32 R27, R4, R2, 0x1, P6 ;  /* 0x00000002041b7211 */ /* 0x000fe200030f0eff */
[----:B------:R-:W2:Y:S04]  /*872c0*/  LDL.LU R20, [R1+0x218] ;  /* 0x0002180001147983 */ /* 0x000ea80000300800 */
[----:B------:R-:W3:Y:S04]  /*872d0*/  LDL.LU R4, [R1+0xa4] ;  /* 0x0000a40001047983 */ /* 0x000ee80000300800 */
[----:B0-----:R-:W4:Y:S01]  /*872e0*/  LDL.LU R25, [R1+0x14] ;  /* 0x0000140001197983 */ /* 0x001f220000300800 */
[----:B------:R-:W-:-:S02]  /*872f0*/  LEA R24, P6, R3, R0, 0x1 ;  /* 0x0000000003187211 */ /* 0x000fc400078c08ff */
[----:B---3--:R-:W-:Y:S02]  /*87300*/  PRMT R5, R4, 0x7632, R5 ;  /* 0x0000763204057816 */ /* 0x008fe40000000005 */
[----:B----4-:R-:W-:Y:S02]  /*87310*/  PRMT R8, R25, 0x7632, R8 ;  /* 0x0000763219087816 */ /* 0x010fe40000000008 */
[----:B------:R-:W-:Y:S01]  /*87320*/  LEA.HI.X.SX32 R25, R3, R2, 0x1, P6 ;  /* 0x0000000203197211 */ /* 0x000fe200030f0eff */
[----:B------:R-:W-:Y:S02]  /*87330*/  IMAD R4, R11, 0x2, R3 ;  /* 0x000000020b047824 */ /* 0x000fe400078e0203 */
[----:B------:R-:W-:Y:S01]  /*87340*/  @P2 STG.E.U16 [R26.64], R8 ;  /* 0x000000081a002986 */ /* 0x000fe2000c10150a */
[----:B------:R-:W-:-:S03]  /*87350*/  ISETP.LT.AND P2, PT, R28, c[0x0][0x17c], !P0 ;  /* 0x00005f001c007a0c */ /* 0x000fc60004741270 */
[----:B------:R-:W3:Y:S04]  /*87360*/  LDL.LU R3, [R1+0x210] ;  /* 0x0002100001037983 */ /* 0x000ee80000300800 */
[----:B------:R-:W4:Y:S04]  /*87370*/  LDL.LU R28, [R1+0x220] ;  /* 0x00022000011c7983 */ /* 0x000f280000300800 */
[----:B------:R0:W-:Y:S04]  /*87380*/  @P5 STG.E.U16 [R24.64], R5 ;  /* 0x0000000518005986 */ /* 0x0001e8000c10150a */
[----:B0-----:R-:W5:Y:S01]  /*87390*/  LDL.LU R25, [R1+0x94] ;  /* 0x0000940001197983 */ /* 0x001f620000300800 */
[----:B------:R-:W-:Y:S01]  /*873a0*/  LEA R26, P6, R4, R0, 0x1 ;  /* 0x00000000041a7211 */ /* 0x000fe200078c08ff */
[----:B------:R-:W-:-:S03]  /*873b0*/  IMAD R8, R11, 0x2, R4 ;  /* 0x000000020b087824 */ /* 0x000fc600078e0204 */
[----:B------:R-:W-:Y:S02]  /*873c0*/  LEA.HI.X.SX32 R27, R4, R2, 0x1, P6 ;  /* 0x00000002041b7211 */ /* 0x000fe400030f0eff */
[----:B-----5:R-:W-:Y:S02]  /*873d0*/  PRMT R4, R25, 0x7632, R4 ;  /* 0x0000763219047816 */ /* 0x020fe40000000004 */
[----:B------:R-:W5:Y:S01]  /*873e0*/  LDL.LU R25, [R1+0x214] ;  /* 0x0002140001197983 */ /* 0x000f620000300800 */
[----:B---3--:R-:W-:Y:S01]  /*873f0*/  ISETP.LT.AND P5, PT, R3, c[0x0][0x17c], !P0 ;  /* 0x00005f0003007a0c */ /* 0x008fe200047a1270 */
[----:B------:R-:W-:Y:S01]  /*87400*/  IMAD R3, R11, 0x2, R8 ;  /* 0x000000020b037824 */ /* 0x000fe200078e0208 */
[----:B------:R-:W-:Y:S01]  /*87410*/  LEA R24, P6, R8, R0, 0x1 ;  /* 0x0000000008187211 */ /* 0x000fe200078c08ff */
[----:B------:R0:W-:Y:S01]  /*87420*/  @P4 STG.E.U16 [R26.64], R4 ;  /* 0x000000041a004986 */ /* 0x0001e2000c10150a */
[----:B------:R-:W-:Y:S02]  /*87430*/  PRMT R12, R29, 0x7632, R12 ;  /* 0x000076321d0c7816 */ /* 0x000fe4000000000c */
[----:B------:R-:W-:Y:S01]  /*87440*/  PRMT R9, R5, 0x7632, R9 ;  /* 0x0000763205097816 */ /* 0x000fe20000000009 */
[----:B0-----:R-:W3:Y:S04]  /*87450*/  LDL.LU R26, [R1+0x34] ;  /* 0x00003400011a7983 */ /* 0x001ee80000300800 */
[----:B------:R-:W3:Y:S04]  /*87460*/  LDL.LU R27, [R1+0x224] ;  /* 0x00022400011b7983 */ /* 0x000ee80000300800 */
[----:B------:R-:W3:Y:S01]  /*87470*/  LDL.LU R29, [R1+0x228] ;  /* 0x00022800011d7983 */ /* 0x000ee20000300800 */
[----:B-----5:R-:W-:-:S02]  /*87480*/  ISETP.LT.AND P4, PT, R25, c[0x0][0x17c], !P0 ;  /* 0x00005f0019007a0c */ /* 0x020fc40004781270 */
[----:B------:R-:W-:Y:S02]  /*87490*/  LEA.HI.X.SX32 R25, R8, R2, 0x1, P6 ;  /* 0x0000000208197211 */ /* 0x000fe400030f0eff */
[----:B------:R-:W-:Y:S01]  /*874a0*/  LEA R4, P6, R3, R0, 0x1 ;  /* 0x0000000003047211 */ /* 0x000fe200078c08ff */
[----:B------:R-:W-:-:S03]  /*874b0*/  IMAD R8, R11, 0x2, R3 ;  /* 0x000000020b087824 */ /* 0x000fc600078e0203 */
[----:B------:R-:W-:Y:S01]  /*874c0*/  LEA.HI.X.SX32 R5, R3, R2, 0x1, P6 ;  /* 0x0000000203057211 */ /* 0x000fe200030f0eff */
[----:B------:R-:W-:Y:S01]  /*874d0*/  @P3 STG.E.U16 [R24.64], R12 ;  /* 0x0000000c18003986 */ /* 0x000fe2000c10150a */
[----:B--2---:R-:W-:-:S03]  /*874e0*/  ISETP.LT.AND P3, PT, R20, c[0x0][0x17c], !P0 ;  /* 0x00005f0014007a0c */ /* 0x004fc60004761270 */
[----:B------:R-:W2:Y:S04]  /*874f0*/  LDL.LU R3, [R1+0x21c] ;  /* 0x00021c0001037983 */ /* 0x000ea80000300800 */
[----:B------:R-:W5:Y:S04]  /*87500*/  LDL.LU R20, [R1+0x22c] ;  /* 0x00022c0001147983 */ /* 0x000f680000300800 */
[----:B------:R0:W-:Y:S04]  /*87510*/  @P1 STG.E.U16 [R4.64], R9 ;  /* 0x0000000904001986 */ /* 0x0001e8000c10150a */
[----:B0-----:R-:W3:Y:S01]  /*87520*/  LDL.LU R4, [R1+0x54] ;  /* 0x0000540001047983 */ /* 0x001ee20000300800 */
[----:B------:R-:W-:Y:S01]  /*87530*/  LEA R24, P6, R8, R0, 0x1 ;  /* 0x0000000008187211 */ /* 0x000fe200078c08ff */
[----:B------:R-:W-:-:S03]  /*87540*/  IMAD R5, R11, 0x2, R8 ;  /* 0x000000020b057824 */ /* 0x000fc600078e0208 */
[----:B------:R-:W-:Y:S02]  /*87550*/  LEA.HI.X.SX32 R25, R8, R2, 0x1, P6 ;  /* 0x0000000208197211 */ /* 0x000fe400030f0eff */
[----:B------:R-:W-:Y:S02]  /*87560*/  PRMT R9, R10, 0x7632, R9 ;  /* 0x000076320a097816 */ /* 0x000fe40000000009 */
[----:B--2---:R-:W-:Y:S01]  /*87570*/  ISETP.LT.AND P1, PT, R3, c[0x0][0x17c], !P0 ;  /* 0x00005f0003007a0c */ /* 0x004fe20004721270 */
[----:B------:R-:W-:Y:S01]  /*87580*/  IMAD R3, R11, 0x2, R5 ;  /* 0x000000020b037824 */ /* 0x000fe200078e0205 */
[----:B---3--:R-:W-:-:S05]  /*87590*/  PRMT R8, R4, 0x7632, R8 ;  /* 0x0000763204087816 */ /* 0x008fca0000000008 */
[----:B------:R0:W-:Y:S01]  /*875a0*/  @P2 STG.E.U16 [R24.64], R8 ;  /* 0x0000000818002986 */ /* 0x0001e2000c10150a */
[----:B----4-:R-:W-:-:S03]  /*875b0*/  ISETP.LT.AND P2, PT, R28, c[0x0][0x17c], !P0 ;  /* 0x00005f001c007a0c */ /* 0x010fc60004741270 */
[----:B------:R-:W2:Y:S04]  /*875c0*/  LDL.LU R28, [R1+0x230] ;  /* 0x00023000011c7983 */ /* 0x000ea80000300800 */
[----:B------:R-:W3:Y:S01]  /*875d0*/  LDL.LU R10, [R1+0x1cdc] ;  /* 0x001cdc00010a7983 */ /* 0x000ee20000300800 */
[----:B0-----:R-:W-:-:S03]  /*875e0*/  IMAD R8, R11, 0x2, R3 ;  /* 0x000000020b087824 */ /* 0x001fc600078e0203 */
[----:B------:R-:W4:Y:S01]  /*875f0*/  LDL.LU R11, [R1+0x234] ;  /* 0x00023400010b7983 */ /* 0x000f220000300800 */
[----:B------:R-:W-:-:S04]  /*87600*/  LEA R4, P6, R5, R0, 0x1 ;  /* 0x0000000005047211 */ /* 0x000fc800078c08ff */
[----:B------:R-:W-:Y:S02]  /*87610*/  LEA.HI.X.SX32 R5, R5, R2, 0x1, P6 ;  /* 0x0000000205057211 */ /* 0x000fe400030f0eff */
[C---:B------:R-:W-:Y:S02]  /*87620*/  LEA R24, P6, R3.reuse, R0, 0x1 ;  /* 0x0000000003187211 */ /* 0x040fe400078c08ff */
[----:B------:R-:W-:Y:S02]  /*87630*/  PRMT R12, R26, 0x7632, R12 ;  /* 0x000076321a0c7816 */ /* 0x000fe4000000000c */
[----:B------:R-:W-:-:S03]  /*87640*/  LEA.HI.X.SX32 R25, R3, R2, 0x1, P6 ;  /* 0x0000000203197211 */ /* 0x000fc600030f0eff */
[----:B------:R0:W-:Y:S04]  /*87650*/  @P5 STG.E.U16 [R4.64], R12 ;  /* 0x0000000c04005986 */ /* 0x0001e8000c10150a */
[----:B------:R1:W-:Y:S01]  /*87660*/  @P4 STG.E.U16 [R24.64], R9 ;  /* 0x0000000918004986 */ /* 0x0003e2000c10150a */
[----:B0-----:R-:W-:Y:S01]  /*87670*/  LEA R4, P6, R8, R0, 0x1 ;  /* 0x0000000008047211 */ /* 0x001fe200078c08ff */
[----:B-1----:R-:W-:-:S03]  /*87680*/  IMAD.MOV.U32 R24, RZ, RZ, c[0x0][0x198] ;  /* 0x00006600ff187624 */ /* 0x002fc600078e00ff */
[----:B------:R-:W-:Y:S01]  /*87690*/  LEA.HI.X.SX32 R5, R8, R2, 0x1, P6 ;  /* 0x0000000208057211 */ /* 0x000fe200030f0eff */
[----:B------:R-:W-:Y:S01]  /*876a0*/  IMAD R3, R24, 0x2, R8 ;  /* 0x0000000218037824 */ /* 0x000fe200078e0208 */
[----:B------:R-:W-:-:S03]  /*876b0*/  PRMT R9, R9, 0x7632, R9 ;  /* 0x0000763209097816 */ /* 0x000fc60000000009 */
[----:B------:R-:W-:Y:S01]  /*876c0*/  IMAD R12, R24, 0x2, R3 ;  /* 0x00000002180c7824 */ /* 0x000fe200078e0203 */
[----:B------:R-:W-:Y:S01]  /*876d0*/  LEA R8, P6, R3, R0, 0x1 ;  /* 0x0000000003087211 */ /* 0x000fe200078c08ff */
[----:B------:R0:W-:Y:S01]  /*876e0*/  @P3 STG.E.U16 [R4.64], R9 ;  /* 0x0000000904003986 */ /* 0x0001e2000c10150a */
[----:B------:R-:W-:Y:S02]  /*876f0*/  PRMT R16, R6, 0x7632, R16 ;  /* 0x0000763206107816 */ /* 0x000fe40000000010 */
[----:B------:R-:W-:Y:S02]  /*87700*/  ISETP.LT.AND P5, PT, R27, c[0x0][0x17c], !P0 ;  /* 0x00005f001b007a0c */ /* 0x000fe400047a1270 */
[----:B------:R-:W-:Y:S02]  /*87710*/  ISETP.LT.AND P4, PT, R29, c[0x0][0x17c], !P0 ;  /* 0x00005f001d007a0c */ /* 0x000fe40004781270 */
[----:B------:R-:W-:Y:S01]  /*87720*/  PRMT R13, R13, 0x7632, R13 ;  /* 0x000076320d0d7816 */ /* 0x000fe2000000000d */
[----:B------:R-:W3:Y:S01]  /*87730*/  LDL.LU R29, [R1+0x238] ;  /* 0x00023800011d7983 */ /* 0x000ee20000300800 */
[----:B0-----:R-:W-:Y:S01]  /*87740*/  LEA.HI.X.SX32 R9, R3, R2, 0x1, P6 ;  /* 0x0000000203097211 */ /* 0x001fe200030f0eff */
[----:B------:R-:W-:Y:S01]  /*87750*/  IMAD R3, R24, 0x2, R12 ;  /* 0x0000000218037824 */ /* 0x000fe200078e020c */
[C---:B------:R-:W-:Y:S01]  /*87760*/  LEA R4, P6, R12.reuse, R0, 0x1 ;  /* 0x000000000c047211 */ /* 0x040fe200078c08ff */
[----:B------:R-:W3:Y:S03]  /*87770*/  LDL.LU R6, [R1+0x1cd8] ;  /* 0x001cd80001067983 */ /* 0x000ee60000300800 */
[----:B------:R-:W-:Y:S01]  /*87780*/  LEA.HI.X.SX32 R5, R12, R2, 0x1, P6 ;  /* 0x000000020c057211 */ /* 0x000fe200030f0eff */
[----:B------:R0:W-:Y:S01]  /*87790*/  @P1 STG.E.U16 [R8.64], R16 ;  /* 0x0000001008001986 */ /* 0x0001e2000c10150a */
[----:B-----5:R-:W-:-:S02]  /*877a0*/  ISETP.LT.AND P3, PT, R20, c[0x0][0x17c], !P0 ;  /* 0x00005f0014007a0c */ /* 0x020fc40004761270 */
[----:B------:R-:W-:Y:S01]  /*877b0*/  PRMT R17, R17, 0x7632, R17 ;  /* 0x0000763211117816 */ /* 0x000fe20000000011 */
[----:B------:R-:W5:Y:S04]  /*877c0*/  LDL R20, [R1+0x68] ;  /* 0x0000680001147983 */ /* 0x000f680000100800 */
[----:B------:R-:W5:Y:S01]  /*877d0*/  LDL.LU R27, [R1+0x48] ;  /* 0x00004800011b7983 */ /* 0x000f620000300800 */
[----:B0-----:R-:W-:-:S03]  /*877e0*/  LEA R8, P6, R3, R0, 0x1 ;  /* 0x0000000003087211 */ /* 0x001fc600078c08ff */
[----:B------:R0:W-:Y:S01]  /*877f0*/  @P2 STG.E.U16 [R4.64], R13 ;  /* 0x0000000d04002986 */ /* 0x0001e2000c10150a */
[----:B------:R-:W-:-:S05]  /*87800*/  LEA.HI.X.SX32 R9, R3, R2, 0x1, P6 ;  /* 0x0000000203097211 */ /* 0x000fca00030f0eff */
[----:B------:R1:W-:Y:S01]  /*87810*/  @P5 STG.E.U16 [R8.64], R17 ;  /* 0x0000001108005986 */ /* 0x0003e2000c10150a */
[----:B--2---:R-:W-:-:S03]  /*87820*/  ISETP.LT.AND P1, PT, R28, c[0x0][0x17c], !P0 ;  /* 0x00005f001c007a0c */ /* 0x004fc60004721270 */
[----:B------:R-:W2:Y:S04]  /*87830*/  LDL.LU R28, [R1+0x240] ;  /* 0x00024000011c7983 */ /* 0x000ea80000300800 */
[----:B0-----:R-:W2:Y:S04]  /*87840*/  LDL.LU R13, [R1+0x244] ;  /* 0x00024400010d7983 */ /* 0x001ea80000300800 */
[----:B------:R-:W2:Y:S01]  /*87850*/  LDL R16, [R1+0x78] ;  /* 0x0000780001107983 */ /* 0x000ea20000100800 */
[----:B----4-:R-:W-:-:S03]  /*87860*/  ISETP.LT.AND P2, PT, R11, c[0x0][0x17c], !P0 ;  /* 0x00005f000b007a0c */ /* 0x010fc60004741270 */
[----:B------:R-:W4:Y:S04]  /*87870*/  LDL.LU R25, [R1+0x248] ;  /* 0x0002480001197983 */ /* 0x000f280000300800 */
[----:B------:R-:W2:Y:S04]  /*87880*/  LDL.LU R11, [R1+0x18] ;  /* 0x00001800010b7983 */ /* 0x000ea80000300800 */
[----:B-1----:R-:W2:Y:S01]  /*87890*/  LDL.LU R17, [R1+0x23c] ;  /* 0x00023c0001117983 */ /* 0x002ea20000300800 */
[----:B------:R-:W-:Y:S01]  /*878a0*/  IMAD R5, R24, 0x2, R3 ;  /* 0x0000000218057824 */ /* 0x000fe200078e0203 */
[----:B------:R-:W-:-:S02]  /*878b0*/  PRMT R21, R21, 0x7632, R21 ;  /* 0x0000763215157816 */ /* 0x000fc40000000015 */
[----:B------:R-:W4:Y:S02]  /*878c0*/  LDL.LU R26, [R1+0x24c] ;  /* 0x00024c00011a7983 */ /* 0x000f240000300800 */
[----:B------:R-:W-:Y:S01]  /*878d0*/  LEA R4, P6, R5, R0, 0x1 ;  /* 0x0000000005047211 */ /* 0x000fe200078c08ff */
[----:B------:R-:W-:-:S03]  /*878e0*/  IMAD R3, R24, 0x2, R5 ;  /* 0x0000000218037824 */ /* 0x000fc600078e0205 */
[----:B------:R-:W-:-:S05]  /*878f0*/  LEA.HI.X.SX32 R5, R5, R2, 0x1, P6 ;  /* 0x0000000205057211 */ /* 0x000fca00030f0eff */
[----:B------:R0:W-:Y:S01]  /*87900*/  @P4 STG.E.U16 [R4.64], R21 ;  /* 0x0000001504004986 */ /* 0x0001e2000c10150a */
[----:B---3--:R-:W-:-:S03]  /*87910*/  ISETP.LT.AND P5, PT, R29, c[0x0][0x17c], !P0 ;  /* 0x00005f001d007a0c */ /* 0x008fc600047a1270 */
[----:B------:R-:W3:Y:S01]  /*87920*/  LDL.LU R29, [R1+0xa8] ;  /* 0x0000a800011d7983 */ /* 0x000ee20000300800 */
[----:B--2---:R-:W-:-:S03]  /*87930*/  ISETP.LT.AND P4, PT, R17, c[0x0][0x17c], !P0 ;  /* 0x00005f0011007a0c */ /* 0x004fc60004781270 */
[----:B------:R-:W2:Y:S01]  /*87940*/  LDL.LU R17, [R1+0x250] ;  /* 0x0002500001117983 */ /* 0x000ea20000300800 */
[C---:B------:R-:W-:Y:S01]  /*87950*/  LEA R8, P6, R3.reuse, R0, 0x1 ;  /* 0x0000000003087211 */ /* 0x040fe200078c08ff */
[C---:B------:R-:W-:Y:S02]  /*87960*/  IMAD R12, R24.reuse, 0x2, R3 ;  /* 0x00000002180c7824 */ /* 0x040fe400078e0203 */
[----:B0-----:R-:W2:Y:S01]  /*87970*/  LDL.LU R21, [R1+0x98] ;  /* 0x0000980001157983 */ /* 0x001ea20000300800 */
[----:B------:R-:W-:Y:S01]  /*87980*/  LEA.HI.X.SX32 R9, R3, R2, 0x1, P6 ;  /* 0x0000000203097211 */ /* 0x000fe200030f0eff */
[----:B------:R-:W-:Y:S01]  /*87990*/  IMAD R3, R24, 0x2, R12 ;  /* 0x0000000218037824 */ /* 0x000fe200078e020c */
[----:B------:R-:W-:-:S03]  /*879a0*/  LEA R4, P6, R12, R0, 0x1 ;  /* 0x000000000c047211 */ /* 0x000fc600078c08ff */
[----:B-----5:R0:W-:Y:S01]  /*879b0*/  @P3 STG.E.U16 [R8.64], R20 ;  /* 0x0000001408003986 */ /* 0x0201e2000c10150a */
[----:B------:R-:W-:Y:S01]  /*879c0*/  LEA.HI.X.SX32 R5, R12, R2, 0x1, P6 ;  /* 0x000000020c057211 */ /* 0x000fe200030f0eff */
[----:B------:R-:W-:-:S04]  /*879d0*/  IMAD R12, R24, 0x2, R3 ;  /* 0x00000002180c7824 */ /* 0x000fc800078e0203 */
[----:B------:R1:W-:Y:S01]  /*879e0*/  @P1 STG.E.U16 [R4.64], R27 ;  /* 0x0000001b04001986 */ /* 0x0003e2000c10150a */
[----:B0-----:R-:W-:-:S03]  /*879f0*/  LEA R8, P6, R3, R0, 0x1 ;  /* 0x0000000003087211 */ /* 0x001fc600078c08ff */
[----:B------:R-:W5:Y:S01]  /*87a00*/  LDL.LU R20, [R1+0x258] ;  /* 0x0002580001147983 */ /* 0x000f620000300800 */
[----:B------:R-:W-:Y:S01]  /*87a10*/  LEA.HI.X.SX32 R9, R3, R2, 0x1, P6 ;  /* 0x0000000203097211 */ /* 0x000fe200030f0eff */
[----:B------:R-:W-:Y:S01]  /*87a20*/  IMAD R3, R24, 0x2, R12 ;  /* 0x0000000218037824 */ /* 0x000fe200078e020c */
[----:B-1----:R-:W-:-:S03]  /*87a30*/  LEA R4, P6, R12, R0, 0x1 ;  /* 0x000000000c047211 */ /* 0x002fc600078c08ff */
[----:B------:R0:W-:Y:S01]  /*87a40*/  @P2 STG.E.U16 [R8.64], R16 ;  /* 0x0000001008002986 */ /* 0x0001e2000c10150a */
[----:B------:R-:W-:Y:S01]  /*87a50*/  LEA.HI.X.SX32 R5, R12, R2, 0x1, P6 ;  /* 0x000000020c057211 */ /* 0x000fe200030f0eff */
[----:B------:R-:W-:-:S04]  /*87a60*/  IMAD R12, R24, 0x2, R3 ;  /* 0x00000002180c7824 */ /* 0x000fc800078e0203 */
[----:B------:R1:W-:Y:S01]  /*87a70*/  @P5 STG.E.U16 [R4.64], R11 ;  /* 0x0000000b04005986 */ /* 0x0003e2000c10150a */
[----:B0-----:R-:W-:-:S04]  /*87a80*/  LEA R8, P6, R3, R0, 0x1 ;  /* 0x0000000003087211 */ /* 0x001fc800078c08ff */
[----:B------:R-:W-:Y:S01]  /*87a90*/  LEA.HI.X.SX32 R9, R3, R2, 0x1, P6 ;  /* 0x0000000203097211 */ /* 0x000fe200030f0eff */
[----:B------:R-:W-:Y:S01]  /*87aa0*/  IMAD R3, R24, 0x2, R12 ;  /* 0x0000000218037824 */ /* 0x000fe200078e020c */
[----:B-1----:R-:W-:Y:S02]  /*87ab0*/  LEA R4, P6, R12, R0, 0x1 ;  /* 0x000000000c047211 */ /* 0x002fe400078c08ff */
[----:B------:R-:W-:Y:S01]  /*87ac0*/  ISETP.LT.AND P3, PT, R28, c[0x0][0x17c], !P0 ;  /* 0x00005f001c007a0c */ /* 0x000fe20004761270 */
[----:B---3--:R0:W-:Y:S01]  /*87ad0*/  @P4 STG.E.U16 [R8.64], R29 ;  /* 0x0000001d08004986 */ /* 0x0081e2000c10150a */
[----:B------:R-:W-:Y:S02]  /*87ae0*/  ISETP.LT.AND P1, PT, R13, c[0x0][0x17c], !P0 ;  /* 0x00005f000d007a0c */ /* 0x000fe40004721270 */
[----:B------:R-:W-:Y:S01]  /*87af0*/  LEA.HI.X.SX32 R5, R12, R2, 0x1, P6 ;  /* 0x000000020c057211 */ /* 0x000fe200030f0eff */
[----:B------:R-:W3:Y:S01]  /*87b00*/  LDL.LU R28, [R1+0x88] ;  /* 0x00008800011c7983 */ /* 0x000ee20000300800 */
[----:B----4-:R-:W-:-:S03]  /*87b10*/  ISETP.LT.AND P2, PT, R25, c[0x0][0x17c], !P0 ;  /* 0x00005f0019007a0c */ /* 0x010fc60004741270 */
[----:B------:R-:W4:Y:S01]  /*87b20*/  LDL.LU R13, [R1+0x58] ;  /* 0x00005800010d7983 */ /* 0x000f220000300800 */
[----:B------:R-:W-:Y:S02]  /*87b30*/  ISETP.LT.AND P5, PT, R26, c[0x0][0x17c], !P0 ;  /* 0x00005f001a007a0c */ /* 0x000fe400047a1270 */
[----:B0-----:R-:W-:Y:S01]  /*87b40*/  LEA R8, P6, R3, R0, 0x1 ;  /* 0x0000000003087211 */ /* 0x001fe200078c08ff */
[----:B------:R-:W4:Y:S01]  /*87b50*/  LDL.LU R16, [R1+0x260] ;  /* 0x0002600001107983 */ /* 0x000f220000300800 */
[----:B------:R-:W-:-:S03]  /*87b60*/  IMAD R12, R24, 0x2, R3 ;  /* 0x00000002180c7824 */ /* 0x000fc600078e0203 */
[----:B------:R-:W4:Y:S01]  /*87b70*/  LDL.LU R25, [R1+0x38] ;  /* 0x0000380001197983 */ /* 0x000f220000300800 */
[----:B------:R-:W-:-:S03]  /*87b80*/  LEA.HI.X.SX32 R9, R3, R2, 0x1, P6 ;  /* 0x0000000203097211 */ /* 0x000fc600030f0eff */
[----:B------:R-:W4:Y:S01]  /*87b90*/  LDL.LU R26, [R1+0x28] ;  /* 0x00002800011a7983 */ /* 0x000f220000300800 */
[----:B--2---:R-:W-:-:S03]  /*87ba0*/  ISETP.LT.AND P4, PT, R17, c[0x0][0x17c], !P0 ;  /* 0x00005f0011007a0c */ /* 0x004fc60004781270 */
[----:B------:R-:W2:Y:S04]  /*87bb0*/  LDL.LU R17, [R1+0x268] ;  /* 0x0002680001117983 */ /* 0x000ea80000300800 */
[----:B------:R-:W2:Y:S04]  /*87bc0*/  LDL.LU R3, [R1+0x254] ;  /* 0x0002540001037983 */ /* 0x000ea80000300800 */
[----:B------:R0:W-:Y:S02]  /*87bd0*/  @P3 STG.E.U16 [R4.64], R21 ;  /* 0x0000001504003986 */ /* 0x0001e4000c10150a */
[----:B0-----:R-:W-:-:S04]  /*87be0*/  LEA R4, P6, R12, R0, 0x1 ;  /* 0x000000000c047211 */ /* 0x001fc800078c08ff */
[----:B------:R-:W-:Y:S01]  /*87bf0*/  LEA.HI.X.SX32 R5, R12, R2, 0x1, P6 ;  /* 0x000000020c057211 */ /* 0x000fe200030f0eff */
[----:B---3--:R0:W-:Y:S01]  /*87c00*/  @P1 STG.E.U16 [R8.64], R28 ;  /* 0x0000001c08001986 */ /* 0x0081e2000c10150a */
[----:B-----5:R-:W-:-:S03]  /*87c10*/  ISETP.LT.AND P1, PT, R20, c[0x0][0x17c], !P0 ;  /* 0x00005f0014007a0c */ /* 0x020fc60004721270 */
[----:B------:R-:W3:Y:S01]  /*87c20*/  LDL.LU R20, [R1+0x270] ;  /* 0x0002700001147983 */ /* 0x000ee20000300800 */
[----:B--2---:R-:W-:Y:S01]  /*87c30*/  ISETP.LT.AND P3, PT, R3, c[0x0][0x17c], !P0 ;  /* 0x00005f0003007a0c */ /* 0x004fe20004761270 */
[----:B------:R-:W-:-:S05]  /*87c40*/  IMAD R3, R24, 0x2, R12 ;  /* 0x0000000218037824 */ /* 0x000fca00078e020c */
[----:B0-----:R-:W-:Y:S01]  /*87c50*/  LEA R8, P6, R3, R0, 0x1 ;  /* 0x0000000003087211 */ /* 0x001fe200078c08ff */
[----:B------:R-:W-:-:S03]  /*87c60*/  IMAD R12, R24, 0x2, R3 ;  /* 0x00000002180c7824 */ /* 0x000fc600078e0203 */
[----:B------:R-:W-:Y:S02]  /*87c70*/  LEA.HI.X.SX32 R9, R3, R2, 0x1, P6 ;  /* 0x0000000203097211 */ /* 0x000fe400030f0eff */
[----:B------:R-:W2:Y:S04]  /*87c80*/  LDL.LU R3, [R1+0x25c] ;  /* 0x00025c0001037983 */ /* 0x000ea80000300800 */
[----:B------:R0:W-:Y:S04]  /*87c90*/  @P2 STG.E.U16 [R4.64], R6 ;  /* 0x0000000604002986 */ /* 0x0001e8000c10150a */
[----:B----4-:R1:W-:Y:S01]  /*87ca0*/  @P5 STG.E.U16 [R8.64], R13 ;  /* 0x0000000d08005986 */ /* 0x0103e2000c10150a */
[----:B0-----:R-:W-:-:S04]  /*87cb0*/  LEA R4, P6, R12, R0, 0x1 ;  /* 0x000000000c047211 */ /* 0x001fc800078c08ff */
        /* <DEDUP_REMOVED lines=9> */
[----:B------:R0:W-:Y:S04]  /*87d50*/  @P4 STG.E.U16 [R4.64], R25 ;  /* 0x0000001904004986 */ /* 0x0001e8000c10150a */
[----:B------:R1:W-:Y:S01]  /*87d60*/  @P3 STG.E.U16 [R8.64], R26 ;  /* 0x0000001a08003986 */ /* 0x0003e2000c10150a */
[----:B0-----:R-:W-:-:S04]  /*87d70*/  LEA R4, P6, R12, R0, 0x1 ;  /* 0x000000000c047211 */ /* 0x001fc800078c08ff */
[----:B------:R-:W-:Y:S02]  /*87d80*/  LEA.HI.X.SX32 R5, R12, R2, 0x1, P6 ;  /* 0x000000020c057211 */ /* 0x000fe400030f0eff */
[----:B------:R-:W-:Y:S02]  /*87d90*/  ISETP.LT.AND P3, PT, R17, c[0x0][0x17c], !P0 ;  /* 0x00005f0011007a0c */ /* 0x000fe40004761270 */
[----:B------:R-:W5:Y:S01]  /*87da0*/  LDL.LU R17, [R1+0x280] ;  /* 0x0002800001117983 */ /* 0x000f620000300800 */
        /* <DEDUP_REMOVED lines=10> */
[----:B---3--:R-:W-:Y:S02]  /*87e50*/  ISETP.LT.AND P2, PT, R20, c[0x0][0x17c], !P0 ;  /* 0x00005f0014007a0c */ /* 0x008fe40004741270 */
[----:B------:R-:W3:Y:S04]  /*87e60*/  LDL.LU R20, [R1+0x284] ;  /* 0x0002840001147983 */ /* 0x000ee80000300800 */
        /* <DEDUP_REMOVED lines=8> */
[----:B----4-:R-:W-:-:S03]  /*87ef0*/  ISETP.LT.AND P4, PT, R16, c[0x0][0x17c], !P0 ;  /* 0x00005f0010007a0c */ /* 0x010fc60004781270 */
[----:B------:R-:W4:Y:S04]  /*87f00*/  LDL.LU R16, [R1+0x28c] ;  /* 0x00028c0001107983 */ /* 0x000f280000300800 */
[----:B0-----:R-:W3:Y:S01]  /*87f10*/  LDL.LU R9, [R1+0x27c] ;  /* 0x00027c0001097983 */ /* 0x001ee20000300800 */
[----:B------:R-:W-:-:S04]  /*87f20*/  LEA R4, P6, R12, R0, 0x1 ;  /* 0x000000000c047211 */ /* 0x000fc800078c08ff */
[----:B------:R-:W-:-:S05]  /*87f30*/  LEA.HI.X.SX32 R5, R12, R2, 0x1, P6 ;  /* 0x000000020c057211 */ /* 0x000fca00030f0eff */
[----:B------:R0:W-:Y:S01]  /*87f40*/  @P3 STG.E.U16 [R4.64], R22 ;  /* 0x0000001604003986 */ /* 0x0001e2000c10150a */
[----:B--2---:R-:W-:Y:S01]  /*87f50*/  ISETP.LT.AND P5, PT, R3, c[0x0][0x17c], !P0 ;  /* 0x00005f0003007a0c */ /* 0x004fe200047a1270 */
[----:B------:R-:W-:-:S05]  /*87f60*/  IMAD R3, R24, 0x2, R12 ;  /* 0x0000000218037824 */ /* 0x000fca00078e020c */
[----:B------:R-:W-:Y:S01]  /*87f70*/  LEA R8, P6, R3, R0, 0x1 ;  /* 0x0000000003087211 */ /* 0x000fe200078c08ff */
[----:B------:R-:W-:Y:S01]  /*87f80*/  IMAD R12, R24, 0x2, R3 ;  /* 0x00000002180c7824 */ /* 0x000fe200078e0203 */
[----:B---3--:R-:W-:Y:S02]  /*87f90*/  ISETP.LT.AND P3, PT, R9, c[0x0][0x17c], !P0 ;  /* 0x00005f0009007a0c */ /* 0x008fe40004761270 */
[----:B------:R-:W-:Y:S02]  /*87fa0*/  LEA.HI.X.SX32 R9, R3, R2, 0x1, P6 ;  /* 0x0000000203097211 */ /* 0x000fe400030f0eff */
[----:B------:R-:W2:Y:S01]  /*87fb0*/  LDL.LU R3, [R1+0x68] ;  /* 0x0000680001037983 */ /* 0x000ea20000300800 */
[C---:B0-----:R-:W-:Y:S02]  /*87fc0*/  LEA R4, P6, R12.reuse, R0, 0x1 ;  /* 0x000000000c047211 */ /* 0x041fe400078c08ff */
[----:B------:R-:W-:Y:S02]  /*87fd0*/  PRMT R6, R27, 0x7632, R6 ;  /* 0x000076321b067816 */ /* 0x000fe40000000006 */
[----:B------:R-:W-:Y:S01]  /*87fe0*/  LEA.HI.X.SX32 R5, R12, R2, 0x1, P6 ;  /* 0x000000020c057211 */ /* 0x000fe200030f0eff */
[----:B------:R-:W3:Y:S01]  /*87ff0*/  LDL.LU R27, [R1+0x290] ;  /* 0x00029000011b7983 */ /* 0x000ee20000300800 */
[----:B--2---:R-:W-:Y:S01]  /*88000*/  PRMT R10, R3, 0x7632, R10 ;  /* 0x00007632030a7816 */ /* 0x004fe2000000000a */
[----:B------:R-:W-:-:S02]  /*88010*/  IMAD R3, R24, 0x2, R12 ;  /* 0x0000000218037824 */ /* 0x000fc400078e020c */
[----:B------:R-:W2:Y:S04]  /*88020*/  LDL.LU R12, [R1+0x288] ;  /* 0x00028800010c7983 */ /* 0x000ea80000300800 */
[----:B------:R-:W-:Y:S01]  /*88030*/  @P1 STG.E.U16 [R8.64], R10 ;  /* 0x0000000a08001986 */ /* 0x000fe2000c10150a */
[----:B-----5:R-:W-:-:S03]  /*88040*/  ISETP.LT.AND P1, PT, R17, c[0x0][0x17c], !P0 ;  /* 0x00005f0011007a0c */ /* 0x020fc60004721270 */
[----:B------:R-:W5:Y:S04]  /*88050*/  LDL.LU R17, [R1+0x294] ;  /* 0x0002940001117983 */ /* 0x000f680000300800 */
[----:B------:R0:W-:Y:S04]  /*88060*/  @P2 STG.E.U16 [R4.64], R6 ;  /* 0x0000000604002986 */ /* 0x0001e8000c10150a */
[----:B0-----:R-:W2:Y:S01]  /*88070*/  LDL.LU R4, [R1+0x78] ;  /* 0x0000780001047983 */ /* 0x001ea20000300800 */
[----:B------:R-:W-:Y:S01]  /*88080*/  LEA R8, P6, R3, R0, 0x1 ;  /* 0x0000000003087211 */ /* 0x000fe200078c08ff */
[----:B------:R-:W-:-:S03]  /*88090*/  IMAD R5, R24, 0x2, R3 ;  /* 0x0000000218057824 */ /* 0x000fc600078e0203 */
[----:B------:R-:W-:Y:S01]  /*880a0*/  LEA.HI.X.SX32 R9, R3, R2, 0x1, P6 ;  /* 0x0000000203097211 */ /* 0x000fe200030f0eff */
[----:B------:R-:W-:Y:S01]  /*880b0*/  IMAD R3, R24, 0x2, R5 ;  /* 0x0000000218037824 */ /* 0x000fe200078e0205 */
[----:B------:R-:W-:Y:S02]  /*880c0*/  PRMT R10, R11, 0x7632, R10 ;  /* 0x000076320b0a7816 */ /* 0x000fe4000000000a */
[----:B------:R-:W-:Y:S02]  /*880d0*/  ISETP.LT.AND P2, PT, R20, c[0x0][0x17c], !P0 ;  /* 0x00005f0014007a0c */ /* 0x000fe40004741270 */
[----:B------:R-:W3:Y:S04]  /*880e0*/  LDL.LU R20, [R1+0x298] ;  /* 0x0002980001147983 */ /* 0x000ee80000300800 */
[----:B------:R-:W3:Y:S01]  /*880f0*/  LDL.LU R11, [R1+0x1cd4] ;  /* 0x001cd400010b7983 */ /* 0x000ee20000300800 */
[----:B--2---:R-:W-:-:S02]  /*88100*/  PRMT R6, R4, 0x7632, R6 ;  /* 0x0000763204067816 */ /* 0x004fc40000000006 */
[----:B------:R-:W-:-:S03]  /*88110*/  LEA R4, P6, R5, R0, 0x1 ;  /* 0x0000000005047211 */ /* 0x000fc600078c08ff */
[----:B------:R0:W-:Y:S01]  /*88120*/  @P5 STG.E.U16 [R8.64], R6 ;  /* 0x0000000608005986 */ /* 0x0001e2000c10150a */
[----:B------:R-:W-:Y:S02]  /*88130*/  LEA.HI.X.SX32 R5, R5, R2, 0x1, P6 ;  /* 0x0000000205057211 */ /* 0x000fe400030f0eff */
[----:B------:R-:W-:Y:S01]  /*88140*/  ISETP.LT.AND P5, PT, R12, c[0x0][0x17c], !P0 ;  /* 0x00005f000c007a0c */ /* 0x000fe200047a1270 */
[----:B------:R-:W-:Y:S02]  /*88150*/  IMAD R12, R24, 0x2, R3 ;  /* 0x00000002180c7824 */ /* 0x000fe400078e0203 */
[----:B------:R1:W-:Y:S01]  /*88160*/  @P4 STG.E.U16 [R4.64], R10 ;  /* 0x0000000a04004986 */ /* 0x0003e2000c10150a */
[----:B0-----:R-:W-:Y:S02]  /*88170*/  LEA R8, P6, R3, R0, 0x1 ;  /* 0x0000000003087211 */ /* 0x001fe400078c08ff */
[----:B------:R-:W-:Y:S02]  /*88180*/  PRMT R6, R29, 0x7632, R6 ;  /* 0x000076321d067816 */ /* 0x000fe40000000006 */
[----:B------:R-:W-:Y:S01]  /*88190*/  LEA.HI.X.SX32 R9, R3, R2, 0x1, P6 ;  /* 0x0000000203097211 */ /* 0x000fe200030f0eff */
[----:B------:R-:W2:Y:S01]  /*881a0*/  LDL.LU R29, [R1+0x2a4] ;  /* 0x0002a400011d7983 */ /* 0x000ea20000300800 */
[----:B-1----:R-:W-:-:S02]  /*881b0*/  LEA R4, P6, R12, R0, 0x1 ;  /* 0x000000000c047211 */ /* 0x002fc400078c08ff */
[----:B----4-:R-:W-:Y:S01]  /*881c0*/  ISETP.LT.AND P4, PT, R16, c[0x0][0x17c], !P0 ;  /* 0x00005f0010007a0c */ /* 0x010fe20004781270 */
[----:B------:R0:W-:Y:S01]  /*881d0*/  @P3 STG.E.U16 [R8.64], R6 ;  /* 0x0000000608003986 */ /* 0x0001e2000c10150a */
[----:B------:R-:W-:Y:S02]  /*881e0*/  LEA.HI.X.SX32 R5, R12, R2, 0x1, P6 ;  /* 0x000000020c057211 */ /* 0x000fe400030f0eff */
[----:B---3--:R-:W-:Y:S01]  /*881f0*/  ISETP.LT.AND P3, PT, R27, c[0x0][0x17c], !P0 ;  /* 0x00005f001b007a0c */ /* 0x008fe20004761270 */
[----:B------:R-:W3:Y:S04]  /*88200*/  LDL.LU R16, [R1+0x2a8] ;  /* 0x0002a80001107983 */ /* 0x000ee80000300800 */
[----:B------:R-:W4:Y:S01]  /*88210*/  LDL.LU R27, [R1+0x2b0] ;  /* 0x0002b000011b7983 */ /* 0x000f220000300800 */
[--C-:B0-----:R-:W-:Y:S01]  /*88220*/  IMAD R9, R24, 0x2, R12.reuse ;  /* 0x0000000218097824 */ /* 0x101fe200078e020c */
[----:B------:R-:W-:-:S02]  /*88230*/  PRMT R12, R28, 0x7632, R12 ;  /* 0x000076321c0c7816 */ /* 0x000fc4000000000c */
[----:B------:R-:W3:Y:S01]  /*88240*/  LDL.LU R28, [R1+0x2b4] ;  /* 0x0002b400011c7983 */ /* 0x000ee20000300800 */
[----:B------:R-:W-:Y:S01]  /*88250*/  PRMT R6, R21, 0x7632, R6 ;  /* 0x0000763215067816 */ /* 0x000fe20000000006 */
[----:B------:R-:W-:Y:S01]  /*88260*/  IMAD R3, R24, 0x2, R9 ;  /* 0x0000000218037824 */ /* 0x000fe200078e0209 */
[C---:B------:R-:W-:Y:S02]  /*88270*/  LEA R8, P6, R9.reuse, R0, 0x1 ;  /* 0x0000000009087211 */ /* 0x040fe400078c08ff */
[----:B------:R-:W-:Y:S01]  /*88280*/  PRMT R10, R6, 0x7632, R10 ;  /* 0x00007632060a7816 */ /* 0x000fe2000000000a */
[----:B------:R0:W-:Y:S01]  /*88290*/  @P1 STG.E.U16 [R4.64], R6 ;  /* 0x0000000604001986 */ /* 0x0001e2000c10150a */
[----:B------:R-:W-:-:S05]  /*882a0*/  LEA.HI.X.SX32 R9, R9, R2, 0x1, P6 ;  /* 0x0000000209097211 */ /* 0x000fca00030f0eff */
[----:B------:R1:W-:Y:S01]  /*882b0*/  @P2 STG.E.U16 [R8.64], R12 ;  /* 0x0000000c08002986 */ /* 0x0003e2000c10150a */
[----:B0-----:R-:W-:Y:S01]  /*882c0*/  LEA R4, P6, R3, R0, 0x1 ;  /* 0x0000000003047211 */ /* 0x001fe200078c08ff */
[----:B------:R-:W-:-:S03]  /*882d0*/  IMAD R6, R24, 0x2, R3 ;  /* 0x0000000218067824 */ /* 0x000fc600078e0203 */
[----:B------:R-:W-:Y:S01]  /*882e0*/  LEA.HI.X.SX32 R5, R3, R2, 0x1, P6 ;  /* 0x0000000203057211 */ /* 0x000fe200030f0eff */
[----:B------:R-:W-:Y:S01]  /*882f0*/  IMAD R3, R24, 0x2, R6 ;  /* 0x0000000218037824 */ /* 0x000fe200078e0206 */
[----:B-1----:R-:W-:-:S03]  /*88300*/  LEA R8, P6, R6, R0, 0x1 ;  /* 0x0000000006087211 */ /* 0x002fc600078c08ff */
[----:B------:R0:W-:Y:S01]  /*88310*/  @P5 STG.E.U16 [R4.64], R10 ;  /* 0x0000000a04005986 */ /* 0x0001e2000c10150a */
[----:B------:R-:W-:Y:S01]  /*88320*/  LEA.HI.X.SX32 R9, R6, R2, 0x1, P6 ;  /* 0x0000000206097211 */ /* 0x000fe200030f0eff */
[----:B------:R-:W-:Y:S01]  /*88330*/  IMAD R6, R24, 0x2, R3 ;  /* 0x0000000218067824 */ /* 0x000fe200078e0203 */
[----:B-----5:R-:W-:Y:S02]  /*88340*/  ISETP.LT.AND P1, PT, R17, c[0x0][0x17c], !P0 ;  /* 0x00005f0011007a0c */ /* 0x020fe40004721270 */
[----:B0-----:R-:W-:Y:S02]  /*88350*/  PRMT R5, R13, 0x7632, R5 ;  /* 0x000076320d057816 */ /* 0x001fe40000000005 */
[----:B------:R-:W-:-:S03]  /*88360*/  LEA R4, P6, R3, R0, 0x1 ;  /* 0x0000000003047211 */ /* 0x000fc600078c08ff */
[----:B------:R0:W-:Y:S01]  /*88370*/  @P4 STG.E.U16 [R8.64], R5 ;  /* 0x0000000508004986 */ /* 0x0001e2000c10150a */
[----:B------:R-:W-:Y:S02]  /*88380*/  ISETP.LT.AND P2, PT, R20, c[0x0][0x17c], !P0 ;  /* 0x00005f0014007a0c */ /* 0x000fe40004741270 */
[----:B------:R-:W-:Y:S01]  /*88390*/  PRMT R12, R25, 0x7632, R12 ;  /* 0x00007632190c7816 */ /* 0x000fe2000000000c */
[----:B------:R-:W5:Y:S01]  /*883a0*/  LDL.LU R20, [R1+0x2b8] ;  /* 0x0002b80001147983 */ /* 0x000f620000300800 */
[----:B------:R-:W-:Y:S02]  /*883b0*/  PRMT R10, R26, 0x7632, R10 ;  /* 0x000076321a0a7816 */ /* 0x000fe4000000000a */
[----:B0-----:R-:W-:Y:S02]  /*883c0*/  LEA.HI.X.SX32 R5, R3, R2, 0x1, P6 ;  /* 0x0000000203057211 */ /* 0x001fe400030f0eff */
[----:B------:R-:W-:-:S04]  /*883d0*/  LEA R8, P6, R6, R0, 0x1 ;  /* 0x0000000006087211 */ /* 0x000fc800078c08ff */
[----:B------:R-:W-:Y:S01]  /*883e0*/  LEA.HI.X.SX32 R9, R6, R2, 0x1, P6 ;  /* 0x0000000206097211 */ /* 0x000fe200030f0eff */
[----:B------:R-:W-:Y:S04]  /*883f0*/  @P3 STG.E.U16 [R4.64], R12 ;  /* 0x0000000c04003986 */ /* 0x000fe8000c10150a */
[----:B------:R0:W-:Y:S01]  /*88400*/  @P1 STG.E.U16 [R8.64], R10 ;  /* 0x0000000a08001986 */ /* 0x0001e2000c10150a */
[----:B--2---:R-:W-:-:S03]  /*88410*/  ISETP.LT.AND P5, PT, R29, c[0x0][0x17c], !P0 ;  /* 0x00005f001d007a0c */ /* 0x004fc600047a1270 */
[----:B------:R-:W2:Y:S04]  /*88420*/  LDL.LU R29, [R1+0x2bc] ;  /* 0x0002bc00011d7983 */ /* 0x000ea80000300800 */
[----:B------:R-:W2:Y:S01]  /*88430*/  LDL.LU R25, [R1+0x2c0] ;  /* 0x0002c00001197983 */ /* 0x000ea20000300800 */
[----:B---3--:R-:W-:-:S03]  /*88440*/  ISETP.LT.AND P1, PT, R28, c[0x0][0x17c], !P0 ;  /* 0x00005f001c007a0c */ /* 0x008fc60004721270 */
[----:B------:R-:W3:Y:S01]  /*88450*/  LDL.LU R28, [R1+0x2c4] ;  /* 0x0002c400011c7983 */ /* 0x000ee20000300800 */
[----:B------:R-:W-:Y:S01]  /*88460*/  IMAD R3, R24, 0x2, R6 ;  /* 0x0000000218037824 */ /* 0x000fe200078e0206 */
[----:B0-----:R-:W-:-:S03]  /*88470*/  PRMT R10, R10, 0x7632, R10 ;  /* 0x000076320a0a7816 */ /* 0x001fc6000000000a */
[----:B------:R-:W-:Y:S01]  /*88480*/  IMAD R6, R24, 0x2, R3 ;  /* 0x0000000218067824 */ /* 0x000fe200078e0203 */
[----:B------:R-:W-:-:S04]  /*88490*/  LEA R4, P6, R3, R0, 0x1 ;  /* 0x0000000003047211 */ /* 0x000fc800078c08ff */
[----:B------:R-:W-:Y:S01]  /*884a0*/  LEA.HI.X.SX32 R5, R3, R2, 0x1, P6 ;  /* 0x0000000203057211 */ /* 0x000fe200030f0eff */
[----:B------:R-:W-:Y:S01]  /*884b0*/  IMAD R3, R24, 0x2, R6 ;  /* 0x0000000218037824 */ /* 0x000fe200078e0206 */
[----:B------:R-:W-:Y:S02]  /*884c0*/  LEA R8, P6, R6, R0, 0x1 ;  /* 0x0000000006087211 */ /* 0x000fe400078c08ff */
[----:B------:R-:W-:Y:S01]  /*884d0*/  ISETP.LT.AND P4, PT, R16, c[0x0][0x17c], !P0 ;  /* 0x00005f0010007a0c */ /* 0x000fe20004781270 */
[----:B------:R0:W-:Y:S01]  /*884e0*/  @P2 STG.E.U16 [R4.64], R10 ;  /* 0x0000000a04002986 */ /* 0x0001e2000c10150a */
[----:B------:R-:W-:Y:S01]  /*884f0*/  LEA.HI.X.SX32 R9, R6, R2, 0x1, P6 ;  /* 0x0000000206097211 */ /* 0x000fe200030f0eff */
[----:B------:R-:W-:Y:S01]  /*88500*/  IMAD R6, R24, 0x2, R3 ;  /* 0x0000000218067824 */ /* 0x000fe200078e0203 */
[----:B----4-:R-:W-:Y:S02]  /*88510*/  ISETP.LT.AND P3, PT, R27, c[0x0][0x17c], !P0 ;  /* 0x00005f001b007a0c */ /* 0x010fe40004761270 */
[----:B------:R-:W-:-:S02]  /*88520*/  PRMT R14, R14, 0x7632, R14 ;  /* 0x000076320e0e7816 */ /* 0x000fc4000000000e */
[----:B0-----:R-:W-:Y:S02]  /*88530*/  PRMT R10, R7, 0x7632, R10 ;  /* 0x00007632070a7816 */ /* 0x001fe4000000000a */
[C---:B------:R-:W-:Y:S01]  /*88540*/  LEA R4, P6, R3.reuse, R0, 0x1 ;  /* 0x0000000003047211 */ /* 0x040fe200078c08ff */
[----:B------:R-:W4:Y:S03]  /*88550*/  LDL.LU R7, [R1+0x1cd0] ;  /* 0x001cd00001077983 */ /* 0x000f260000300800 */
[----:B------:R-:W-:Y:S01]  /*88560*/  LEA.HI.X.SX32 R5, R3, R2, 0x1, P6 ;  /* 0x0000000203057211 */ /* 0x000fe200030f0eff */
[----:B------:R0:W-:Y:S01]  /*88570*/  @P5 STG.E.U16 [R8.64], R10 ;  /* 0x0000000a08005986 */ /* 0x0001e2000c10150a */
[----:B------:R-:W-:Y:S01]  /*88580*/  IMAD R3, R24, 0x2, R6 ;  /* 0x0000000218037824 */ /* 0x000fe200078e0206 */
[----:B------:R-:W-:Y:S02]  /*88590*/  PRMT R18, R18, 0x7632, R18 ;  /* 0x0000763212127816 */ /* 0x000fe40000000012 */
[----:B------:R1:W-:Y:S01]  /*885a0*/  @P4 STG.E.U16 [R4.64], R14 ;  /* 0x0000000e04004986 */ /* 0x0003e2000c10150a */
[----:B0-----:R-:W-:-:S02]  /*885b0*/  LEA R8, P6, R6, R0, 0x1 ;  /* 0x0000000006087211 */ /* 0x001fc400078c08ff */
[----:B-----5:R-:W-:Y:S02]  /*885c0*/  ISETP.LT.AND P2, PT, R20, c[0x0][0x17c], !P0 ;  /* 0x00005f0014007a0c */ /* 0x020fe40004741270 */
[----:B------:R-:W5:Y:S01]  /*885d0*/  LDL.LU R20, [R1+0x2c8] ;  /* 0x0002c80001147983 */ /* 0x000f620000300800 */
[----:B------:R-:W-:Y:S02]  /*885e0*/  LEA.HI.X.SX32 R9, R6, R2, 0x1, P6 ;  /* 0x0000000206097211 */ /* 0x000fe400030f0eff */
[C---:B-1----:R-:W-:Y:S01]  /*885f0*/  LEA R4, P6, R3.reuse, R0, 0x1 ;  /* 0x0000000003047211 */ /* 0x042fe200078c08ff */
[----:B------:R-:W4:Y:S01]  /*88600*/  LDL.LU R26, [R1+0x6c] ;  /* 0x00006c00011a7983 */ /* 0x000f220000300800 */
[----:B------:R-:W-:Y:S02]  /*88610*/  PRMT R22, R22, 0x7632, R22 ;  /* 0x0000763216167816 */ /* 0x000fe40000000016 */
[----:B------:R-:W-:Y:S01]  /*88620*/  LEA.HI.X.SX32 R5, R3, R2, 0x1, P6 ;  /* 0x0000000203057211 */ /* 0x000fe200030f0eff */
[----:B------:R-:W-:Y:S04]  /*88630*/  @P3 STG.E.U16 [R8.64], R18 ;  /* 0x0000001208003986 */ /* 0x000fe8000c10150a */
[----:B------:R0:W-:Y:S01]  /*88640*/  @P1 STG.E.U16 [R4.64], R22 ;  /* 0x0000001604001986 */ /* 0x0001e2000c10150a */
[----:B--2---:R-:W-:-:S03]  /*88650*/  ISETP.LT.AND P5, PT, R29, c[0x0][0x17c], !P0 ;  /* 0x00005f001d007a0c */ /* 0x004fc600047a1270 */
[----:B------:R-:W2:Y:S01]  /*88660*/  LDL.LU R29, [R1+0x2cc] ;  /* 0x0002cc00011d7983 */ /* 0x000ea20000300800 */
[----:B------:R-:W-:-:S03]  /*88670*/  ISETP.LT.AND P4, PT, R25, c[0x0][0x17c], !P0 ;  /* 0x00005f0019007a0c */ /* 0x000fc60004781270 */
[----:B------:R-:W2:Y:S04]  /*88680*/  LDL.LU R27, [R1+0x4c] ;  /* 0x00004c00011b7983 */ /* 0x000ea80000300800 */
[----:B------:R-:W2:Y:S04]  /*88690*/  LDL.LU R16, [R1+0x2d0] ;  /* 0x0002d00001107983 */ /* 0x000ea80000300800 */
[----:B------:R-:W2:Y:S04]  /*886a0*/  LDL.LU R25, [R1+0x2d4] ;  /* 0x0002d40001197983 */ /* 0x000ea80000300800 */
[----:B------:R-:W2:Y:S01]  /*886b0*/  LDL.LU R14, [R1+0x1c] ;  /* 0x00001c00010e7983 */ /* 0x000ea20000300800 */
[----:B---3--:R-:W-:-:S03]  /*886c0*/  ISETP.LT.AND P3, PT, R28, c[0x0][0x17c], !P0 ;  /* 0x00005f001c007a0c */ /* 0x008fc60004761270 */
[----:B------:R-:W3:Y:S04]  /*886d0*/  LDL.LU R28, [R1+0x2d8] ;  /* 0x0002d800011c7983 */ /* 0x000ee80000300800 */
[----:B------:R-:W3:Y:S04]  /*886e0*/  LDL.LU R21, [R1+0xac] ;  /* 0x0000ac0001157983 */ /* 0x000ee80000300800 */
[----:B0-----:R-:W3:Y:S01]  /*886f0*/  LDL.LU R22, [R1+0x7c] ;  /* 0x00007c0001167983 */ /* 0x001ee20000300800 */
[----:B------:R-:W-:-:S03]  /*88700*/  IMAD R6, R24, 0x2, R3 ;  /* 0x0000000218067824 */ /* 0x000fc600078e0203 */
[----:B------:R-:W3:Y:S01]  /*88710*/  LDL.LU R13, [R1+0x9c] ;  /* 0x00009c00010d7983 */ /* 0x000ee20000300800 */
[----:B------:R-:W-:Y:S01]  /*88720*/  IMAD R3, R24, 0x2, R6 ;  /* 0x0000000218037824 */ /* 0x000fe200078e0206 */
[----:B------:R-:W-:-:S04]  /*88730*/  LEA R8, P6, R6, R0, 0x1 ;  /* 0x0000000006087211 */ /* 0x000fc800078c08ff */
[----:B------:R-:W-:Y:S01]  /*88740*/  LEA.HI.X.SX32 R9, R6, R2, 0x1, P6 ;  /* 0x0000000206097211 */ /* 0x000fe200030f0eff */
[----:B------:R-:W-:Y:S01]  /*88750*/  IMAD R6, R24, 0x2, R3 ;  /* 0x0000000218067824 */ /* 0x000fe200078e0203 */
[----:B------:R-:W-:-:S04]  /*88760*/  LEA R4, P6, R3, R0, 0x1 ;  /* 0x0000000003047211 */ /* 0x000fc800078c08ff */
[----:B------:R-:W-:Y:S01]  /*88770*/  LEA.HI.X.SX32 R5, R3, R2, 0x1, P6 ;  /* 0x0000000203057211 */ /* 0x000fe200030f0eff */
[----:B------:R-:W-:Y:S01]  /*88780*/  IMAD R3, R24, 0x2, R6 ;  /* 0x0000000218037824 */ /* 0x000fe200078e0206 */
[----:B----4-:R0:W-:Y:S02]  /*88790*/  @P2 STG.E.U16 [R8.64], R26 ;  /* 0x0000001a08002986 */ /* 0x0101e4000c10150a */
[----:B0-----:R-:W-:-:S04]  /*887a0*/  LEA R8, P6, R6, R0, 0x1 ;  /* 0x0000000006087211 */ /* 0x001fc800078c08ff */
[----:B------:R-:W-:Y:S01]  /*887b0*/  LEA.HI.X.SX32 R9, R6, R2, 0x1, P6 ;  /* 0x0000000206097211 */ /* 0x000fe200030f0eff */
[----:B------:R-:W-:Y:S01]  /*887c0*/  IMAD R6, R24, 0x2, R3 ;  /* 0x0000000218067824 */ /* 0x000fe200078e0203 */
[----:B-----5:R-:W-:Y:S01]  /*887d0*/  ISETP.LT.AND P1, PT, R20, c[0x0][0x17c], !P0 ;  /* 0x00005f0014007a0c */ /* 0x020fe20004721270 */
[----:B--2---:R0:W-:Y:S01]  /*887e0*/  @P5 STG.E.U16 [R4.64], R27 ;  /* 0x0000001b04005986 */ /* 0x0041e2000c10150a */
[----:B------:R-:W-:-:S03]  /*887f0*/  ISETP.LT.AND P2, PT, R29, c[0x0][0x17c], !P0 ;  /* 0x00005f001d007a0c */ /* 0x000fc60004741270 */
[----:B------:R-:W2:Y:S01]  /*88800*/  LDL.LU R29, [R1+0x2e0] ;  /* 0x0002e000011d7983 */ /* 0x000ea20000300800 */
[----:B0-----:R-:W-:-:S03]  /*88810*/  LEA R4, P6, R3, R0, 0x1 ;  /* 0x0000000003047211 */ /* 0x001fc600078c08ff */
[----:B------:R-:W4:Y:S01]  /*88820*/  LDL.LU R18, [R1+0x2e4] ;  /* 0x0002e40001127983 */ /* 0x000f220000300800 */
[----:B------:R-:W-:Y:S01]  /*88830*/  LEA.HI.X.SX32 R5, R3, R2, 0x1, P6 ;  /* 0x0000000203057211 */ /* 0x000fe200030f0eff */
[----:B------:R-:W-:Y:S02]  /*88840*/  IMAD R3, R24, 0x2, R6 ;  /* 0x0000000218037824 */ /* 0x000fe400078e0206 */
[----:B------:R-:W5:Y:S01]  /*88850*/  LDL.LU R20, [R1+0x8c] ;  /* 0x00008c0001147983 */ /* 0x000f620000300800 */
[----:B------:R-:W-:-:S03]  /*88860*/  ISETP.LT.AND P5, PT, R16, c[0x0][0x17c], !P0 ;  /* 0x00005f0010007a0c */ /* 0x000fc600047a1270 */
[----:B------:R-:W4:Y:S04]  /*88870*/  LDL.LU R17, [R1+0x2e8] ;  /* 0x0002e80001117983 */ /* 0x000f280000300800 */
[----:B---3--:R0:W-:Y:S01]  /*88880*/  @P4 STG.E.U16 [R8.64], R22 ;  /* 0x0000001608004986 */ /* 0x0081e2000c10150a */
[----:B------:R-:W-:-:S03]  /*88890*/  ISETP.LT.AND P4, PT, R25, c[0x0][0x17c], !P0 ;  /* 0x00005f0019007a0c */ /* 0x000fc60004781270 */
[----:B------:R1:W-:Y:S04]  /*888a0*/  @P3 STG.E.U16 [R4.64], R14 ;  /* 0x0000000e04003986 */ /* 0x0003e8000c10150a */
[----:B------:R-:W3:Y:S01]  /*888b0*/  LDL.LU R16, [R1+0x5c] ;  /* 0x00005c0001107983 */ /* 0x000ee20000300800 */
[----:B0-----:R-:W-:-:S03]  /*888c0*/  LEA R8, P6, R6, R0, 0x1 ;  /* 0x0000000006087211 */ /* 0x001fc600078c08ff */
[----:B------:R-:W3:Y:S01]  /*888d0*/  LDL.LU R25, [R1+0x3c] ;  /* 0x00003c0001197983 */ /* 0x000ee20000300800 */
[----:B------:R-:W-:Y:S02]  /*888e0*/  LEA.HI.X.SX32 R9, R6, R2, 0x1, P6 ;  /* 0x0000000206097211 */ /* 0x000fe400030f0eff */
[C---:B-1----:R-:W-:Y:S01]  /*888f0*/  LEA R4, P6, R3.reuse, R0, 0x1 ;  /* 0x0000000003047211 */ /* 0x042fe200078c08ff */
[----:B------:R-:W-:Y:S01]  /*88900*/  IMAD R6, R24, 0x2, R3 ;  /* 0x0000000218067824 */ /* 0x000fe200078e0203 */
[----:B------:R-:W-:Y:S02]  /*88910*/  ISETP.LT.AND P3, PT, R28, c[0x0][0x17c], !P0 ;  /* 0x00005f001c007a0c */ /* 0x000fe40004761270 */
[----:B------:R-:W3:Y:S01]  /*88920*/  LDL.LU R28, [R1+0x2c] ;  /* 0x00002c00011c7983 */ /* 0x000ee20000300800 */
[----:B------:R-:W-:-:S03]  /*88930*/  LEA.HI.X.SX32 R5, R3, R2, 0x1, P6 ;  /* 0x0000000203057211 */ /* 0x000fc600030f0eff */
[----:B------:R-:W3:Y:S04]  /*88940*/  LDL.LU R3, [R1+0x2dc] ;  /* 0x0002dc0001037983 */ /* 0x000ee80000300800 */
[----:B------:R0:W-:Y:S04]  /*88950*/  @P1 STG.E.U16 [R8.64], R21 ;  /* 0x0000001508001986 */ /* 0x0001e8000c10150a */
[----:B------:R1:W-:Y:S01]  /*88960*/  @P2 STG.E.U16 [R4.64], R13 ;  /* 0x0000000d04002986 */ /* 0x0003e2000c10150a */
[----:B0-----:R-:W-:-:S04]  /*88970*/  LEA R8, P6, R6, R0, 0x1 ;  /* 0x0000000006087211 */ /* 0x001fc800078c08ff */
[----:B------:R-:W-:Y:S02]  /*88980*/  LEA.HI.X.SX32 R9, R6, R2, 0x1, P6 ;  /* 0x0000000206097211 */ /* 0x000fe400030f0eff */
[----:B--2---:R-:W-:Y:S02]  /*88990*/  ISETP.LT.AND P2, PT, R29, c[0x0][0x17c], !P0 ;  /* 0x00005f001d007a0c */ /* 0x004fe40004741270 */
[----:B------:R-:W2:Y:S04]  /*889a0*/  LDL.LU R29, [R1+0xc] ;  /* 0x00000c00011d7983 */ /* 0x000ea80000300800 */
[----:B-----5:R0:W-:Y:S01]  /*889b0*/  @P5 STG.E.U16 [R8.64], R20 ;  /* 0x0000001408005986 */ /* 0x0201e2000c10150a */
[----:B----4-:R-:W-:Y:S02]  /*889c0*/  ISETP.LT.AND P5, PT, R18, c[0x0][0x17c], !P0 ;  /* 0x00005f0012007a0c */ /* 0x010fe400047a1270 */
[----:B---3--:R-:W-:Y:S01]  /*889d0*/  ISETP.LT.AND P1, PT, R3, c[0x0][0x17c], !P0 ;  /* 0x00005f0003007a0c */ /* 0x008fe20004721270 */
[----:B------:R-:W-:-:S04]  /*889e0*/  IMAD R3, R24, 0x2, R6 ;  /* 0x0000000218037824 */ /* 0x000fc800078e0206 */
[----:B------:R-:W-:Y:S01]  /*889f0*/  IMAD R6, R24, 0x2, R3 ;  /* 0x0000000218067824 */ /* 0x000fe200078e0203 */
[----:B-1----:R-:W-:-:S04]  /*88a00*/  LEA R4, P6, R3, R0, 0x1 ;  /* 0x0000000003047211 */ /* 0x002fc800078c08ff */
[----:B------:R-:W-:Y:S01]  /*88a10*/  LEA.HI.X.SX32 R5, R3, R2, 0x1, P6 ;  /* 0x0000000203057211 */ /* 0x000fe200030f0eff */
[----:B------:R-:W-:Y:S01]  /*88a20*/  IMAD R3, R24, 0x2, R6 ;  /* 0x0000000218037824 */ /* 0x000fe200078e0206 */
[----:B0-----:R-:W-:-:S03]  /*88a30*/  LEA R8, P6, R6, R0, 0x1 ;  /* 0x0000000006087211 */ /* 0x001fc600078c08ff */
[----:B------:R0:W-:Y:S01]  /*88a40*/  @P4 STG.E.U16 [R4.64], R7 ;  /* 0x0000000704004986 */ /* 0x0001e2000c10150a */
[----:B------:R-:W-:Y:S02]  /*88a50*/  LEA.HI.X.SX32 R9, R6, R2, 0x1, P6 ;  /* 0x0000000206097211 */ /* 0x000fe400030f0eff */
[----:B------:R-:W-:Y:S01]  /*88a60*/  ISETP.LT.AND P4, PT, R17, c[0x0][0x17c], !P0 ;  /* 0x00005f0011007a0c */ /* 0x000fe20004781270 */
[----:B------:R-:W-:Y:S01]  /*88a70*/  IMAD R6, R24, 0x2, R3 ;  /* 0x0000000218067824 */ /* 0x000fe200078e0203 */
[----:B------:R-:W3:Y:S04]  /*88a80*/  LDL.LU R17, [R1+0x300] ;  /* 0x0003000001117983 */ /* 0x000ee80000300800 */
[----:B------:R-:W4:Y:S01]  /*88a90*/  LDL.LU R18, [R1+0x304] ;  /* 0x0003040001127983 */ /* 0x000f220000300800 */
[----:B0-----:R-:W-:-:S04]  /*88aa0*/  LEA R4, P6, R3, R0, 0x1 ;  /* 0x0000000003047211 */ /* 0x001fc800078c08ff */
[----:B------:R-:W-:Y:S02]  /*88ab0*/  LEA.HI.X.SX32 R5, R3, R2, 0x1, P6 ;  /* 0x0000000203057211 */ /* 0x000fe400030f0eff */
[----:B------:R-:W5:Y:S04]  /*88ac0*/  LDL.LU R3, [R1+0x2ec] ;  /* 0x0002ec0001037983 */ /* 0x000f680000300800 */
[----:B------:R0:W-:Y:S02]  /*88ad0*/  @P3 STG.E.U16 [R8.64], R16 ;  /* 0x0000001008003986 */ /* 0x0001e4000c10150a */
[----:B0-----:R-:W-:-:S04]  /*88ae0*/  LEA R8, P6, R6, R0, 0x1 ;  /* 0x0000000006087211 */ /* 0x001fc800078c08ff */
[----:B------:R-:W-:Y:S02]  /*88af0*/  LEA.HI.X.SX32 R9, R6, R2, 0x1, P6 ;  /* 0x0000000206097211 */ /* 0x000fe400030f0eff */
[----:B-----5:R-:W-:Y:S01]  /*88b00*/  ISETP.LT.AND P3, PT, R3, c[0x0][0x17c], !P0 ;  /* 0x00005f0003007a0c */ /* 0x020fe20004761270 */
[----:B------:R-:W-:Y:S02]  /*88b10*/  IMAD R3, R24, 0x2, R6 ;  /* 0x0000000218037824 */ /* 0x000fe400078e0206 */
        /* <DEDUP_REMOVED lines=13> */
[----:B------:R0:W-:Y:S04]  /*88bf0*/  @P5 STG.E.U16 [R4.64], R11 ;  /* 0x0000000b04005986 */ /* 0x0001e8000c10150a */
[----:B--2---:R1:W-:Y:S01]  /*88c00*/  @P4 STG.E.U16 [R8.64], R29 ;  /* 0x0000001d08004986 */ /* 0x0043e2000c10150a */
[----:B0-----:R-:W-:-:S04]  /*88c10*/  LEA R4, P6, R3, R0, 0x1 ;  /* 0x0000000003047211 */ /* 0x001fc800078c08ff */
[----:B------:R-:W-:-:S05]  /*88c20*/  LEA.HI.X.SX32 R5, R3, R2, 0x1, P6 ;  /* 0x0000000203057211 */ /* 0x000fca00030f0eff */
[----:B------:R-:W-:Y:S01]  /*88c30*/  @P3 STG.E.U16 [R4.64], R15 ;  /* 0x0000000f04003986 */ /* 0x000fe2000c10150a */
[----:B---3--:R-:W-:Y:S02]  /*88c40*/  ISETP.LT.AND P3, PT, R17, c[0x0][0x17c], !P0 ;  /* 0x00005f0011007a0c */ /* 0x008fe40004761270 */
[----:B-----5:R-:W-:Y:S01]  /*88c50*/  ISETP.LT.AND P5, PT, R6, c[0x0][0x17c], !P0 ;  /* 0x00005f0006007a0c */ /* 0x020fe200047a1270 */
[----:B------:R-:W-:Y:S02]  /*88c60*/  IMAD R6, R24, 0x2, R3 ;  /* 0x0000000218067824 */ /* 0x000fe400078e0203 */
[----:B------:R-:W2:Y:S03]  /*88c70*/  LDL.LU R3, [R1+0x2fc] ;  /* 0x0002fc0001037983 */ /* 0x000ea60000300800 */
[C---:B-1----:R-:W-:Y:S01]  /*88c80*/  LEA R8, P6, R6.reuse, R0, 0x1 ;  /* 0x0000000006087211 */ /* 0x042fe200078c08ff */
[----:B------:R-:W3:Y:S03]  /*88c90*/  LDL.LU R17, [R1+0x314] ;  /* 0x0003140001117983 */ /* 0x000ee60000300800 */
[----:B------:R-:W-:-:S05]  /*88ca0*/  LEA.HI.X.SX32 R9, R6, R2, 0x1, P6 ;  /* 0x0000000206097211 */ /* 0x000fca00030f0eff */
[----:B------:R0:W-:Y:S01]  /*88cb0*/  @P1 STG.E.U16 [R8.64], R19 ;  /* 0x0000001308001986 */ /* 0x0001e2000c10150a */
[----:B----4-:R-:W-:-:S03]  /*88cc0*/  ISETP.LT.AND P1, PT, R18, c[0x0][0x17c], !P0 ;  /* 0x00005f0012007a0c */ /* 0x010fc60004721270 */
[----:B------:R-:W4:Y:S04]  /*88cd0*/  LDL.LU R18, [R1+0x318] ;  /* 0x0003180001127983 */ /* 0x000f280000300800 */
[----:B0-----:R-:W5:Y:S01]  /*88ce0*/  LDL.LU R9, [R1+0x308] ;  /* 0x0003080001097983 */ /* 0x001f620000300800 */
[----:B------:R-:W-:Y:S02]  /*88cf0*/  PRMT R7, R26, 0x7632, R7 ;  /* 0x000076321a077816 */ /* 0x000fe40000000007 */
[----:B------:R-:W-:Y:S01]  /*88d00*/  PRMT R10, R27, 0x7632, R10 ;  /* 0x000076321b0a7816 */ /* 0x000fe2000000000a */
[----:B------:R-:W3:Y:S04]  /*88d10*/  LDL.LU R26, [R1+0x31c] ;  /* 0x00031c00011a7983 */ /* 0x000ee80000300800 */
[----:B------:R-:W3:Y:S01]  /*88d20*/  LDL.LU R27, [R1+0x320] ;  /* 0x00032000011b7983 */ /* 0x000ee20000300800 */
[----:B--2---:R-:W-:Y:S01]  /*88d30*/  ISETP.LT.AND P4, PT, R3, c[0x0][0x17c], !P0 ;  /* 0x00005f0003007a0c */ /* 0x004fe20004781270 */
[----:B------:R-:W-:-:S05]  /*88d40*/  IMAD R3, R24, 0x2, R6 ;  /* 0x0000000218037824 */ /* 0x000fca00078e0206 */
[----:B------:R-:W-:Y:S01]  /*88d50*/  LEA R4, P6, R3, R0, 0x1 ;  /* 0x0000000003047211 */ /* 0x000fe200078c08ff */
[----:B------:R-:W-:-:S03]  /*88d60*/  IMAD R6, R24, 0x2, R3 ;  /* 0x0000000218067824 */ /* 0x000fc600078e0203 */
[----:B------:R-:W-:Y:S01]  /*88d70*/  LEA.HI.X.SX32 R5, R3, R2, 0x1, P6 ;  /* 0x0000000203057211 */ /* 0x000fe200030f0eff */
[----:B------:R-:W-:Y:S01]  /*88d80*/  IMAD R3, R24, 0x2, R6 ;  /* 0x0000000218037824 */ /* 0x000fe200078e0206 */
[----:B------:R-:W-:-:S03]  /*88d90*/  LEA R8, P6, R6, R0, 0x1 ;  /* 0x0000000006087211 */ /* 0x000fc600078c08ff */
[----:B------:R0:W-:Y:S01]  /*88da0*/  @P2 STG.E.U16 [R4.64], R23 ;  /* 0x0000001704002986 */ /* 0x0001e2000c10150a */
[----:B-----5:R-:W-:Y:S02]  /*88db0*/  ISETP.LT.AND P2, PT, R9, c[0x0][0x17c], !P0 ;  /* 0x00005f0009007a0c */ /* 0x020fe40004741270 */
[----:B------:R-:W-:Y:S02]  /*88dc0*/  LEA.HI.X.SX32 R9, R6, R2, 0x1, P6 ;  /* 0x0000000206097211 */ /* 0x000fe400030f0eff */
[C---:B0-----:R-:W-:Y:S01]  /*88dd0*/  LEA R4, P6, R3.reuse, R0, 0x1 ;  /* 0x0000000003047211 */ /* 0x041fe200078c08ff */
[----:B------:R-:W-:Y:S02]  /*88de0*/  IMAD R6, R24, 0x2, R3 ;  /* 0x0000000218067824 */ /* 0x000fe400078e0203 */
[----:B------:R0:W-:Y:S01]  /*88df0*/  @P5 STG.E.U16 [R8.64], R7 ;  /* 0x0000000708005986 */ /* 0x0001e2000c10150a */
[----:B------:R-:W-:-:S03]  /*88e00*/  LEA.HI.X.SX32 R5, R3, R2, 0x1, P6 ;  /* 0x0000000203057211 */ /* 0x000fc600030f0eff */
[----:B------:R-:W2:Y:S04]  /*88e10*/  LDL.LU R3, [R1+0x30c] ;  /* 0x00030c0001037983 */ /* 0x000ea80000300800 */
[----:B0-----:R-:W5:Y:S01]  /*88e20*/  LDL.LU R9, [R1+0x310] ;  /* 0x0003100001097983 */ /* 0x001f620000300800 */
[----:B------:R-:W-:-:S03]  /*88e30*/  LEA R8, P6, R6, R0, 0x1 ;  /* 0x0000000006087211 */ /* 0x000fc600078c08ff */
[----:B------:R0:W-:Y:S01]  /*88e40*/  @P4 STG.E.U16 [R4.64], R10 ;  /* 0x0000000a04004986 */ /* 0x0001e2000c10150a */
[----:B------:R-:W-:Y:S02]  /*88e50*/  PRMT R11, R22, 0x7632, R11 ;  /* 0x00007632160b7816 */ /* 0x000fe4000000000b */
[----:B------:R-:W-:Y:S02]  /*88e60*/  PRMT R12, R14, 0x7632, R12 ;  /* 0x000076320e0c7816 */ /* 0x000fe4000000000c */
[----:B------:R-:W4:Y:S01]  /*88e70*/  LDL.LU R14, [R1+0x328] ;  /* 0x00032800010e7983 */ /* 0x000f220000300800 */
[----:B0-----:R-:W-:Y:S02]  /*88e80*/  PRMT R10, R13, 0x7632, R10 ;  /* 0x000076320d0a7816 */ /* 0x001fe4000000000a */
[----:B--2---:R-:W-:Y:S01]  /*88e90*/  ISETP.LT.AND P5, PT, R3, c[0x0][0x17c], !P0 ;  /* 0x00005f0003007a0c */ /* 0x004fe200047a1270 */
[----:B------:R-:W-:Y:S01]  /*88ea0*/  IMAD R3, R24, 0x2, R6 ;  /* 0x0000000218037824 */ /* 0x000fe200078e0206 */
[----:B-----5:R-:W-:-:S02]  /*88eb0*/  ISETP.LT.AND P4, PT, R9, c[0x0][0x17c], !P0 ;  /* 0x00005f0009007a0c */ /* 0x020fc40004781270 */
[----:B------:R-:W-:-:S05]  /*88ec0*/  LEA.HI.X.SX32 R9, R6, R2, 0x1, P6 ;  /* 0x0000000206097211 */ /* 0x000fca00030f0eff */
[----:B------:R0:W-:Y:S01]  /*88ed0*/  @P3 STG.E.U16 [R8.64], R11 ;  /* 0x0000000b08003986 */ /* 0x0001e2000c10150a */
[----:B---3--:R-:W-:-:S03]  /*88ee0*/  ISETP.LT.AND P3, PT, R17, c[0x0][0x17c], !P0 ;  /* 0x00005f0011007a0c */ /* 0x008fc60004761270 */
[----:B------:R-:W2:Y:S01]  /*88ef0*/  LDL.LU R17, [R1+0x32c] ;  /* 0x00032c0001117983 */ /* 0x000ea20000300800 */
[----:B------:R-:W-:Y:S01]  /*88f00*/  LEA R4, P6, R3, R0, 0x1 ;  /* 0x0000000003047211 */ /* 0x000fe200078c08ff */
[----:B------:R-:W-:-:S03]  /*88f10*/  IMAD R6, R24, 0x2, R3 ;  /* 0x0000000218067824 */ /* 0x000fc600078e0203 */
[----:B------:R-:W-:Y:S01]  /*88f20*/  LEA.HI.X.SX32 R5, R3, R2, 0x1, P6 ;  /* 0x0000000203057211 */ /* 0x000fe200030f0eff */
[----:B------:R-:W-:Y:S01]  /*88f30*/  IMAD R3, R24, 0x2, R6 ;  /* 0x0000000218037824 */ /* 0x000fe200078e0206 */
[----:B0-----:R-:W-:-:S03]  /*88f40*/  LEA R8, P6, R6, R0, 0x1 ;  /* 0x0000000006087211 */ /* 0x001fc600078c08ff */
[----:B------:R0:W-:Y:S01]  /*88f50*/  @P1 STG.E.U16 [R4.64], R12 ;  /* 0x0000000c04001986 */ /* 0x0001e2000c10150a */
[----:B------:R-:W-:Y:S02]  /*88f60*/  LEA.HI.X.SX32 R9, R6, R2, 0x1, P6 ;  /* 0x0000000206097211 */ /* 0x000fe400030f0eff */
[----:B------:R-:W-:Y:S02]  /*88f70*/  PRMT R6, R21, 0x7632, R6 ;  /* 0x0000763215067816 */ /* 0x000fe40000000006 */
[----:B0-----:R-:W-:-:S04]  /*88f80*/  LEA R4, P6, R3, R0, 0x1 ;  /* 0x0000000003047211 */ /* 0x001fc800078c08ff */
[----:B------:R-:W-:Y:S01]  /*88f90*/  LEA.HI.X.SX32 R5, R3, R2, 0x1, P6 ;  /* 0x0000000203057211 */ /* 0x000fe200030f0eff */
[----:B------:R0:W-:Y:S01]  /*88fa0*/  @P2 STG.E.U16 [R8.64], R6 ;  /* 0x0000000608002986 */ /* 0x0001e2000c10150a */
[----:B------:R-:W-:Y:S02]  /*88fb0*/  PRMT R11, R20, 0x7632, R11 ;  /* 0x00007632140b7816 */ /* 0x000fe4000000000b */
[----:B------:R-:W-:Y:S01]  /*88fc0*/  ISETP.LT.AND P2, PT, R26, c[0x0][0x17c], !P0 ;  /* 0x00005f001a007a0c */ /* 0x000fe20004741270 */
[----:B------:R1:W-:Y:S01]  /*88fd0*/  @P5 STG.E.U16 [R4.64], R10 ;  /* 0x0000000a04005986 */ /* 0x0003e2000c10150a */
[----:B------:R-:W-:-:S03]  /*88fe0*/  ISETP.LT.AND P5, PT, R27, c[0x0][0x17c], !P0 ;  /* 0x00005f001b007a0c */ /* 0x000fc600047a1270 */
[----:B------:R-:W3:Y:S04]  /*88ff0*/  LDL.LU R20, [R1+0x330] ;  /* 0x0003300001147983 */ /* 0x000ee80000300800 */
[----:B------:R-:W5:Y:S04]  /*89000*/  LDL.LU R26, [R1+0x334] ;  /* 0x00033400011a7983 */ /* 0x000f680000300800 */
[----:B------:R-:W5:Y:S01]  /*89010*/  LDL.LU R27, [R1+0x324] ;  /* 0x00032400011b7983 */ /* 0x000f620000300800 */
[----:B------:R-:W-:Y:S01]  /*89020*/  IMAD R13, R24, 0x2, R3 ;  /* 0x00000002180d7824 */ /* 0x000fe200078e0203 */
[----:B------:R-:W-:-:S03]  /*89030*/  PRMT R12, R7, 0x7632, R12 ;  /* 0x00007632070c7816 */ /* 0x000fc6000000000c */
[----:B------:R-:W-:Y:S01]  /*89040*/  IMAD R3, R24, 0x2, R13 ;  /* 0x0000000218037824 */ /* 0x000fe200078e020d */
[----:B0-----:R-:W-:-:S03]  /*89050*/  LEA R8, P6, R13, R0, 0x1 ;  /* 0x000000000d087211 */ /* 0x001fc600078c08ff */
[C---:B------:R-:W-:Y:S01]  /*89060*/  IMAD R7, R24.reuse, 0x2, R3 ;  /* 0x0000000218077824 */ /* 0x040fe200078e0203 */
[----:B------:R-:W-:Y:S02]  /*89070*/  LEA.HI.X.SX32 R9, R13, R2, 0x1, P6 ;  /* 0x000000020d097211 */ /* 0x000fe400030f0eff */
[C---:B-1----:R-:W-:Y:S01]  /*89080*/  LEA R4, P6, R3.reuse, R0, 0x1 ;  /* 0x0000000003047211 */ /* 0x042fe200078c08ff */
[----:B------:R-:W-:Y:S01]  /*89090*/  IMAD R21, R24, 0x2, R7 ;  /* 0x0000000218157824 */ /* 0x000fe200078e0207 */
[----:B----4-:R-:W-:Y:S02]  /*890a0*/  ISETP.LT.AND P1, PT, R18, c[0x0][0x17c], !P0 ;  /* 0x00005f0012007a0c */ /* 0x010fe40004721270 */
[----:B------:R-:W-:Y:S01]  /*890b0*/  LEA.HI.X.SX32 R5, R3, R2, 0x1, P6 ;  /* 0x0000000203057211 */ /* 0x000fe200030f0eff */
[----:B------:R-:W-:Y:S01]  /*890c0*/  IMAD R3, R24, 0x2, R21 ;  /* 0x0000000218037824 */ /* 0x000fe200078e0215 */
[----:B------:R0:W-:Y:S01]  /*890d0*/  @P4 STG.E.U16 [R8.64], R11 ;  /* 0x0000000b08004986 */ /* 0x0001e2000c10150a */
[----:B------:R-:W-:-:S02]  /*890e0*/  LEA R6, P6, R7, R0, 0x1 ;  /* 0x0000000007067211 */ /* 0x000fc400078c08ff */
[----:B------:R-:W-:Y:S01]  /*890f0*/  IMAD R13, R24, 0x2, R3 ;  /* 0x00000002180d7824 */ /* 0x000fe200078e0203 */
[----:B------:R1:W-:Y:S01]  /*89100*/  @P3 STG.E.U16 [R4.64], R12 ;  /* 0x0000000c04003986 */ /* 0x0003e2000c10150a */
[----:B------:R-:W-:Y:S02]  /*89110*/  LEA.HI.X.SX32 R7, R7, R2, 0x1, P6 ;  /* 0x0000000207077211 */ /* 0x000fe400030f0eff */
[----:B------:R-:W-:Y:S02]  /*89120*/  PRMT R10, R25, 0x7632, R10 ;  /* 0x00007632190a7816 */ /* 0x000fe4000000000a */
[----:B0-----:R-:W-:Y:S02]  /*89130*/  PRMT R9, R16, 0x7632, R9 ;  /* 0x0000763210097816 */ /* 0x001fe40000000009 */
[----:B-1----:R-:W-:-:S03]  /*89140*/  LEA R4, P6, R21, R0, 0x1 ;  /* 0x0000000015047211 */ /* 0x002fc600078c08ff */
[----:B------:R0:W-:Y:S01]  /*89150*/  @P1 STG.E.U16 [R6.64], R9 ;  /* 0x0000000906001986 */ /* 0x0001e2000c10150a */
[----:B------:R-:W-:-:S05]  /*89160*/  LEA.HI.X.SX32 R5, R21, R2, 0x1, P6 ;  /* 0x0000000215057211 */ /* 0x000fca00030f0eff */
[----:B------:R1:W-:Y:S01]  /*89170*/  @P2 STG.E.U16 [R4.64], R10 ;  /* 0x0000000a04002986 */ /* 0x0003e2000c10150a */
[----:B0-----:R-:W-:-:S04]  /*89180*/  LEA R6, P1, R3, R0, 0x1 ;  /* 0x0000000003067211 */ /* 0x001fc800078208ff */
[----:B------:R-:W-:Y:S02]  /*89190*/  LEA.HI.X.SX32 R7, R3, R2, 0x1, P1 ;  /* 0x0000000203077211 */ /* 0x000fe400008f0eff */
[C---:B------:R-:W-:Y:S02]  /*891a0*/  LEA R8, P2, R13.reuse, R0, 0x1 ;  /* 0x000000000d087211 */ /* 0x040fe400078408ff */
[----:B------:R-:W-:Y:S02]  /*891b0*/  ISETP.LT.AND P4, PT, R14, c[0x0][0x17c], !P0 ;  /* 0x00005f000e007a0c */ /* 0x000fe40004781270 */
[----:B------:R-:W-:Y:S02]  /*891c0*/  LEA.HI.X.SX32 R9, R13, R2, 0x1, P2 ;  /* 0x000000020d097211 */ /* 0x000fe400010f0eff */
[----:B------:R-:W-:Y:S02]  /*891d0*/  PRMT R11, R11, 0x7632, R11 ;  /* 0x000076320b0b7816 */ /* 0x000fe4000000000b */
[----:B------:R-:W-:-:S02]  /*891e0*/  PRMT R15, R15, 0x7632, R15 ;  /* 0x000076320f0f7816 */ /* 0x000fc4000000000f */
[----:B-1----:R-:W-:Y:S02]  /*891f0*/  PRMT R10, R19, 0x7632, R10 ;  /* 0x00007632130a7816 */ /* 0x002fe4000000000a */
[----:B--2---:R-:W-:Y:S01]  /*89200*/  ISETP.LT.AND P3, PT, R17, c[0x0][0x17c], !P0 ;  /* 0x00005f0011007a0c */ /* 0x004fe20004761270 */
[----:B------:R-:W-:-:S04]  /*89210*/  IMAD R17, R24, 0x2, R13 ;  /* 0x0000000218117824 */ /* 0x000fc800078e020d */
[----:B------:R-:W-:-:S04]  /*89220*/  IMAD R25, R24, 0x2, R17 ;  /* 0x0000000218197824 */ /* 0x000fc800078e0211 */
[----:B------:R-:W-:Y:S01]  /*89230*/  IMAD R21, R24, 0x2, R25 ;  /* 0x0000000218157824 */ /* 0x000fe200078e0219 */
[----:B------:R-:W-:-:S03]  /*89240*/  LEA R4, P1, R17, R0, 0x1 ;  /* 0x0000000011047211 */ /* 0x000fc600078208ff */
[----:B------:R-:W-:Y:S01]  /*89250*/  IMAD R3, R24, 0x2, R21 ;  /* 0x0000000218037824 */ /* 0x000fe200078e0215 */
[----:B------:R-:W-:Y:S02]  /*89260*/  LEA.HI.X.SX32 R5, R17, R2, 0x1, P1 ;  /* 0x0000000211057211 */ /* 0x000fe400008f0eff */
[-C--:B------:R-:W-:Y:S02]  /*89270*/  LEA R16, P6, R25, R0.reuse, 0x1 ;  /* 0x0000000019107211 */ /* 0x080fe400078c08ff */
[----:B------:R-:W-:Y:S02]  /*89280*/  LEA R12, P1, R3, R0, 0x1 ;  /* 0x00000000030c7211 */ /* 0x000fe400078208ff */
[-C--:B------:R-:W-:Y:S02]  /*89290*/  LEA.HI.X.SX32 R17, R25, R2.reuse, 0x1, P6 ;  /* 0x0000000219117211 */ /* 0x080fe400030f0eff */
[----:B------:R-:W-:Y:S02]  /*892a0*/  LEA.HI.X.SX32 R13, R3, R2, 0x1, P1 ;  /* 0x00000002030d7211 */ /* 0x000fe400008f0eff */
[----:B------:R-:W-:-:S02]  /*892b0*/  PRMT R3, R28, 0x7632, R3 ;  /* 0x000076321c037816 */ /* 0x000fc40000000003 */
[----:B---3--:R-:W-:Y:S02]  /*892c0*/  ISETP.LT.AND P2, PT, R20, c[0x0][0x17c], !P0 ;  /* 0x00005f0014007a0c */ /* 0x008fe40004741270 */
[----:B------:R-:W-:Y:S02]  /*892d0*/  LEA R20, P6, R21, R0, 0x1 ;  /* 0x0000000015147211 */ /* 0x000fe400078c08ff */
[----:B-----5:R-:W-:Y:S02]  /*892e0*/  ISETP.LT.AND P1, PT, R26, c[0x0][0x17c], !P0 ;  /* 0x00005f001a007a0c */ /* 0x020fe40004721270 */
[----:B------:R-:W-:Y:S02]  /*892f0*/  ISETP.LT.AND P0, PT, R27, c[0x0][0x17c], !P0 ;  /* 0x00005f001b007a0c */ /* 0x000fe40004701270 */
[----:B------:R-:W-:Y:S02]  /*89300*/  LEA.HI.X.SX32 R21, R21, R2, 0x1, P6 ;  /* 0x0000000215157211 */ /* 0x000fe400030f0eff */
[----:B------:R-:W-:Y:S01]  /*89310*/  PRMT R2, R29, 0x7632, R2 ;  /* 0x000076321d027816 */ /* 0x000fe20000000002 */
[----:B------:R0:W-:Y:S04]  /*89320*/  @P5 STG.E.U16 [R6.64], R3 ;  /* 0x0000000306005986 */ /* 0x0001e8000c10150a */
[----:B------:R0:W-:Y:S04]  /*89330*/  @P4 STG.E.U16 [R8.64], R11 ;  /* 0x0000000b08004986 */ /* 0x0001e8000c10150a */
[----:B------:R0:W-:Y:S04]  /*89340*/  @P3 STG.E.U16 [R4.64], R2 ;  /* 0x0000000204003986 */ /* 0x0001e8000c10150a */
[----:B------:R0:W-:Y:S04]  /*89350*/  @P2 STG.E.U16 [R16.64], R15 ;  /* 0x0000000f10002986 */ /* 0x0001e8000c10150a */
[----:B------:R0:W-:Y:S01]  /*89360*/  @P1 STG.E.U16 [R20.64], R10 ;  /* 0x0000000a14001986 */ /* 0x0001e2000c10150a */
[----:B------:R-:W-:Y:S05]  /*89370*/  @!P0 EXIT ;  /* 0x000000000000894d */ /* 0x000fea0003800000 */
[----:B0-----:R-:W-:-:S05]  /*89380*/  PRMT R6, R23, 0x7632, R6 ;  /* 0x0000763217067816 */ /* 0x001fca0000000006 */
[----:B------:R-:W-:Y:S01]  /*89390*/  STG.E.U16 [R12.64], R6 ;  /* 0x000000060c007986 */ /* 0x000fe2000c10150a */
[----:B------:R-:W-:Y:S05]  /*893a0*/  EXIT ;  /* 0x000000000000794d */ /* 0x000fea0003800000 */
.L_x_4:
[----:B------:R-:W-:-:S00]  /*893b0*/  BRA `(.L_x_4) ;  /* 0xfffffff000007947 */ /* 0x000fc0000383ffff */
[----:B------:R-:W-:-:S00]  /*893c0*/  NOP ;  /* 0x0000000000007918 */ /* 0x000fc00000000000 */
        /* <DEDUP_REMOVED lines=11> */
.L_x_5:


//--------------------- .nv.shared.matmul_kernel  --------------------------
	.section	.nv.shared.matmul_kernel,"aw",@nobits
	.sectionflags	@""
	.align	16
